	.target	sm_100a

	.elftype	@"ET_EXEC"


//--------------------- .note.nv.tkinfo           --------------------------
	.section	.note.nv.tkinfo,"",@"SHT_NOTE"
	.sectionflags	@"SHF_NOTE_NV_TKINFO"
	.tkinfo
        /*0018*/ 	.word	0x00000002
        /*0030*/ 	.string	""
        /*0030*/ 	.string	"ptxas"
        /*0030*/ 	.string	"Cuda compilation tools, release 13.0, V13.0.88"
        /*0030*/ 	.string	"Build cuda_13.0.r13.0/compiler.36424714_0"
        /*0030*/ 	.string	"-arch sm_100a -m 64 "



//--------------------- .note.nv.cuinfo           --------------------------
	.section	.note.nv.cuinfo,"",@"SHT_NOTE"
	.sectionflags	@"SHF_NOTE_NV_CUINFO"
        /*0018*/ 	.short	0x0002
        /*001a*/ 	.short	0x0064
        /*001c*/ 	.short	0x0082
	.zero		2


//--------------------- .nv.info                  --------------------------
	.section	.nv.info,"",@"SHT_CUDA_INFO"
	.align	4


	//----- nvinfo : EIATTR_REGCOUNT
	.align		4
        /*0000*/ 	.byte	0x04, 0x2f
        /*0002*/ 	.short	(.L_19 - .L_18)
	.align		4
.L_18:
        /*0004*/ 	.word	index@(_ZN7cutlass13device_kernelINS_4gemm6kernel13GemmUniversalIN4cute5tupleIJiiiiEEENS1_10collective13CollectiveMmaINS1_35MainloopSm100TmaUmmaWarpSpecializedILi7ELi2ELi2ENS5_IJNS4_1CILi1EEESB_SB_EEEEENS5_IJNSA_ILi128EEENSA_ILi224EEENSA_ILi64EEEEEENS_12float_e4m3_tENS5_IJlSB_lEEESI_SJ_NS4_8TiledMMAINS4_8MMA_AtomIJNS4_10MMA_TraitsINS4_19SM100_MMA_F8F6F4_SSEJSI_SI_fSE_SF_NS4_17integral_constantINS4_4UMMA5MajorELSQ_0EEESR_NSO_INSP_7ScaleInELSS_0EEEST_EEEEEENS4_6LayoutISC_NS5_IJNSA_ILi0EEESX_SX_EEEEENS5_IJNS4_10UnderscoreES10_S10_EEEEENS4_13SM90_TMA_LOADENS4_14ComposedLayoutINS4_7SwizzleILi2ELi4ELi3EEENS4_18smem_ptr_flag_bitsILi8EEENSW_INS5_IJNSA_ILi8EEESG_EEENS5_IJSG_SB_EEEEEEEvNS4_8identityES13_S1D_vS1E_EENS_8epilogue10collective18CollectiveEpilogueINS1G_23Sm100TmaWarpSpecializedILi1ELi1ELi224ELb0ELb0EEEJSH_NS5_IJNSW_ISE_SB_EENSW_ISF_SB_EEEEESI_SJ_SI_SJ_NS1G_6fusion15FusionCallbacksIS1K_NS1O_17LinearCombinationISI_fSI_fLNS_15FloatRoundStyleE2EEESH_S1N_JEEENS4_5SM1004TMEM4LOAD26SM100_TMEM_LOAD_32dp32b32xES13_NS14_INS15_ILi1ELi4ELi3EEES18_NSW_INS5_IJS19_NSA_ILi32EEEEEENS5_IJS1Z_SB_EEEEEEENS4_39AutoVectorizingCopyWithAssumedAlignmentILi128EEENS4_14SM90_TMA_STOREES23_S25_S25_EEEvvEEEEvNT_6ParamsE)
        /*0008*/ 	.word	0x000000ff


	//----- nvinfo : EIATTR_FRAME_SIZE
	.align		4
.L_19:
        /*000c*/ 	.byte	0x04, 0x11
        /*000e*/ 	.short	(.L_21 - .L_20)
	.align		4
.L_20:
        /*0010*/ 	.word	index@($__internal_2_$__cuda_sm10x_tcgen05_guardrail_trap_unallocated_columns_being_dealloced)
        /*0014*/ 	.word	0x00000120


	//----- nvinfo : EIATTR_FRAME_SIZE
	.align		4
.L_21:
        /*0018*/ 	.byte	0x04, 0x11
        /*001a*/ 	.short	(.L_23 - .L_22)
	.align		4
.L_22:
        /*001c*/ 	.word	index@($__internal_1_$__cuda_sm10x_tcgen05_guardrail_trap_phase_invalid_during_alloc)
        /*0020*/ 	.word	0x00000120


	//----- nvinfo : EIATTR_FRAME_SIZE
	.align		4
.L_23:
        /*0024*/ 	.byte	0x04, 0x11
        /*0026*/ 	.short	(.L_25 - .L_24)
	.align		4
.L_24:
        /*0028*/ 	.word	index@($__internal_0_$__cuda_sm10x_tcgen05_guardrail_trap_col_being_dealloced_not_returned_by_alloc)
        /*002c*/ 	.word	0x00000120


	//----- nvinfo : EIATTR_FRAME_SIZE
	.align		4
.L_25:
        /*0030*/ 	.byte	0x04, 0x11
        /*0032*/ 	.short	(.L_27 - .L_26)
	.align		4
.L_26:
        /*0034*/ 	.word	index@(_ZN7cutlass13device_kernelINS_4gemm6kernel13GemmUniversalIN4cute5tupleIJiiiiEEENS1_10collective13CollectiveMmaINS1_35MainloopSm100TmaUmmaWarpSpecializedILi7ELi2ELi2ENS5_IJNS4_1CILi1EEESB_SB_EEEEENS5_IJNSA_ILi128EEENSA_ILi224EEENSA_ILi64EEEEEENS_12float_e4m3_tENS5_IJlSB_lEEESI_SJ_NS4_8TiledMMAINS4_8MMA_AtomIJNS4_10MMA_TraitsINS4_19SM100_MMA_F8F6F4_SSEJSI_SI_fSE_SF_NS4_17integral_constantINS4_4UMMA5MajorELSQ_0EEESR_NSO_INSP_7ScaleInELSS_0EEEST_EEEEEENS4_6LayoutISC_NS5_IJNSA_ILi0EEESX_SX_EEEEENS5_IJNS4_10UnderscoreES10_S10_EEEEENS4_13SM90_TMA_LOADENS4_14ComposedLayoutINS4_7SwizzleILi2ELi4ELi3EEENS4_18smem_ptr_flag_bitsILi8EEENSW_INS5_IJNSA_ILi8EEESG_EEENS5_IJSG_SB_EEEEEEEvNS4_8identityES13_S1D_vS1E_EENS_8epilogue10collective18CollectiveEpilogueINS1G_23Sm100TmaWarpSpecializedILi1ELi1ELi224ELb0ELb0EEEJSH_NS5_IJNSW_ISE_SB_EENSW_ISF_SB_EEEEESI_SJ_SI_SJ_NS1G_6fusion15FusionCallbacksIS1K_NS1O_17LinearCombinationISI_fSI_fLNS_15FloatRoundStyleE2EEESH_S1N_JEEENS4_5SM1004TMEM4LOAD26SM100_TMEM_LOAD_32dp32b32xES13_NS14_INS15_ILi1ELi4ELi3EEES18_NSW_INS5_IJS19_NSA_ILi32EEEEEENS5_IJS1Z_SB_EEEEEEENS4_39AutoVectorizingCopyWithAssumedAlignmentILi128EEENS4_14SM90_TMA_STOREES23_S25_S25_EEEvvEEEEvNT_6ParamsE)
        /*0038*/ 	.word	0x00000120


	//----- nvinfo : EIATTR_MIN_STACK_SIZE
	.align		4
.L_27:
        /*003c*/ 	.byte	0x04, 0x12
        /*003e*/ 	.short	(.L_29 - .L_28)
	.align		4
.L_28:
        /*0040*/ 	.word	index@(_ZN7cutlass13device_kernelINS_4gemm6kernel13GemmUniversalIN4cute5tupleIJiiiiEEENS1_10collective13CollectiveMmaINS1_35MainloopSm100TmaUmmaWarpSpecializedILi7ELi2ELi2ENS5_IJNS4_1CILi1EEESB_SB_EEEEENS5_IJNSA_ILi128EEENSA_ILi224EEENSA_ILi64EEEEEENS_12float_e4m3_tENS5_IJlSB_lEEESI_SJ_NS4_8TiledMMAINS4_8MMA_AtomIJNS4_10MMA_TraitsINS4_19SM100_MMA_F8F6F4_SSEJSI_SI_fSE_SF_NS4_17integral_constantINS4_4UMMA5MajorELSQ_0EEESR_NSO_INSP_7ScaleInELSS_0EEEST_EEEEEENS4_6LayoutISC_NS5_IJNSA_ILi0EEESX_SX_EEEEENS5_IJNS4_10UnderscoreES10_S10_EEEEENS4_13SM90_TMA_LOADENS4_14ComposedLayoutINS4_7SwizzleILi2ELi4ELi3EEENS4_18smem_ptr_flag_bitsILi8EEENSW_INS5_IJNSA_ILi8EEESG_EEENS5_IJSG_SB_EEEEEEEvNS4_8identityES13_S1D_vS1E_EENS_8epilogue10collective18CollectiveEpilogueINS1G_23Sm100TmaWarpSpecializedILi1ELi1ELi224ELb0ELb0EEEJSH_NS5_IJNSW_ISE_SB_EENSW_ISF_SB_EEEEESI_SJ_SI_SJ_NS1G_6fusion15FusionCallbacksIS1K_NS1O_17LinearCombinationISI_fSI_fLNS_15FloatRoundStyleE2EEESH_S1N_JEEENS4_5SM1004TMEM4LOAD26SM100_TMEM_LOAD_32dp32b32xES13_NS14_INS15_ILi1ELi4ELi3EEES18_NSW_INS5_IJS19_NSA_ILi32EEEEEENS5_IJS1Z_SB_EEEEEEENS4_39AutoVectorizingCopyWithAssumedAlignmentILi128EEENS4_14SM90_TMA_STOREES23_S25_S25_EEEvvEEEEvNT_6ParamsE)
        /*0044*/ 	.word	0x00000120
.L_29:


//--------------------- .nv.compat                --------------------------
	.section	.nv.compat,"",@"SHT_CUDA_COMPAT_INFO"
	.align	4
        /*0000*/ 	.byte	0x02, 0x09, 0x01, 0x00, 0x02, 0x02, 0x02, 0x00, 0x02, 0x05, 0x05, 0x00, 0x03, 0x07, 0x01, 0x01
        /*0010*/ 	.byte	0x02, 0x03, 0x01, 0x00, 0x02, 0x06, 0x01, 0x00, 0x04, 0x0b, 0x08, 0x00, 0x09, 0x00, 0x00, 0x00
        /*0020*/ 	.byte	0x00, 0x00, 0x00, 0x00


//--------------------- .nv.info._ZN7cutlass13device_kernelINS_4gemm6kernel13GemmUniversalIN4cute5tupleIJiiiiEEENS1_10collective13CollectiveMmaINS1_35MainloopSm100TmaUmmaWarpSpecializedILi7ELi2ELi2ENS5_IJNS4_1CILi1EEESB_SB_EEEEENS5_IJNSA_ILi128EEENSA_ILi224EEENSA_ILi64EEEEEENS_12float_e4m3_tENS5_IJlSB_lEEESI_SJ_NS4_8TiledMMAINS4_8MMA_AtomIJNS4_10MMA_TraitsINS4_19SM100_MMA_F8F6F4_SSEJSI_SI_fSE_SF_NS4_17integral_constantINS4_4UMMA5MajorELSQ_0EEESR_NSO_INSP_7ScaleInELSS_0EEEST_EEEEEENS4_6LayoutISC_NS5_IJNSA_ILi0EEESX_SX_EEEEENS5_IJNS4_10UnderscoreES10_S10_EEEEENS4_13SM90_TMA_LOADENS4_14ComposedLayoutINS4_7SwizzleILi2ELi4ELi3EEENS4_18smem_ptr_flag_bitsILi8EEENSW_INS5_IJNSA_ILi8EEESG_EEENS5_IJSG_SB_EEEEEEEvNS4_8identityES13_S1D_vS1E_EENS_8epilogue10collective18CollectiveEpilogueINS1G_23Sm100TmaWarpSpecializedILi1ELi1ELi224ELb0ELb0EEEJSH_NS5_IJNSW_ISE_SB_EENSW_ISF_SB_EEEEESI_SJ_SI_SJ_NS1G_6fusion15FusionCallbacksIS1K_NS1O_17LinearCombinationISI_fSI_fLNS_15FloatRoundStyleE2EEESH_S1N_JEEENS4_5SM1004TMEM4LOAD26SM100_TMEM_LOAD_32dp32b32xES13_NS14_INS15_ILi1ELi4ELi3EEES18_NSW_INS5_IJS19_NSA_ILi32EEEEEENS5_IJS1Z_SB_EEEEEEENS4_39AutoVectorizingCopyWithAssumedAlignmentILi128EEENS4_14SM90_TMA_STOREES23_S25_S25_EEEvvEEEEvNT_6ParamsE --------------------------
	.section	.nv.info._ZN7cutlass13device_kernelINS_4gemm6kernel13GemmUniversalIN4cute5tupleIJiiiiEEENS1_10collective13CollectiveMmaINS1_35MainloopSm100TmaUmmaWarpSpecializedILi7ELi2ELi2ENS5_IJNS4_1CILi1EEESB_SB_EEEEENS5_IJNSA_ILi128EEENSA_ILi224EEENSA_ILi64EEEEEENS_12float_e4m3_tENS5_IJlSB_lEEESI_SJ_NS4_8TiledMMAINS4_8MMA_AtomIJNS4_10MMA_TraitsINS4_19SM100_MMA_F8F6F4_SSEJSI_SI_fSE_SF_NS4_17integral_constantINS4_4UMMA5MajorELSQ_0EEESR_NSO_INSP_7ScaleInELSS_0EEEST_EEEEEENS4_6LayoutISC_NS5_IJNSA_ILi0EEESX_SX_EEEEENS5_IJNS4_10UnderscoreES10_S10_EEEEENS4_13SM90_TMA_LOADENS4_14ComposedLayoutINS4_7SwizzleILi2ELi4ELi3EEENS4_18smem_ptr_flag_bitsILi8EEENSW_INS5_IJNSA_ILi8EEESG_EEENS5_IJSG_SB_EEEEEEEvNS4_8identityES13_S1D_vS1E_EENS_8epilogue10collective18CollectiveEpilogueINS1G_23Sm100TmaWarpSpecializedILi1ELi1ELi224ELb0ELb0EEEJSH_NS5_IJNSW_ISE_SB_EENSW_ISF_SB_EEEEESI_SJ_SI_SJ_NS1G_6fusion15FusionCallbacksIS1K_NS1O_17LinearCombinationISI_fSI_fLNS_15FloatRoundStyleE2EEESH_S1N_JEEENS4_5SM1004TMEM4LOAD26SM100_TMEM_LOAD_32dp32b32xES13_NS14_INS15_ILi1ELi4ELi3EEES18_NSW_INS5_IJS19_NSA_ILi32EEEEEENS5_IJS1Z_SB_EEEEEEENS4_39AutoVectorizingCopyWithAssumedAlignmentILi128EEENS4_14SM90_TMA_STOREES23_S25_S25_EEEvvEEEEvNT_6ParamsE,"",@"SHT_CUDA_INFO"
	.sectionflags	@""
	.align	4


	//----- nvinfo : EIATTR_CUDA_API_VERSION
	.align		4
        /*0000*/ 	.byte	0x04, 0x37
        /*0002*/ 	.short	(.L_31 - .L_30)
.L_30:
        /*0004*/ 	.word	0x00000082


	//----- nvinfo : EIATTR_KPARAM_INFO
	.align		4
.L_31:
        /*0008*/ 	.byte	0x04, 0x17
        /*000a*/ 	.short	(.L_33 - .L_32)
.L_32:
        /*000c*/ 	.word	0x00000000
        /*0010*/ 	.short	0x0000
        /*0012*/ 	.short	0x0000
        /*0014*/ 	.byte	0x00, 0xf0, 0x01, 0x20


	//----- nvinfo : EIATTR_AT_ENTRY_FRAGMENTS
	.align		4
.L_33:
        /*0018*/ 	.byte	0x04, 0x4f
        /*001a*/ 	.short	(.L_35 - .L_34)


	//   ....[0]....
.L_34:
        /*001c*/ 	.word	0x00000006


	//----- nvinfo : EIATTR_RESERVED_SMEM_USED
	.align		4
.L_35:
        /*0020*/ 	.byte	0x01, 0x41
	.zero		2


	//----- nvinfo : EIATTR_SPARSE_MMA_MASK
	.align		4
        /*0024*/ 	.byte	0x03, 0x50
        /*0026*/ 	.short	0x0000


	//----- nvinfo : EIATTR_TCGEN05_1CTA_USED
	.align		4
        /*0028*/ 	.byte	0x01, 0x51
	.zero		2


	//----- nvinfo : EIATTR_MAXREG_COUNT
	.align		4
        /*002c*/ 	.byte	0x03, 0x1b
        /*002e*/ 	.short	0x00ff


	//----- nvinfo : EIATTR_NUM_BARRIERS
	.align		4
        /*0030*/ 	.byte	0x02, 0x4c
        /*0032*/ 	.byte	0x07
	.zero		1


	//----- nvinfo : EIATTR_EXTERNS
	.align		4
        /*0034*/ 	.byte	0x04, 0x0f
        /*0036*/ 	.short	(.L_37 - .L_36)


	//   ....[0]....
	.align		4
.L_36:
        /*0038*/ 	.word	index@(__assertfail)


	//----- nvinfo : EIATTR_ANNOTATIONS
	.align		4
.L_37:
        /*003c*/ 	.byte	0x04, 0x55
        /*003e*/ 	.short	(.L_39 - .L_38)


	//   ....[0]....
.L_38:
        /*0040*/ 	.word	0x00000001
        /*0044*/ 	.byte	0xb0, 0x00, 0x00, 0x00, 0x01, 0x00, 0x00, 0x00, 0x50, 0x01, 0x00, 0x00, 0x01, 0x00, 0x00, 0x00
        /* <DEDUP_REMOVED lines=101> */
        /*06a4*/ 	.byte	0x40, 0xb2, 0x00, 0x00


	//----- nvinfo : EIATTR_MERCURY_ISA_VERSION
	.align		4
.L_39:
        /*06a8*/ 	.byte	0x03, 0x5f
        /*06aa*/ 	.short	0x0101


	//----- nvinfo : EIATTR_INT_WARP_WIDE_INSTR_OFFSETS
	.align		4
        /*06ac*/ 	.byte	0x04, 0x31
        /*06ae*/ 	.short	(.L_41 - .L_40)


	//   ....[0]....
.L_40:
        /*06b0*/ 	.word	0x00003980


	//   ....[1]....
        /*06b4*/ 	.word	0x000039b0


	//   ....[2]....
        /*06b8*/ 	.word	0x000039d0


	//   ....[3]....
        /*06bc*/ 	.word	0x00004600


	//   ....[4]....
        /*06c0*/ 	.word	0x00004680


	//   ....[5]....
        /*06c4*/ 	.word	0x000046e0


	//   ....[6]....
        /*06c8*/ 	.word	0x00004740


	//   ....[7]....
        /*06cc*/ 	.word	0x000047a0


	//   ....[8]....
        /*06d0*/ 	.word	0x000047e0


	//   ....[9]....
        /*06d4*/ 	.word	0x00004880


	//   ....[10]....
        /*06d8*/ 	.word	0x000048a0


	//----- nvinfo : EIATTR_COOP_GROUP_MASK_REGIDS
	.align		4
.L_41:
        /*06dc*/ 	.byte	0x04, 0x29
        /*06de*/ 	.short	(.L_43 - .L_42)


	//   ....[0]....
.L_42:
        /*06e0*/ 	.word	0xffffffff


	//   ....[1]....
        /*06e4*/ 	.word	0xffffffff


	//   ....[2]....
        /*06e8*/ 	.word	0xffffffff


	//   ....[3]....
        /*06ec*/ 	.word	0xffffffff


	//   ....[4]....
        /*06f0*/ 	.word	0xffffffff


	//   ....[5]....
        /*06f4*/ 	.word	0xffffffff


	//   ....[6]....
        /*06f8*/ 	.word	0xffffffff


	//   ....[7]....
        /*06fc*/ 	.word	0xffffffff


	//   ....[8]....
        /*0700*/ 	.word	0xffffffff


	//   ....[9]....
        /*0704*/ 	.word	0xffffffff


	//   ....[10]....
        /*0708*/ 	.word	0xffffffff


	//   ....[11]....
        /*070c*/ 	.word	0xffffffff


	//   ....[12]....
        /*0710*/ 	.word	0xffffffff


	//----- nvinfo : EIATTR_COOP_GROUP_INSTR_OFFSETS
	.align		4
.L_43:
        /*0714*/ 	.byte	0x04, 0x28
        /*0716*/ 	.short	(.L_45 - .L_44)


	//   ....[0]....
.L_44:
        /*0718*/ 	.word	0x00000080


	//   ....[1]....
        /*071c*/ 	.word	0x00000520


	//   ....[2]....
        /*0720*/ 	.word	0x000006f0


	//   ....[3]....
        /*0724*/ 	.word	0x00000830


	//   ....[4]....
        /*0728*/ 	.word	0x00000930


	//   ....[5]....
        /*072c*/ 	.word	0x00000aa0


	//   ....[6]....
        /*0730*/ 	.word	0x00000c00


	//   ....[7]....
        /*0734*/ 	.word	0x00001d60


	//   ....[8]....
        /*0738*/ 	.word	0x00002de0


	//   ....[9]....
        /*073c*/ 	.word	0x00002ff0


	//   ....[10]....
        /*0740*/ 	.word	0x00003020


	//   ....[11]....
        /*0744*/ 	.word	0x00003860


	//   ....[12]....
        /*0748*/ 	.word	0x00003a90


	//----- nvinfo : EIATTR_VRC_CTA_INIT_COUNT
	.align		4
.L_45:
        /*074c*/ 	.byte	0x02, 0x4a
        /*074e*/ 	.byte	0x80
	.zero		1


	//----- nvinfo : EIATTR_SYSCALL_OFFSETS
	.align		4
        /*0750*/ 	.byte	0x04, 0x46
        /*0752*/ 	.short	(.L_47 - .L_46)


	//   ....[0]....
.L_46:
        /*0754*/ 	.word	0x000052a0


	//   ....[1]....
        /*0758*/ 	.word	0x000053d0


	//   ....[2]....
        /*075c*/ 	.word	0x00006360


	//   ....[3]....
        /*0760*/ 	.word	0x000064d0


	//   ....[4]....
        /*0764*/ 	.word	0x00006640


	//   ....[5]....
        /*0768*/ 	.word	0x000067b0


	//   ....[6]....
        /*076c*/ 	.word	0x00006920


	//   ....[7]....
        /*0770*/ 	.word	0x00006a90


	//   ....[8]....
        /*0774*/ 	.word	0x00006c00


	//----- nvinfo : EIATTR_MBARRIER_INSTR_OFFSETS
	.align		4
.L_47:
        /*0778*/ 	.byte	0x04, 0x39
        /*077a*/ 	.short	(.L_49 - .L_48)


	//   ....[0]....
.L_48:
        /*077c*/ 	.word	0x00000600
        /*0780*/ 	.word	0x000000ff
        /*0784*/ 	.word	0x00000000
        /*0788*/ 	.short	0x0100
        /*078a*/ 	.byte	0x04
	.zero		1


	//   ....[1]....
        /*078c*/ 	.word	0x00000610
        /*0790*/ 	.word	0x000000ff
        /*0794*/ 	.word	0x00000038
        /*0798*/ 	.short	0x0100
        /*079a*/ 	.byte	0x04
	.zero		1


	//   ....[2]....
        /*079c*/ 	.word	0x00000620
        /*07a0*/ 	.word	0x000000ff
        /*07a4*/ 	.word	0x00000008
        /*07a8*/ 	.short	0x0100
        /*07aa*/ 	.byte	0x04
	.zero		1


	//   ....[3]....
        /*07ac*/ 	.word	0x00000630
        /*07b0*/ 	.word	0x000000ff
        /*07b4*/ 	.word	0x00000040
        /*07b8*/ 	.short	0x0100
        /*07ba*/ 	.byte	0x04
	.zero		1


	//   ....[4]....
        /*07bc*/ 	.word	0x00000640
        /*07c0*/ 	.word	0x000000ff
        /*07c4*/ 	.word	0x00000010
        /*07c8*/ 	.short	0x0100
        /*07ca*/ 	.byte	0x04
	.zero		1


	//   ....[5]....
        /*07cc*/ 	.word	0x00000650
        /*07d0*/ 	.word	0x000000ff
        /*07d4*/ 	.word	0x00000048
        /*07d8*/ 	.short	0x0100
        /*07da*/ 	.byte	0x04
	.zero		1


	//   ....[6]....
        /*07dc*/ 	.word	0x00000660
        /*07e0*/ 	.word	0x000000ff
        /*07e4*/ 	.word	0x00000018
        /*07e8*/ 	.short	0x0100
        /*07ea*/ 	.byte	0x04
	.zero		1


	//   ....[7]....
        /*07ec*/ 	.word	0x00000670
        /*07f0*/ 	.word	0x000000ff
        /*07f4*/ 	.word	0x00000050
        /*07f8*/ 	.short	0x0100
        /*07fa*/ 	.byte	0x04
	.zero		1


	//   ....[8]....
        /*07fc*/ 	.word	0x00000680
        /*0800*/ 	.word	0x000000ff
        /*0804*/ 	.word	0x00000020
        /*0808*/ 	.short	0x0100
        /*080a*/ 	.byte	0x04
	.zero		1


	//   ....[9]....
        /*080c*/ 	.word	0x00000690
        /*0810*/ 	.word	0x000000ff
        /*0814*/ 	.word	0x00000058
        /*0818*/ 	.short	0x0100
        /*081a*/ 	.byte	0x04
	.zero		1


	//   ....[10]....
        /*081c*/ 	.word	0x000006a0
        /*0820*/ 	.word	0x000000ff
        /*0824*/ 	.word	0x00000028
        /*0828*/ 	.short	0x0100
        /*082a*/ 	.byte	0x04
	.zero		1


	//   ....[11]....
        /*082c*/ 	.word	0x000006b0
        /*0830*/ 	.word	0x000000ff
        /*0834*/ 	.word	0x00000060
        /*0838*/ 	.short	0x0100
        /*083a*/ 	.byte	0x04
	.zero		1


	//   ....[12]....
        /*083c*/ 	.word	0x000006c0
        /*0840*/ 	.word	0x000000ff
        /*0844*/ 	.word	0x00000030
        /*0848*/ 	.short	0x0100
        /*084a*/ 	.byte	0x04
	.zero		1


	//   ....[13]....
        /*084c*/ 	.word	0x000006d0
        /*0850*/ 	.word	0x000000ff
        /*0854*/ 	.word	0x00000068
        /*0858*/ 	.short	0x0100
        /*085a*/ 	.byte	0x04
	.zero		1


	//   ....[14]....
        /*085c*/ 	.word	0x00000800
        /*0860*/ 	.word	0x000000ff
        /*0864*/ 	.word	0x00000070
        /*0868*/ 	.short	0x0100
        /*086a*/ 	.byte	0x04
	.zero		1


	//   ....[15]....
        /*086c*/ 	.word	0x00000810
        /*0870*/ 	.word	0x000000ff
        /*0874*/ 	.word	0x00000078
        /*0878*/ 	.short	0x0100
        /*087a*/ 	.byte	0x04
	.zero		1


	//   ....[16]....
        /*087c*/ 	.word	0x00000900
        /*0880*/ 	.word	0x000000ff
        /*0884*/ 	.word	0x00000080
        /*0888*/ 	.short	0x0100
        /*088a*/ 	.byte	0x06
	.zero		1


	//   ....[17]....
        /*088c*/ 	.word	0x00000910
        /*0890*/ 	.word	0x000000ff
        /*0894*/ 	.word	0x00000088
        /*0898*/ 	.short	0x0100
        /*089a*/ 	.byte	0x06
	.zero		1


	//   ....[18]....
        /*089c*/ 	.word	0x00000a50
        /*08a0*/ 	.word	0x000000ff
        /*08a4*/ 	.word	0x00000090
        /*08a8*/ 	.short	0x0100
        /*08aa*/ 	.byte	0x06
	.zero		1


	//   ....[19]....
        /*08ac*/ 	.word	0x00000a60
        /*08b0*/ 	.word	0x000000ff
        /*08b4*/ 	.word	0x000000a0
        /*08b8*/ 	.short	0x0100
        /*08ba*/ 	.byte	0x06
	.zero		1


	//   ....[20]....
        /*08bc*/ 	.word	0x00000a70
        /*08c0*/ 	.word	0x000000ff
        /*08c4*/ 	.word	0x00000098
        /*08c8*/ 	.short	0x0100
        /*08ca*/ 	.byte	0x06
	.zero		1


	//   ....[21]....
        /*08cc*/ 	.word	0x00000a80
        /*08d0*/ 	.word	0x000000ff
        /*08d4*/ 	.word	0x000000a8
        /*08d8*/ 	.short	0x0100
        /*08da*/ 	.byte	0x06
	.zero		1


	//   ....[22]....
        /*08dc*/ 	.word	0x00000bb0
        /*08e0*/ 	.word	0x000000ff
        /*08e4*/ 	.word	0x000000b0
        /*08e8*/ 	.short	0x0100
        /*08ea*/ 	.byte	0x04
	.zero		1


	//   ....[23]....
        /*08ec*/ 	.word	0x00000bc0
        /*08f0*/ 	.word	0x000000ff
        /*08f4*/ 	.word	0x000000c0
        /*08f8*/ 	.short	0x0100
        /*08fa*/ 	.byte	0x04
	.zero		1


	//   ....[24]....
        /*08fc*/ 	.word	0x00000bd0
        /*0900*/ 	.word	0x000000ff
        /*0904*/ 	.word	0x000000b8
        /*0908*/ 	.short	0x0100
        /*090a*/ 	.byte	0x04
	.zero		1


	//   ....[25]....
        /*090c*/ 	.word	0x00000be0
        /*0910*/ 	.word	0x000000ff
        /*0914*/ 	.word	0x000000c8
        /*0918*/ 	.short	0x0100
        /*091a*/ 	.byte	0x04
	.zero		1


	//   ....[26]....
        /*091c*/ 	.word	0x00000cf0
        /*0920*/ 	.word	0x000000ff
        /*0924*/ 	.word	0x000000d0
        /*0928*/ 	.short	0x0100
        /*092a*/ 	.byte	0x04
	.zero		1


	//   ....[27]....
        /*092c*/ 	.word	0x00000d00
        /*0930*/ 	.word	0x000000ff
        /*0934*/ 	.word	0x000000e0
        /*0938*/ 	.short	0x0100
        /*093a*/ 	.byte	0x04
	.zero		1


	//   ....[28]....
        /*093c*/ 	.word	0x00000d10
        /*0940*/ 	.word	0x000000ff
        /*0944*/ 	.word	0x000000d8
        /*0948*/ 	.short	0x0100
        /*094a*/ 	.byte	0x04
	.zero		1


	//   ....[29]....
        /*094c*/ 	.word	0x00000d20
        /*0950*/ 	.word	0x000000ff
        /*0954*/ 	.word	0x000000e8
        /*0958*/ 	.short	0x0100
        /*095a*/ 	.byte	0x04
	.zero		1


	//   ....[30]....
        /*095c*/ 	.word	0x00001680
        /*0960*/ 	.word	0x00000002
        /*0964*/ 	.word	0x000000e0
        /*0968*/ 	.short	0x010a
        /*096a*/ 	.byte	0xff
	.zero		1


	//   ....[31]....
        /*096c*/ 	.word	0x000016a0
        /*0970*/ 	.word	0x00000002
        /*0974*/ 	.word	0x000000d0
        /*0978*/ 	.short	0x0101
        /*097a*/ 	.byte	0xff
	.zero		1


	//   ....[32]....
        /*097c*/ 	.word	0x00001780
        /*0980*/ 	.word	0x000000ff
        /*0984*/ 	.word	0x00000038
        /*0988*/ 	.short	0x010a
        /*098a*/ 	.byte	0x06
	.zero		1


	//   ....[33]....
        /*098c*/ 	.word	0x00001800
        /*0990*/ 	.word	0x000000ff
        /*0994*/ 	.word	0x00000038
        /*0998*/ 	.short	0x010a
        /*099a*/ 	.byte	0x21
	.zero		1


	//   ....[34]....
        /*099c*/ 	.word	0x00001950
        /*09a0*/ 	.word	0x000000ff
        /*09a4*/ 	.word	0x00000038
        /*09a8*/ 	.short	0x010a
        /*09aa*/ 	.byte	0x08
	.zero		1


	//   ....[35]....
        /*09ac*/ 	.word	0x00001a60
        /*09b0*/ 	.word	0x000000ff
        /*09b4*/ 	.word	0x00000088
        /*09b8*/ 	.short	0x0101
        /*09ba*/ 	.byte	0x04
	.zero		1


	//   ....[36]....
        /*09bc*/ 	.word	0x00001a80
        /*09c0*/ 	.word	0x000000ff
        /*09c4*/ 	.word	0x00000038
        /*09c8*/ 	.short	0x010a
        /*09ca*/ 	.byte	0x06
	.zero		1


	//   ....[37]....
        /*09cc*/ 	.word	0x00001b00
        /*09d0*/ 	.word	0x000000ff
        /*09d4*/ 	.word	0x00000038
        /*09d8*/ 	.short	0x010a
        /*09da*/ 	.byte	0x11
	.zero		1


	//   ....[38]....
        /*09dc*/ 	.word	0x00001c50
        /*09e0*/ 	.word	0x000000ff
        /*09e4*/ 	.word	0x00000038
        /*09e8*/ 	.short	0x010a
        /*09ea*/ 	.byte	0x08
	.zero		1


	//   ....[39]....
        /*09ec*/ 	.word	0x00001d90
        /*09f0*/ 	.word	0x00000003
        /*09f4*/ 	.word	0x00000090
        /*09f8*/ 	.short	0x010a
        /*09fa*/ 	.byte	0xff
	.zero		1


	//   ....[40]....
        /*09fc*/ 	.word	0x00001ee0
        /*0a00*/ 	.word	0x00000002
        /*0a04*/ 	.word	0x00000000
        /*0a08*/ 	.short	0x0101
        /*0a0a*/ 	.byte	0xff
	.zero		1


	//   ....[41]....
        /*0a0c*/ 	.word	0x00002480
        /*0a10*/ 	.word	0x000000ff
        /*0a14*/ 	.word	0x00000000
        /*0a18*/ 	.short	0x010a
        /*0a1a*/ 	.byte	0x04
	.zero		1


	//   ....[42]....
        /*0a1c*/ 	.word	0x00002510
        /*0a20*/ 	.word	0x000000ff
        /*0a24*/ 	.word	0x00000000
        /*0a28*/ 	.short	0x010a
        /*0a2a*/ 	.byte	0x05
	.zero		1


	//   ....[43]....
        /*0a2c*/ 	.word	0x000025a0
        /*0a30*/ 	.word	0x000000ff
        /*0a34*/ 	.word	0x00000000
        /*0a38*/ 	.short	0x010a
        /*0a3a*/ 	.byte	0x05
	.zero		1


	//   ....[44]....
        /*0a3c*/ 	.word	0x00002630
        /*0a40*/ 	.word	0x000000ff
        /*0a44*/ 	.word	0x00000000
        /*0a48*/ 	.short	0x010a
        /*0a4a*/ 	.byte	0x05
	.zero		1


	//   ....[45]....
        /*0a4c*/ 	.word	0x000026c0
        /*0a50*/ 	.word	0x000000ff
        /*0a54*/ 	.word	0x00000000
        /*0a58*/ 	.short	0x010a
        /*0a5a*/ 	.byte	0x05
	.zero		1


	//   ....[46]....
        /*0a5c*/ 	.word	0x00002750
        /*0a60*/ 	.word	0x000000ff
        /*0a64*/ 	.word	0x00000000
        /*0a68*/ 	.short	0x010a
        /*0a6a*/ 	.byte	0x05
	.zero		1


	//   ....[47]....
        /*0a6c*/ 	.word	0x000027f0
        /*0a70*/ 	.word	0x00000000
        /*0a74*/ 	.word	0x00000000
        /*0a78*/ 	.short	0x010a
        /*0a7a*/ 	.byte	0xff
	.zero		1


	//   ....[48]....
        /*0a7c*/ 	.word	0x00002930
        /*0a80*/ 	.word	0x00000000
        /*0a84*/ 	.word	0x000000d0
        /*0a88*/ 	.short	0x010a
        /*0a8a*/ 	.byte	0xff
	.zero		1


	//   ....[49]....
        /*0a8c*/ 	.word	0x000029a0
        /*0a90*/ 	.word	0x00000000
        /*0a94*/ 	.word	0x00000000
        /*0a98*/ 	.short	0x0101
        /*0a9a*/ 	.byte	0xff
	.zero		1


	//   ....[50]....
        /*0a9c*/ 	.word	0x000029b0
        /*0aa0*/ 	.word	0x000000ff
        /*0aa4*/ 	.word	0x000000a0
        /*0aa8*/ 	.short	0x010a
        /*0aaa*/ 	.byte	0x04
	.zero		1


	//   ....[51]....
        /*0aac*/ 	.word	0x00002ad0
        /*0ab0*/ 	.word	0x00000000
        /*0ab4*/ 	.word	0x00000090
        /*0ab8*/ 	.short	0x010a
        /*0aba*/ 	.byte	0xff
	.zero		1


	//   ....[52]....
        /*0abc*/ 	.word	0x00002bc0
        /*0ac0*/ 	.word	0x00000000
        /*0ac4*/ 	.word	0x00000000
        /*0ac8*/ 	.short	0x0101
        /*0aca*/ 	.byte	0xff
	.zero		1


	//   ....[53]....
        /*0acc*/ 	.word	0x00002c70
        /*0ad0*/ 	.word	0x000000ff
        /*0ad4*/ 	.word	0x000000a0
        /*0ad8*/ 	.short	0x0106
        /*0ada*/ 	.byte	0x04
	.zero		1


	//   ....[54]....
        /*0adc*/ 	.word	0x00002c90
        /*0ae0*/ 	.word	0x000000ff
        /*0ae4*/ 	.word	0x000000a0
        /*0ae8*/ 	.short	0x010a
        /*0aea*/ 	.byte	0x04
	.zero		1


	//   ....[55]....
        /*0aec*/ 	.word	0x00002d20
        /*0af0*/ 	.word	0x000000ff
        /*0af4*/ 	.word	0x000000a0
        /*0af8*/ 	.short	0x0106
        /*0afa*/ 	.byte	0x07
	.zero		1


	//   ....[56]....
        /*0afc*/ 	.word	0x00002d60
        /*0b00*/ 	.word	0x00000000
        /*0b04*/ 	.word	0x000000a0
        /*0b08*/ 	.short	0x010a
        /*0b0a*/ 	.byte	0xff
	.zero		1


	//   ....[57]....
        /*0b0c*/ 	.word	0x00003270
        /*0b10*/ 	.word	0x00000003
        /*0b14*/ 	.word	0x00000090
        /*0b18*/ 	.short	0x010a
        /*0b1a*/ 	.byte	0xff
	.zero		1


	//   ....[58]....
        /*0b1c*/ 	.word	0x00003380
        /*0b20*/ 	.word	0x00000005
        /*0b24*/ 	.word	0x00000000
        /*0b28*/ 	.short	0x0101
        /*0b2a*/ 	.byte	0xff
	.zero		1


	//   ....[59]....
        /*0b2c*/ 	.word	0x00003390
        /*0b30*/ 	.word	0x000000ff
        /*0b34*/ 	.word	0x00000000
        /*0b38*/ 	.short	0x010a
        /*0b3a*/ 	.byte	0x05
	.zero		1


	//   ....[60]....
        /*0b3c*/ 	.word	0x000033a0
        /*0b40*/ 	.word	0x000000ff
        /*0b44*/ 	.word	0x000000c0
        /*0b48*/ 	.short	0x010a
        /*0b4a*/ 	.byte	0x15
	.zero		1


	//   ....[61]....
        /*0b4c*/ 	.word	0x00003470
        /*0b50*/ 	.word	0x000000ff
        /*0b54*/ 	.word	0x00000000
        /*0b58*/ 	.short	0x010a
        /*0b5a*/ 	.byte	0x07
	.zero		1


	//   ....[62]....
        /*0b5c*/ 	.word	0x000035b0
        /*0b60*/ 	.word	0x000000ff
        /*0b64*/ 	.word	0x00000000
        /*0b68*/ 	.short	0x010a
        /*0b6a*/ 	.byte	0x06
	.zero		1


	//   ....[63]....
        /*0b6c*/ 	.word	0x000037b0
        /*0b70*/ 	.word	0x000000ff
        /*0b74*/ 	.word	0x00000000
        /*0b78*/ 	.short	0x010a
        /*0b7a*/ 	.byte	0x04
	.zero		1


	//   ....[64]....
        /*0b7c*/ 	.word	0x00003840
        /*0b80*/ 	.word	0x000000ff
        /*0b84*/ 	.word	0x00000000
        /*0b88*/ 	.short	0x010a
        /*0b8a*/ 	.byte	0x04
	.zero		1


	//   ....[65]....
        /*0b8c*/ 	.word	0x00003d20
        /*0b90*/ 	.word	0x00000002
        /*0b94*/ 	.word	0x00000090
        /*0b98*/ 	.short	0x010a
        /*0b9a*/ 	.byte	0xff
	.zero		1


	//   ....[66]....
        /*0b9c*/ 	.word	0x00003e90
        /*0ba0*/ 	.word	0x00000000
        /*0ba4*/ 	.word	0x00000000
        /*0ba8*/ 	.short	0x0101
        /*0baa*/ 	.byte	0xff
	.zero		1


	//   ....[67]....
        /*0bac*/ 	.word	0x00004350
        /*0bb0*/ 	.word	0x000000ff
        /*0bb4*/ 	.word	0x00000088
        /*0bb8*/ 	.short	0x010a
        /*0bba*/ 	.byte	0x1d
	.zero		1


	//   ....[68]....
        /*0bbc*/ 	.word	0x00004520
        /*0bc0*/ 	.word	0x000000ff
        /*0bc4*/ 	.word	0x00000078
        /*0bc8*/ 	.short	0x010a
        /*0bca*/ 	.byte	0x1d
	.zero		1


	//   ....[69]....
        /*0bcc*/ 	.word	0x000048c0
        /*0bd0*/ 	.word	0x000000ff
        /*0bd4*/ 	.word	0x00000070
        /*0bd8*/ 	.short	0x010b
        /*0bda*/ 	.byte	0x1d
	.zero		1


	//   ....[70]....
        /*0bdc*/ 	.word	0x000048d0
        /*0be0*/ 	.word	0x000000ff
        /*0be4*/ 	.word	0x00000000
        /*0be8*/ 	.short	0x0101
        /*0bea*/ 	.byte	0x2c
	.zero		1


	//   ....[71]....
        /*0bec*/ 	.word	0x00004910
        /*0bf0*/ 	.word	0x00000002
        /*0bf4*/ 	.word	0x00000078
        /*0bf8*/ 	.short	0x010a
        /*0bfa*/ 	.byte	0xff
	.zero		1


	//   ....[72]....
        /*0bfc*/ 	.word	0x00004b10
        /*0c00*/ 	.word	0x000000ff
        /*0c04*/ 	.word	0x00000090
        /*0c08*/ 	.short	0x010a
        /*0c0a*/ 	.byte	0x04
	.zero		1


	//   ....[73]....
        /*0c0c*/ 	.word	0x00004be0
        /*0c10*/ 	.word	0x000000ff
        /*0c14*/ 	.word	0x00000000
        /*0c18*/ 	.short	0x0101
        /*0c1a*/ 	.byte	0x04
	.zero		1


	//   ....[74]....
        /*0c1c*/ 	.word	0x000059d0
        /*0c20*/ 	.word	0x000000ff
        /*0c24*/ 	.word	0x00000070
        /*0c28*/ 	.short	0x010a
        /*0c2a*/ 	.byte	0x2c
	.zero		1


	//   ....[75]....
        /*0c2c*/ 	.word	0x00005a00
        /*0c30*/ 	.word	0x0000000a
        /*0c34*/ 	.word	0x000000b0
        /*0c38*/ 	.short	0x010a
        /*0c3a*/ 	.byte	0xff
	.zero		1


	//   ....[76]....
        /*0c3c*/ 	.word	0x00005cf0
        /*0c40*/ 	.word	0x000000ff
        /*0c44*/ 	.word	0x00000070
        /*0c48*/ 	.short	0x010a
        /*0c4a*/ 	.byte	0x2c
	.zero		1


	//   ....[77]....
        /*0c4c*/ 	.word	0x00006140
        /*0c50*/ 	.word	0x000000ff
        /*0c54*/ 	.word	0x00000000
        /*0c58*/ 	.short	0x0101
        /*0c5a*/ 	.byte	0x04
	.zero		1


	//   ....[78]....
        /*0c5c*/ 	.word	0x00006240
        /*0c60*/ 	.word	0x0000000a
        /*0c64*/ 	.word	0x000000b0
        /*0c68*/ 	.short	0x010a
        /*0c6a*/ 	.byte	0xff
	.zero		1


	//   ....[79]....
        /*0c6c*/ 	.word	0x0000a810
        /*0c70*/ 	.word	0x000000ff
        /*0c74*/ 	.word	0x00000000
        /*0c78*/ 	.short	0x0101
        /*0c7a*/ 	.byte	0x05
	.zero		1


	//   ....[80]....
        /*0c7c*/ 	.word	0x0000b810
        /*0c80*/ 	.word	0x00000002
        /*0c84*/ 	.word	0x000000e0
        /*0c88*/ 	.short	0x010a
        /*0c8a*/ 	.byte	0xff
	.zero		1


	//   ....[81]....
        /*0c8c*/ 	.word	0x0000b870
        /*0c90*/ 	.word	0x00000004
        /*0c94*/ 	.word	0x00000038
        /*0c98*/ 	.short	0x010a
        /*0c9a*/ 	.byte	0xff
	.zero		1


	//   ....[82]....
        /*0c9c*/ 	.word	0x0000b8d0
        /*0ca0*/ 	.word	0x00000004
        /*0ca4*/ 	.word	0x00000038
        /*0ca8*/ 	.short	0x010a
        /*0caa*/ 	.byte	0xff
	.zero		1


	//   ....[83]....
        /*0cac*/ 	.word	0x0000b920
        /*0cb0*/ 	.word	0x00000003
        /*0cb4*/ 	.word	0x00000090
        /*0cb8*/ 	.short	0x010a
        /*0cba*/ 	.byte	0xff
	.zero		1


	//   ....[84]....
        /*0cbc*/ 	.word	0x0000b980
        /*0cc0*/ 	.word	0x00000003
        /*0cc4*/ 	.word	0x00000000
        /*0cc8*/ 	.short	0x010a
        /*0cca*/ 	.byte	0xff
	.zero		1


	//   ....[85]....
        /*0ccc*/ 	.word	0x0000b9e0
        /*0cd0*/ 	.word	0x00000003
        /*0cd4*/ 	.word	0x00000000
        /*0cd8*/ 	.short	0x010a
        /*0cda*/ 	.byte	0xff
	.zero		1


	//   ....[86]....
        /*0cdc*/ 	.word	0x0000ba40
        /*0ce0*/ 	.word	0x00000003
        /*0ce4*/ 	.word	0x00000000
        /*0ce8*/ 	.short	0x010a
        /*0cea*/ 	.byte	0xff
	.zero		1


	//   ....[87]....
        /*0cec*/ 	.word	0x0000baa0
        /*0cf0*/ 	.word	0x00000003
        /*0cf4*/ 	.word	0x00000000
        /*0cf8*/ 	.short	0x010a
        /*0cfa*/ 	.byte	0xff
	.zero		1


	//   ....[88]....
        /*0cfc*/ 	.word	0x0000bb00
        /*0d00*/ 	.word	0x00000003
        /*0d04*/ 	.word	0x00000000
        /*0d08*/ 	.short	0x010a
        /*0d0a*/ 	.byte	0xff
	.zero		1


	//   ....[89]....
        /*0d0c*/ 	.word	0x0000bb60
        /*0d10*/ 	.word	0x00000003
        /*0d14*/ 	.word	0x00000000
        /*0d18*/ 	.short	0x010a
        /*0d1a*/ 	.byte	0xff
	.zero		1


	//   ....[90]....
        /*0d1c*/ 	.word	0x0000bbb0
        /*0d20*/ 	.word	0x00000000
        /*0d24*/ 	.word	0x000000d0
        /*0d28*/ 	.short	0x010a
        /*0d2a*/ 	.byte	0xff
	.zero		1


	//   ....[91]....
        /*0d2c*/ 	.word	0x0000bc10
        /*0d30*/ 	.word	0x00000003
        /*0d34*/ 	.word	0x000000a0
        /*0d38*/ 	.short	0x010a
        /*0d3a*/ 	.byte	0xff
	.zero		1


	//   ....[92]....
        /*0d3c*/ 	.word	0x0000bc60
        /*0d40*/ 	.word	0x00000000
        /*0d44*/ 	.word	0x00000090
        /*0d48*/ 	.short	0x010a
        /*0d4a*/ 	.byte	0xff
	.zero		1


	//   ....[93]....
        /*0d4c*/ 	.word	0x0000bcc0
        /*0d50*/ 	.word	0x00000002
        /*0d54*/ 	.word	0x000000a0
        /*0d58*/ 	.short	0x010a
        /*0d5a*/ 	.byte	0xff
	.zero		1


	//   ....[94]....
        /*0d5c*/ 	.word	0x0000bd10
        /*0d60*/ 	.word	0x00000003
        /*0d64*/ 	.word	0x00000090
        /*0d68*/ 	.short	0x010a
        /*0d6a*/ 	.byte	0xff
	.zero		1


	//   ....[95]....
        /*0d6c*/ 	.word	0x0000bd70
        /*0d70*/ 	.word	0x00000004
        /*0d74*/ 	.word	0x000000c0
        /*0d78*/ 	.short	0x010a
        /*0d7a*/ 	.byte	0xff
	.zero		1


	//   ....[96]....
        /*0d7c*/ 	.word	0x0000bdd0
        /*0d80*/ 	.word	0x00000003
        /*0d84*/ 	.word	0x00000000
        /*0d88*/ 	.short	0x010a
        /*0d8a*/ 	.byte	0xff
	.zero		1


	//   ....[97]....
        /*0d8c*/ 	.word	0x0000be30
        /*0d90*/ 	.word	0x00000002
        /*0d94*/ 	.word	0x00000000
        /*0d98*/ 	.short	0x010a
        /*0d9a*/ 	.byte	0xff
	.zero		1


	//   ....[98]....
        /*0d9c*/ 	.word	0x0000be90
        /*0da0*/ 	.word	0x00000002
        /*0da4*/ 	.word	0x00000000
        /*0da8*/ 	.short	0x010a
        /*0daa*/ 	.byte	0xff
	.zero		1


	//   ....[99]....
        /*0dac*/ 	.word	0x0000bee0
        /*0db0*/ 	.word	0x00000002
        /*0db4*/ 	.word	0x00000090
        /*0db8*/ 	.short	0x010a
        /*0dba*/ 	.byte	0xff
	.zero		1


	//   ....[100]....
        /*0dbc*/ 	.word	0x0000bf40
        /*0dc0*/ 	.word	0x00000002
        /*0dc4*/ 	.word	0x00000088
        /*0dc8*/ 	.short	0x010a
        /*0dca*/ 	.byte	0xff
	.zero		1


	//   ....[101]....
        /*0dcc*/ 	.word	0x0000bfa0
        /*0dd0*/ 	.word	0x00000002
        /*0dd4*/ 	.word	0x00000078
        /*0dd8*/ 	.short	0x010a
        /*0dda*/ 	.byte	0xff
	.zero		1


	//   ....[102]....
        /*0ddc*/ 	.word	0x0000c000
        /*0de0*/ 	.word	0x00000002
        /*0de4*/ 	.word	0x00000090
        /*0de8*/ 	.short	0x010a
        /*0dea*/ 	.byte	0xff
	.zero		1


	//   ....[103]....
        /*0dec*/ 	.word	0x0000c060
        /*0df0*/ 	.word	0x00000003
        /*0df4*/ 	.word	0x00000070
        /*0df8*/ 	.short	0x010a
        /*0dfa*/ 	.byte	0xff
	.zero		1


	//   ....[104]....
        /*0dfc*/ 	.word	0x0000c0b0
        /*0e00*/ 	.word	0x0000000a
        /*0e04*/ 	.word	0x000000b0
        /*0e08*/ 	.short	0x010a
        /*0e0a*/ 	.byte	0xff
	.zero		1


	//----- nvinfo : EIATTR_NUM_MBARRIERS
	.align		4
.L_49:
        /*0e0c*/ 	.byte	0x03, 0x38
        /*0e0e*/ 	.short	0x001e


	//----- nvinfo : EIATTR_EXIT_INSTR_OFFSETS
	.align		4
        /*0e10*/ 	.byte	0x04, 0x1c
        /*0e12*/ 	.short	(.L_51 - .L_50)


	//   ....[0]....
.L_50:
        /*0e14*/ 	.word	0x00002820


	//   ....[1]....
        /*0e18*/ 	.word	0x00002d30


	//   ....[2]....
        /*0e1c*/ 	.word	0x00002d90


	//   ....[3]....
        /*0e20*/ 	.word	0x00003aa0


	//   ....[4]....
        /*0e24*/ 	.word	0x00004940


	//   ....[5]....
        /*0e28*/ 	.word	0x00004980


	//   ....[6]....
        /*0e2c*/ 	.word	0x0000b800


	//----- nvinfo : EIATTR_MAX_THREADS
	.align		4
.L_51:
        /*0e30*/ 	.byte	0x04, 0x05
        /*0e32*/ 	.short	(.L_53 - .L_52)
.L_52:
        /*0e34*/ 	.word	0x00000100
        /*0e38*/ 	.word	0x00000001
        /*0e3c*/ 	.word	0x00000001


	//----- nvinfo : EIATTR_CRS_STACK_SIZE
	.align		4
.L_53:
        /*0e40*/ 	.byte	0x04, 0x1e
        /*0e42*/ 	.short	(.L_55 - .L_54)
.L_54:
        /*0e44*/ 	.word	0x00000000


	//----- nvinfo : EIATTR_CBANK_PARAM_SIZE
	.align		4
.L_55:
        /*0e48*/ 	.byte	0x03, 0x19
        /*0e4a*/ 	.short	0x0800


	//----- nvinfo : EIATTR_PARAM_CBANK
	.align		4
        /*0e4c*/ 	.byte	0x04, 0x0a
        /*0e4e*/ 	.short	(.L_57 - .L_56)
	.align		4
.L_56:
        /*0e50*/ 	.word	index@(.nv.constant0._ZN7cutlass13device_kernelINS_4gemm6kernel13GemmUniversalIN4cute5tupleIJiiiiEEENS1_10collective13CollectiveMmaINS1_35MainloopSm100TmaUmmaWarpSpecializedILi7ELi2ELi2ENS5_IJNS4_1CILi1EEESB_SB_EEEEENS5_IJNSA_ILi128EEENSA_ILi224EEENSA_ILi64EEEEEENS_12float_e4m3_tENS5_IJlSB_lEEESI_SJ_NS4_8TiledMMAINS4_8MMA_AtomIJNS4_10MMA_TraitsINS4_19SM100_MMA_F8F6F4_SSEJSI_SI_fSE_SF_NS4_17integral_constantINS4_4UMMA5MajorELSQ_0EEESR_NSO_INSP_7ScaleInELSS_0EEEST_EEEEEENS4_6LayoutISC_NS5_IJNSA_ILi0EEESX_SX_EEEEENS5_IJNS4_10UnderscoreES10_S10_EEEEENS4_13SM90_TMA_LOADENS4_14ComposedLayoutINS4_7SwizzleILi2ELi4ELi3EEENS4_18smem_ptr_flag_bitsILi8EEENSW_INS5_IJNSA_ILi8EEESG_EEENS5_IJSG_SB_EEEEEEEvNS4_8identityES13_S1D_vS1E_EENS_8epilogue10collective18CollectiveEpilogueINS1G_23Sm100TmaWarpSpecializedILi1ELi1ELi224ELb0ELb0EEEJSH_NS5_IJNSW_ISE_SB_EENSW_ISF_SB_EEEEESI_SJ_SI_SJ_NS1G_6fusion15FusionCallbacksIS1K_NS1O_17LinearCombinationISI_fSI_fLNS_15FloatRoundStyleE2EEESH_S1N_JEEENS4_5SM1004TMEM4LOAD26SM100_TMEM_LOAD_32dp32b32xES13_NS14_INS15_ILi1ELi4ELi3EEES18_NSW_INS5_IJS19_NSA_ILi32EEEEEENS5_IJS1Z_SB_EEEEEEENS4_39AutoVectorizingCopyWithAssumedAlignmentILi128EEENS4_14SM90_TMA_STOREES23_S25_S25_EEEvvEEEEvNT_6ParamsE)
        /*0e54*/ 	.short	0x0380
        /*0e56*/ 	.short	0x0800


	//----- nvinfo : EIATTR_SW_WAR
	.align		4
.L_57:
        /*0e58*/ 	.byte	0x04, 0x36
        /*0e5a*/ 	.short	(.L_59 - .L_58)
.L_58:
        /*0e5c*/ 	.word	0x00000008
.L_59:


//--------------------- .nv.callgraph             --------------------------
	.section	.nv.callgraph,"",@"SHT_CUDA_CALLGRAPH"
	.align	4
	.sectionentsize	8
	.align		4
        /*0000*/ 	.word	0x00000000
	.align		4
        /*0004*/ 	.word	0xffffffff
	.align		4
        /*0008*/ 	.word	index@(_ZN7cutlass13device_kernelINS_4gemm6kernel13GemmUniversalIN4cute5tupleIJiiiiEEENS1_10collective13CollectiveMmaINS1_35MainloopSm100TmaUmmaWarpSpecializedILi7ELi2ELi2ENS5_IJNS4_1CILi1EEESB_SB_EEEEENS5_IJNSA_ILi128EEENSA_ILi224EEENSA_ILi64EEEEEENS_12float_e4m3_tENS5_IJlSB_lEEESI_SJ_NS4_8TiledMMAINS4_8MMA_AtomIJNS4_10MMA_TraitsINS4_19SM100_MMA_F8F6F4_SSEJSI_SI_fSE_SF_NS4_17integral_constantINS4_4UMMA5MajorELSQ_0EEESR_NSO_INSP_7ScaleInELSS_0EEEST_EEEEEENS4_6LayoutISC_NS5_IJNSA_ILi0EEESX_SX_EEEEENS5_IJNS4_10UnderscoreES10_S10_EEEEENS4_13SM90_TMA_LOADENS4_14ComposedLayoutINS4_7SwizzleILi2ELi4ELi3EEENS4_18smem_ptr_flag_bitsILi8EEENSW_INS5_IJNSA_ILi8EEESG_EEENS5_IJSG_SB_EEEEEEEvNS4_8identityES13_S1D_vS1E_EENS_8epilogue10collective18CollectiveEpilogueINS1G_23Sm100TmaWarpSpecializedILi1ELi1ELi224ELb0ELb0EEEJSH_NS5_IJNSW_ISE_SB_EENSW_ISF_SB_EEEEESI_SJ_SI_SJ_NS1G_6fusion15FusionCallbacksIS1K_NS1O_17LinearCombinationISI_fSI_fLNS_15FloatRoundStyleE2EEESH_S1N_JEEENS4_5SM1004TMEM4LOAD26SM100_TMEM_LOAD_32dp32b32xES13_NS14_INS15_ILi1ELi4ELi3EEES18_NSW_INS5_IJS19_NSA_ILi32EEEEEENS5_IJS1Z_SB_EEEEEEENS4_39AutoVectorizingCopyWithAssumedAlignmentILi128EEENS4_14SM90_TMA_STOREES23_S25_S25_EEEvvEEEEvNT_6ParamsE)
	.align		4
        /*000c*/ 	.word	index@(__assertfail)
	.align		4
        /*0010*/ 	.word	0x00000000
	.align		4
        /*0014*/ 	.word	0xfffffffe
	.align		4
        /*0018*/ 	.word	0x00000000
	.align		4
        /*001c*/ 	.word	0xfffffffd
	.align		4
        /*0020*/ 	.word	0x00000000
	.align		4
        /*0024*/ 	.word	0xfffffffc


//--------------------- .nv.constant4             --------------------------
	.section	.nv.constant4,"a",@progbits
	.align	8
	.align		8
.nv.constant4:
        /*0000*/ 	.dword	__assertfail
	.align		8
        /*0008*/ 	.dword	__unnamed_1
	.align		8
        /*0010*/ 	.dword	__unnamed_2
	.align		8
        /*0018*/ 	.dword	_ZN40_INTERNAL_c2e8aab4_4_k_cu_13cc0bb0_250364cuda3std3__45__cpo5beginE
	.align		8
        /*0020*/ 	.dword	_ZN40_INTERNAL_c2e8aab4_4_k_cu_13cc0bb0_250364cuda3std3__45__cpo3endE
	.align		8
        /*0028*/ 	.dword	_ZN40_INTERNAL_c2e8aab4_4_k_cu_13cc0bb0_250364cuda3std3__45__cpo6cbeginE
	.align		8
        /*0030*/ 	.dword	_ZN40_INTERNAL_c2e8aab4_4_k_cu_13cc0bb0_250364cuda3std3__45__cpo4cendE
	.align		8
        /*0038*/ 	.dword	_ZN40_INTERNAL_c2e8aab4_4_k_cu_13cc0bb0_250364cuda3std3__442_GLOBAL__N__c2e8aab4_4_k_cu_13cc0bb0_250366ignoreE
	.align		8
        /*0040*/ 	.dword	_ZN40_INTERNAL_c2e8aab4_4_k_cu_13cc0bb0_250364cuda3std3__419piecewise_constructE
	.align		8
        /*0048*/ 	.dword	_ZN40_INTERNAL_c2e8aab4_4_k_cu_13cc0bb0_250364cuda3std3__48in_placeE
	.align		8
        /*0050*/ 	.dword	_ZN40_INTERNAL_c2e8aab4_4_k_cu_13cc0bb0_250364cuda3std6ranges3__45__cpo4swapE
	.align		8
        /*0058*/ 	.dword	_ZN40_INTERNAL_c2e8aab4_4_k_cu_13cc0bb0_250364cuda3std6ranges3__45__cpo9iter_moveE
	.align		8
        /*0060*/ 	.dword	_ZN40_INTERNAL_c2e8aab4_4_k_cu_13cc0bb0_250364cute7productE
	.align		8
        /*0068*/ 	.dword	_ZN40_INTERNAL_c2e8aab4_4_k_cu_13cc0bb0_250364cute1_E
	.align		8
        /*0070*/ 	.dword	$str$25
	.align		8
        /*0078*/ 	.dword	$str$26
	.align		8
        /*0080*/ 	.dword	$str$27
	.align		8
        /*0088*/ 	.dword	$str$28


//--------------------- .text._ZN7cutlass13device_kernelINS_4gemm6kernel13GemmUniversalIN4cute5tupleIJiiiiEEENS1_10collective13CollectiveMmaINS1_35MainloopSm100TmaUmmaWarpSpecializedILi7ELi2ELi2ENS5_IJNS4_1CILi1EEESB_SB_EEEEENS5_IJNSA_ILi128EEENSA_ILi224EEENSA_ILi64EEEEEENS_12float_e4m3_tENS5_IJlSB_lEEESI_SJ_NS4_8TiledMMAINS4_8MMA_AtomIJNS4_10MMA_TraitsINS4_19SM100_MMA_F8F6F4_SSEJSI_SI_fSE_SF_NS4_17integral_constantINS4_4UMMA5MajorELSQ_0EEESR_NSO_INSP_7ScaleInELSS_0EEEST_EEEEEENS4_6LayoutISC_NS5_IJNSA_ILi0EEESX_SX_EEEEENS5_IJNS4_10UnderscoreES10_S10_EEEEENS4_13SM90_TMA_LOADENS4_14ComposedLayoutINS4_7SwizzleILi2ELi4ELi3EEENS4_18smem_ptr_flag_bitsILi8EEENSW_INS5_IJNSA_ILi8EEESG_EEENS5_IJSG_SB_EEEEEEEvNS4_8identityES13_S1D_vS1E_EENS_8epilogue10collective18CollectiveEpilogueINS1G_23Sm100TmaWarpSpecializedILi1ELi1ELi224ELb0ELb0EEEJSH_NS5_IJNSW_ISE_SB_EENSW_ISF_SB_EEEEESI_SJ_SI_SJ_NS1G_6fusion15FusionCallbacksIS1K_NS1O_17LinearCombinationISI_fSI_fLNS_15FloatRoundStyleE2EEESH_S1N_JEEENS4_5SM1004TMEM4LOAD26SM100_TMEM_LOAD_32dp32b32xES13_NS14_INS15_ILi1ELi4ELi3EEES18_NSW_INS5_IJS19_NSA_ILi32EEEEEENS5_IJS1Z_SB_EEEEEEENS4_39AutoVectorizingCopyWithAssumedAlignmentILi128EEENS4_14SM90_TMA_STOREES23_S25_S25_EEEvvEEEEvNT_6ParamsE --------------------------
	.section	.text._ZN7cutlass13device_kernelINS_4gemm6kernel13GemmUniversalIN4cute5tupleIJiiiiEEENS1_10collective13CollectiveMmaINS1_35MainloopSm100TmaUmmaWarpSpecializedILi7ELi2ELi2ENS5_IJNS4_1CILi1EEESB_SB_EEEEENS5_IJNSA_ILi128EEENSA_ILi224EEENSA_ILi64EEEEEENS_12float_e4m3_tENS5_IJlSB_lEEESI_SJ_NS4_8TiledMMAINS4_8MMA_AtomIJNS4_10MMA_TraitsINS4_19SM100_MMA_F8F6F4_SSEJSI_SI_fSE_SF_NS4_17integral_constantINS4_4UMMA5MajorELSQ_0EEESR_NSO_INSP_7ScaleInELSS_0EEEST_EEEEEENS4_6LayoutISC_NS5_IJNSA_ILi0EEESX_SX_EEEEENS5_IJNS4_10UnderscoreES10_S10_EEEEENS4_13SM90_TMA_LOADENS4_14ComposedLayoutINS4_7SwizzleILi2ELi4ELi3EEENS4_18smem_ptr_flag_bitsILi8EEENSW_INS5_IJNSA_ILi8EEESG_EEENS5_IJSG_SB_EEEEEEEvNS4_8identityES13_S1D_vS1E_EENS_8epilogue10collective18CollectiveEpilogueINS1G_23Sm100TmaWarpSpecializedILi1ELi1ELi224ELb0ELb0EEEJSH_NS5_IJNSW_ISE_SB_EENSW_ISF_SB_EEEEESI_SJ_SI_SJ_NS1G_6fusion15FusionCallbacksIS1K_NS1O_17LinearCombinationISI_fSI_fLNS_15FloatRoundStyleE2EEESH_S1N_JEEENS4_5SM1004TMEM4LOAD26SM100_TMEM_LOAD_32dp32b32xES13_NS14_INS15_ILi1ELi4ELi3EEES18_NSW_INS5_IJS19_NSA_ILi32EEEEEENS5_IJS1Z_SB_EEEEEEENS4_39AutoVectorizingCopyWithAssumedAlignmentILi128EEENS4_14SM90_TMA_STOREES23_S25_S25_EEEvvEEEEvNT_6ParamsE,"ax",@progbits
	.align	128
.text._ZN7cutlass13device_kernelINS_4gemm6kernel13GemmUniversalIN4cute5tupleIJiiiiEEENS1_10collective13CollectiveMmaINS1_35MainloopSm100TmaUmmaWarpSpecializedILi7ELi2ELi2ENS5_IJNS4_1CILi1EEESB_SB_EEEEENS5_IJNSA_ILi128EEENSA_ILi224EEENSA_ILi64EEEEEENS_12float_e4m3_tENS5_IJlSB_lEEESI_SJ_NS4_8TiledMMAINS4_8MMA_AtomIJNS4_10MMA_TraitsINS4_19SM100_MMA_F8F6F4_SSEJSI_SI_fSE_SF_NS4_17integral_constantINS4_4UMMA5MajorELSQ_0EEESR_NSO_INSP_7ScaleInELSS_0EEEST_EEEEEENS4_6LayoutISC_NS5_IJNSA_ILi0EEESX_SX_EEEEENS5_IJNS4_10UnderscoreES10_S10_EEEEENS4_13SM90_TMA_LOADENS4_14ComposedLayoutINS4_7SwizzleILi2ELi4ELi3EEENS4_18smem_ptr_flag_bitsILi8EEENSW_INS5_IJNSA_ILi8EEESG_EEENS5_IJSG_SB_EEEEEEEvNS4_8identityES13_S1D_vS1E_EENS_8epilogue10collective18CollectiveEpilogueINS1G_23Sm100TmaWarpSpecializedILi1ELi1ELi224ELb0ELb0EEEJSH_NS5_IJNSW_ISE_SB_EENSW_ISF_SB_EEEEESI_SJ_SI_SJ_NS1G_6fusion15FusionCallbacksIS1K_NS1O_17LinearCombinationISI_fSI_fLNS_15FloatRoundStyleE2EEESH_S1N_JEEENS4_5SM1004TMEM4LOAD26SM100_TMEM_LOAD_32dp32b32xES13_NS14_INS15_ILi1ELi4ELi3EEES18_NSW_INS5_IJS19_NSA_ILi32EEEEEENS5_IJS1Z_SB_EEEEEEENS4_39AutoVectorizingCopyWithAssumedAlignmentILi128EEENS4_14SM90_TMA_STOREES23_S25_S25_EEEvvEEEEvNT_6ParamsE:
        .type           _ZN7cutlass13device_kernelINS_4gemm6kernel13GemmUniversalIN4cute5tupleIJiiiiEEENS1_10collective13CollectiveMmaINS1_35MainloopSm100TmaUmmaWarpSpecializedILi7ELi2ELi2ENS5_IJNS4_1CILi1EEESB_SB_EEEEENS5_IJNSA_ILi128EEENSA_ILi224EEENSA_ILi64EEEEEENS_12float_e4m3_tENS5_IJlSB_lEEESI_SJ_NS4_8TiledMMAINS4_8MMA_AtomIJNS4_10MMA_TraitsINS4_19SM100_MMA_F8F6F4_SSEJSI_SI_fSE_SF_NS4_17integral_constantINS4_4UMMA5MajorELSQ_0EEESR_NSO_INSP_7ScaleInELSS_0EEEST_EEEEEENS4_6LayoutISC_NS5_IJNSA_ILi0EEESX_SX_EEEEENS5_IJNS4_10UnderscoreES10_S10_EEEEENS4_13SM90_TMA_LOADENS4_14ComposedLayoutINS4_7SwizzleILi2ELi4ELi3EEENS4_18smem_ptr_flag_bitsILi8EEENSW_INS5_IJNSA_ILi8EEESG_EEENS5_IJSG_SB_EEEEEEEvNS4_8identityES13_S1D_vS1E_EENS_8epilogue10collective18CollectiveEpilogueINS1G_23Sm100TmaWarpSpecializedILi1ELi1ELi224ELb0ELb0EEEJSH_NS5_IJNSW_ISE_SB_EENSW_ISF_SB_EEEEESI_SJ_SI_SJ_NS1G_6fusion15FusionCallbacksIS1K_NS1O_17LinearCombinationISI_fSI_fLNS_15FloatRoundStyleE2EEESH_S1N_JEEENS4_5SM1004TMEM4LOAD26SM100_TMEM_LOAD_32dp32b32xES13_NS14_INS15_ILi1ELi4ELi3EEES18_NSW_INS5_IJS19_NSA_ILi32EEEEEENS5_IJS1Z_SB_EEEEEEENS4_39AutoVectorizingCopyWithAssumedAlignmentILi128EEENS4_14SM90_TMA_STOREES23_S25_S25_EEEvvEEEEvNT_6ParamsE,@function
        .size           _ZN7cutlass13device_kernelINS_4gemm6kernel13GemmUniversalIN4cute5tupleIJiiiiEEENS1_10collective13CollectiveMmaINS1_35MainloopSm100TmaUmmaWarpSpecializedILi7ELi2ELi2ENS5_IJNS4_1CILi1EEESB_SB_EEEEENS5_IJNSA_ILi128EEENSA_ILi224EEENSA_ILi64EEEEEENS_12float_e4m3_tENS5_IJlSB_lEEESI_SJ_NS4_8TiledMMAINS4_8MMA_AtomIJNS4_10MMA_TraitsINS4_19SM100_MMA_F8F6F4_SSEJSI_SI_fSE_SF_NS4_17integral_constantINS4_4UMMA5MajorELSQ_0EEESR_NSO_INSP_7ScaleInELSS_0EEEST_EEEEEENS4_6LayoutISC_NS5_IJNSA_ILi0EEESX_SX_EEEEENS5_IJNS4_10UnderscoreES10_S10_EEEEENS4_13SM90_TMA_LOADENS4_14ComposedLayoutINS4_7SwizzleILi2ELi4ELi3EEENS4_18smem_ptr_flag_bitsILi8EEENSW_INS5_IJNSA_ILi8EEESG_EEENS5_IJSG_SB_EEEEEEEvNS4_8identityES13_S1D_vS1E_EENS_8epilogue10collective18CollectiveEpilogueINS1G_23Sm100TmaWarpSpecializedILi1ELi1ELi224ELb0ELb0EEEJSH_NS5_IJNSW_ISE_SB_EENSW_ISF_SB_EEEEESI_SJ_SI_SJ_NS1G_6fusion15FusionCallbacksIS1K_NS1O_17LinearCombinationISI_fSI_fLNS_15FloatRoundStyleE2EEESH_S1N_JEEENS4_5SM1004TMEM4LOAD26SM100_TMEM_LOAD_32dp32b32xES13_NS14_INS15_ILi1ELi4ELi3EEES18_NSW_INS5_IJS19_NSA_ILi32EEEEEENS5_IJS1Z_SB_EEEEEEENS4_39AutoVectorizingCopyWithAssumedAlignmentILi128EEENS4_14SM90_TMA_STOREES23_S25_S25_EEEvvEEEEvNT_6ParamsE,(.L_x_137 - _ZN7cutlass13device_kernelINS_4gemm6kernel13GemmUniversalIN4cute5tupleIJiiiiEEENS1_10collective13CollectiveMmaINS1_35MainloopSm100TmaUmmaWarpSpecializedILi7ELi2ELi2ENS5_IJNS4_1CILi1EEESB_SB_EEEEENS5_IJNSA_ILi128EEENSA_ILi224EEENSA_ILi64EEEEEENS_12float_e4m3_tENS5_IJlSB_lEEESI_SJ_NS4_8TiledMMAINS4_8MMA_AtomIJNS4_10MMA_TraitsINS4_19SM100_MMA_F8F6F4_SSEJSI_SI_fSE_SF_NS4_17integral_constantINS4_4UMMA5MajorELSQ_0EEESR_NSO_INSP_7ScaleInELSS_0EEEST_EEEEEENS4_6LayoutISC_NS5_IJNSA_ILi0EEESX_SX_EEEEENS5_IJNS4_10UnderscoreES10_S10_EEEEENS4_13SM90_TMA_LOADENS4_14ComposedLayoutINS4_7SwizzleILi2ELi4ELi3EEENS4_18smem_ptr_flag_bitsILi8EEENSW_INS5_IJNSA_ILi8EEESG_EEENS5_IJSG_SB_EEEEEEEvNS4_8identityES13_S1D_vS1E_EENS_8epilogue10collective18CollectiveEpilogueINS1G_23Sm100TmaWarpSpecializedILi1ELi1ELi224ELb0ELb0EEEJSH_NS5_IJNSW_ISE_SB_EENSW_ISF_SB_EEEEESI_SJ_SI_SJ_NS1G_6fusion15FusionCallbacksIS1K_NS1O_17LinearCombinationISI_fSI_fLNS_15FloatRoundStyleE2EEESH_S1N_JEEENS4_5SM1004TMEM4LOAD26SM100_TMEM_LOAD_32dp32b32xES13_NS14_INS15_ILi1ELi4ELi3EEES18_NSW_INS5_IJS19_NSA_ILi32EEEEEENS5_IJS1Z_SB_EEEEEEENS4_39AutoVectorizingCopyWithAssumedAlignmentILi128EEENS4_14SM90_TMA_STOREES23_S25_S25_EEEvvEEEEvNT_6ParamsE)
        .other          _ZN7cutlass13device_kernelINS_4gemm6kernel13GemmUniversalIN4cute5tupleIJiiiiEEENS1_10collective13CollectiveMmaINS1_35MainloopSm100TmaUmmaWarpSpecializedILi7ELi2ELi2ENS5_IJNS4_1CILi1EEESB_SB_EEEEENS5_IJNSA_ILi128EEENSA_ILi224EEENSA_ILi64EEEEEENS_12float_e4m3_tENS5_IJlSB_lEEESI_SJ_NS4_8TiledMMAINS4_8MMA_AtomIJNS4_10MMA_TraitsINS4_19SM100_MMA_F8F6F4_SSEJSI_SI_fSE_SF_NS4_17integral_constantINS4_4UMMA5MajorELSQ_0EEESR_NSO_INSP_7ScaleInELSS_0EEEST_EEEEEENS4_6LayoutISC_NS5_IJNSA_ILi0EEESX_SX_EEEEENS5_IJNS4_10UnderscoreES10_S10_EEEEENS4_13SM90_TMA_LOADENS4_14ComposedLayoutINS4_7SwizzleILi2ELi4ELi3EEENS4_18smem_ptr_flag_bitsILi8EEENSW_INS5_IJNSA_ILi8EEESG_EEENS5_IJSG_SB_EEEEEEEvNS4_8identityES13_S1D_vS1E_EENS_8epilogue10collective18CollectiveEpilogueINS1G_23Sm100TmaWarpSpecializedILi1ELi1ELi224ELb0ELb0EEEJSH_NS5_IJNSW_ISE_SB_EENSW_ISF_SB_EEEEESI_SJ_SI_SJ_NS1G_6fusion15FusionCallbacksIS1K_NS1O_17LinearCombinationISI_fSI_fLNS_15FloatRoundStyleE2EEESH_S1N_JEEENS4_5SM1004TMEM4LOAD26SM100_TMEM_LOAD_32dp32b32xES13_NS14_INS15_ILi1ELi4ELi3EEES18_NSW_INS5_IJS19_NSA_ILi32EEEEEENS5_IJS1Z_SB_EEEEEEENS4_39AutoVectorizingCopyWithAssumedAlignmentILi128EEENS4_14SM90_TMA_STOREES23_S25_S25_EEEvvEEEEvNT_6ParamsE,@"STO_CUDA_ENTRY STV_DEFAULT"
_ZN7cutlass13device_kernelINS_4gemm6kernel13GemmUniversalIN4cute5tupleIJiiiiEEENS1_10collective13CollectiveMmaINS1_35MainloopSm100TmaUmmaWarpSpecializedILi7ELi2ELi2ENS5_IJNS4_1CILi1EEESB_SB_EEEEENS5_IJNSA_ILi128EEENSA_ILi224EEENSA_ILi64EEEEEENS_12float_e4m3_tENS5_IJlSB_lEEESI_SJ_NS4_8TiledMMAINS4_8MMA_AtomIJNS4_10MMA_TraitsINS4_19SM100_MMA_F8F6F4_SSEJSI_SI_fSE_SF_NS4_17integral_constantINS4_4UMMA5MajorELSQ_0EEESR_NSO_INSP_7ScaleInELSS_0EEEST_EEEEEENS4_6LayoutISC_NS5_IJNSA_ILi0EEESX_SX_EEEEENS5_IJNS4_10UnderscoreES10_S10_EEEEENS4_13SM90_TMA_LOADENS4_14ComposedLayoutINS4_7SwizzleILi2ELi4ELi3EEENS4_18smem_ptr_flag_bitsILi8EEENSW_INS5_IJNSA_ILi8EEESG_EEENS5_IJSG_SB_EEEEEEEvNS4_8identityES13_S1D_vS1E_EENS_8epilogue10collective18CollectiveEpilogueINS1G_23Sm100TmaWarpSpecializedILi1ELi1ELi224ELb0ELb0EEEJSH_NS5_IJNSW_ISE_SB_EENSW_ISF_SB_EEEEESI_SJ_SI_SJ_NS1G_6fusion15FusionCallbacksIS1K_NS1O_17LinearCombinationISI_fSI_fLNS_15FloatRoundStyleE2EEESH_S1N_JEEENS4_5SM1004TMEM4LOAD26SM100_TMEM_LOAD_32dp32b32xES13_NS14_INS15_ILi1ELi4ELi3EEES18_NSW_INS5_IJS19_NSA_ILi32EEEEEENS5_IJS1Z_SB_EEEEEEENS4_39AutoVectorizingCopyWithAssumedAlignmentILi128EEENS4_14SM90_TMA_STOREES23_S25_S25_EEEvvEEEEvNT_6ParamsE:
[----:B------:R-:W1:Y:S01]  /*0000*/  LDC R1, c[0x0][0x37c] ;  /* 0x0000df00ff017b82 */ /* 0x000e620000000800 */
[----:B------:R-:W2:Y:S01]  /*0010*/  S2R R6, SR_TID.X ;  /* 0x0000000000067919 */ /* 0x000ea20000002100 */
[----:B------:R-:W3:Y:S01]  /*0020*/  LDCU.64 UR8, c[0x0][0x890] ;  /* 0x00011200ff0877ac */ /* 0x000ee20008000a00 */
[----:B-1----:R-:W-:Y:S01]  /*0030*/  VIADD R1, R1, 0xfffffee0 ;  /* 0xfffffee001017836 */ /* 0x002fe20000000000 */
[----:B------:R-:W-:Y:S01]  /*0040*/  ELECT P3, URZ, PT ;  /* 0x0000000000ff782f */ /* 0x000fe20003860000 */
[----:B---3--:R-:W-:-:S04]  /*0050*/  UISETP.NE.U32.AND UP0, UPT, UR8, URZ, UPT ;  /* 0x000000ff0800728c */ /* 0x008fc8000bf05070 */
[----:B------:R-:W-:Y:S01]  /*0060*/  UISETP.NE.AND.EX UP0, UPT, UR9, URZ, UPT, UP0 ;  /* 0x000000ff0900728c */ /* 0x000fe2000bf05300 */
[----:B--2---:R-:W-:-:S05]  /*0070*/  SHF.R.U32.HI R2, RZ, 0x5, R6 ;  /* 0x00000005ff027819 */ /* 0x004fca0000011606 */
[----:B------:R-:W1:Y:S02]  /*0080*/  SHFL.IDX PT, R0, R2, RZ, 0x1f ;  /* 0x00001fff02007589 */ /* 0x000e6400000e0000 */
[----:B-1----:R-:W-:Y:S02]  /*0090*/  R2UR UR18, R0 ;  /* 0x00000000001272ca */ /* 0x002fe400000e0000 */
[----:B------:R-:W-:-:S05]  /*00a0*/  PRMT R0, RZ, 0x7610, R0 ;  /* 0x00007610ff007816 */ /* 0x000fca0000000000 */
[----:B------:R1:W-:Y:S01]  /*00b0*/  STL.S16 [R1+0x60], R0 ;  /* 0x0000600001007387 */ /* 0x0003e20000100600 */
[----:B------:R-:W-:Y:S07]  /*00c0*/  BRA.U UP0, `(.L_x_0) ;  /* 0x0000000100387547 */ /* 0x000fee000b800000 */
[----:B------:R-:W2:Y:S02]  /*00d0*/  LDCU.64 UR4, c[0x0][0x888] ;  /* 0x00011100ff0477ac */ /* 0x000ea40008000a00 */
[----:B--2---:R-:W-:-:S04]  /*00e0*/  UISETP.NE.U32.AND UP0, UPT, UR4, URZ, UPT ;  /* 0x000000ff0400728c */ /* 0x004fc8000bf05070 */
[----:B------:R-:W-:-:S09]  /*00f0*/  UISETP.NE.AND.EX UP0, UPT, UR5, URZ, UPT, UP0 ;  /* 0x000000ff0500728c */ /* 0x000fd2000bf05300 */
[----:B------:R-:W-:Y:S05]  /*0100*/  BRA.U !UP0, `(.L_x_1) ;  /* 0x0000000108187547 */ /* 0x000fea000b800000 */
[----:B------:R-:W2:Y:S01]  /*0110*/  LDC.64 R4, c[0x0][0x888] ;  /* 0x00022200ff047b82 */ /* 0x000ea20000000a00 */
[----:B------:R-:W2:Y:S02]  /*0120*/  LDCU.64 UR4, c[0x0][0x358] ;  /* 0x00006b00ff0477ac */ /* 0x000ea40008000a00 */
[----:B--2---:R2:W5:Y:S01]  /*0130*/  LDG.E R219, desc[UR4][R4.64] ;  /* 0x0000000404db7981 */ /* 0x004562000c1e1900 */
[----:B-1----:R-:W-:-:S05]  /*0140*/  HFMA2 R0, -RZ, RZ, 0, 5.9604644775390625e-08 ;  /* 0x00000001ff007431 */ /* 0x002fca00000001ff */
[----:B------:R2:W-:Y:S01]  /*0150*/  STL.S16 [R1+0x60], R0 ;  /* 0x0000600001007387 */ /* 0x0005e20000100600 */
[----:B------:R-:W-:Y:S05]  /*0160*/  BRA `(.L_x_0) ;  /* 0x0000000000107947 */ /* 0x000fea0003800000 */
.L_x_1:
[----:B-1----:R-:W-:Y:S01]  /*0170*/  HFMA2 R0, -RZ, RZ, 0, 5.9604644775390625e-08 ;  /* 0x00000001ff007431 */ /* 0x002fe200000001ff */
[----:B------:R-:W1:Y:S04]  /*0180*/  LDCU UR4, c[0x0][0x880] ;  /* 0x00011000ff0477ac */ /* 0x000e680008000800 */
[----:B------:R3:W-:Y:S01]  /*0190*/  STL.S16 [R1+0x60], R0 ;  /* 0x0000600001007387 */ /* 0x0007e20000100600 */
[----:B-1----:R-:W-:-:S07]  /*01a0*/  MOV R219, UR4 ;  /* 0x0000000400db7c02 */ /* 0x002fce0008000f00 */
.L_x_0:
[----:B------:R-:W4:Y:S02]  /*01b0*/  LDCU.64 UR4, c[0x0][0x8b0] ;  /* 0x00011600ff0477ac */ /* 0x000f240008000a00 */
[----:B----4-:R-:W-:-:S04]  /*01c0*/  UISETP.NE.U32.AND UP0, UPT, UR4, URZ, UPT ;  /* 0x000000ff0400728c */ /* 0x010fc8000bf05070 */
[----:B------:R-:W-:-:S09]  /*01d0*/  UISETP.NE.AND.EX UP0, UPT, UR5, URZ, UPT, UP0 ;  /* 0x000000ff0500728c */ /* 0x000fd2000bf05300 */
[----:B------:R-:W-:Y:S05]  /*01e0*/  BRA.U UP0, `(.L_x_2) ;  /* 0x0000000100287547 */ /* 0x000fea000b800000 */
[----:B------:R-:W4:Y:S02]  /*01f0*/  LDCU.64 UR4, c[0x0][0x8a8] ;  /* 0x00011500ff0477ac */ /* 0x000f240008000a00 */
[----:B----4-:R-:W-:-:S04]  /*0200*/  UISETP.NE.U32.AND UP0, UPT, UR4, URZ, UPT ;  /* 0x000000ff0400728c */ /* 0x010fc8000bf05070 */
[----:B------:R-:W-:-:S09]  /*0210*/  UISETP.NE.AND.EX UP0, UPT, UR5, URZ, UPT, UP0 ;  /* 0x000000ff0500728c */ /* 0x000fd2000bf05300 */
[----:B------:R-:W-:Y:S05]  /*0220*/  BRA.U !UP0, `(.L_x_3) ;  /* 0x0000000108107547 */ /* 0x000fea000b800000 */
[----:B--2---:R-:W2:Y:S01]  /*0230*/  LDC.64 R4, c[0x0][0x8a8] ;  /* 0x00022a00ff047b82 */ /* 0x004ea20000000a00 */
[----:B------:R-:W2:Y:S02]  /*0240*/  LDCU.64 UR4, c[0x0][0x358] ;  /* 0x00006b00ff0477ac */ /* 0x000ea40008000a00 */
[----:B--2---:R4:W5:Y:S01]  /*0250*/  LDG.E R217, desc[UR4][R4.64] ;  /* 0x0000000404d97981 */ /* 0x004962000c1e1900 */
[----:B------:R-:W-:Y:S05]  /*0260*/  BRA `(.L_x_2) ;  /* 0x0000000000087947 */ /* 0x000fea0003800000 */
.L_x_3:
[----:B------:R-:W4:Y:S02]  /*0270*/  LDCU UR4, c[0x0][0x8a0] ;  /* 0x00011400ff0477ac */ /* 0x000f240008000800 */
[----:B----4-:R-:W-:Y:S02]  /*0280*/  MOV R217, UR4 ;  /* 0x0000000400d97c02 */ /* 0x010fe40008000f00 */
.L_x_2:
[----:B--2-4-:R-:W-:Y:S01]  /*0290*/  IMAD.U32 R4, RZ, RZ, UR18 ;  /* 0x00000012ff047e24 */ /* 0x014fe2000f8e00ff */
[----:B------:R-:W-:Y:S04]  /*02a0*/  BSSY.RECONVERGENT B0, `(.L_x_4) ;  /* 0x000000c000007945 */ /* 0x000fe80003800200 */
[C---:B------:R-:W-:Y:S02]  /*02b0*/  ISETP.NE.OR P1, PT, R4.reuse, 0x1, !P3 ;  /* 0x000000010400780c */ /* 0x040fe40005f25670 */
[----:B------:R-:W-:-:S11]  /*02c0*/  ISETP.NE.OR P0, PT, R4, 0x3, !P3 ;  /* 0x000000030400780c */ /* 0x000fd60005f05670 */
[----:B------:R-:W-:Y:S05]  /*02d0*/  @P1 BRA `(.L_x_5) ;  /* 0x0000000000201947 */ /* 0x000fea0003800000 */
[----:B------:R-:W2:Y:S02]  /*02e0*/  LDCU.64 UR4, c[0x0][0x348] ;  /* 0x00006900ff0477ac */ /* 0x000ea40008000a00 */
[----:B--2---:R-:W-:Y:S02]  /*02f0*/  UIADD3 UR6, UP1, UPT, UR4, 0x80, URZ ;  /* 0x0000008004067890 */ /* 0x004fe4000ff3e0ff */
[----:B------:R-:W-:Y:S02]  /*0300*/  UIADD3 UR4, UP0, UPT, UR4, 0x180, URZ ;  /* 0x0000018004047890 */ /* 0x000fe4000ff1e0ff */
[----:B------:R-:W-:Y:S02]  /*0310*/  UIADD3.X UR7, UPT, UPT, URZ, UR5, URZ, UP1, !UPT ;  /* 0x00000005ff077290 */ /* 0x000fe40008ffe4ff */
[----:B------:R-:W-:-:S07]  /*0320*/  UIADD3.X UR5, UPT, UPT, URZ, UR5, URZ, UP0, !UPT ;  /* 0x00000005ff057290 */ /* 0x000fce00087fe4ff */
[----:B------:R2:W-:Y:S02]  /*0330*/  UTMACCTL.PF [UR6] ;  /* 0x00000000060079b9 */ /* 0x0005e40008040000 */
[----:B------:R2:W-:Y:S02]  /*0340*/  UTMACCTL.PF [UR4] ;  /* 0x00000000040079b9 */ /* 0x0005e40008040000 */
[----:B--2---:R-:W-:Y:S01]  /*0350*/  NOP ;  /* 0x0000000000007918 */ /* 0x004fe20000000000 */
.L_x_5:
[----:B------:R-:W-:Y:S05]  /*0360*/  BSYNC.RECONVERGENT B0 ;  /* 0x0000000000007941 */ /* 0x000fea0003800200 */
.L_x_4:
[----:B------:R-:W-:Y:S04]  /*0370*/  BSSY.RECONVERGENT B0, `(.L_x_6) ;  /* 0x000000a000007945 */ /* 0x000fe80003800200 */
        /* <DEDUP_REMOVED lines=9> */
.L_x_7:
[----:B------:R-:W-:Y:S05]  /*0410*/  BSYNC.RECONVERGENT B0 ;  /* 0x0000000000007941 */ /* 0x000fea0003800200 */
.L_x_6:
[----:B------:R-:W2:Y:S01]  /*0420*/  LDCU.64 UR4, c[0x0][0x888] ;  /* 0x00011100ff0477ac */ /* 0x000ea20008000a00 */
[----:B------:R-:W-:Y:S02]  /*0430*/  UISETP.EQ.U32.AND UP1, UPT, UR8, URZ, UPT ;  /* 0x000000ff0800728c */ /* 0x000fe4000bf22070 */
[----:B------:R-:W-:Y:S02]  /*0440*/  UPLOP3.LUT UP3, UPT, UPT, UPT, UPT, 0x80, 0x8 ;  /* 0x000000000008789c */ /* 0x000fe40003f6f070 */
[----:B--2---:R-:W-:-:S04]  /*0450*/  UISETP.NE.U32.AND UP0, UPT, UR4, URZ, UPT ;  /* 0x000000ff0400728c */ /* 0x004fc8000bf05070 */
[----:B------:R-:W-:-:S04]  /*0460*/  UISETP.NE.AND.EX UP2, UPT, UR5, URZ, UPT, UP0 ;  /* 0x000000ff0500728c */ /* 0x000fc8000bf45300 */
[----:B------:R-:W-:-:S04]  /*0470*/  UISETP.EQ.OR.EX UP4, UPT, UR9, URZ, !UP2, UP1 ;  /* 0x000000ff0900728c */ /* 0x000fc8000d782710 */
[----:B------:R-:W-:-:S05]  /*0480*/  UP2UR UR60, UPR, URZ, 0x10 ;  /* 0x00000010ff3c7883 */ /* 0x000fca0008000000 */
[----:B------:R-:W-:Y:S07]  /*0490*/  BRA.U !UP4, `(.L_x_8) ;  /* 0x000000010c207547 */ /* 0x000fee000b800000 */
[----:B------:R-:W-:Y:S01]  /*04a0*/  UISETP.NE.U32.AND UP1, UPT, UR8, URZ, UPT ;  /* 0x000000ff0800728c */ /* 0x000fe2000bf25070 */
[----:B-----5:R-:W-:Y:S01]  /*04b0*/  FSETP.NEU.AND P0, PT, R219, RZ, PT ;  /* 0x000000ffdb00720b */ /* 0x020fe20003f0d000 */
[----:B------:R-:W-:Y:S02]  /*04c0*/  USEL UR4, URZ, 0xffffffff, UP2 ;  /* 0xffffffffff047887 */ /* 0x000fe40009000000 */
[----:B------:R-:W-:-:S10]  /*04d0*/  UISETP.NE.AND.EX UP1, UPT, UR9, URZ, UPT, UP1 ;  /* 0x000000ff0900728c */ /* 0x000fd4000bf25310 */
[----:B------:R-:W-:Y:S01]  /*04e0*/  VOTEU.ANY UP0, P0 ;  /* 0x0000000000ff7886 */ /* 0x000fe20000000100 */
[----:B------:R-:W-:-:S04]  /*04f0*/  @!UP1 USEL UR4, URZ, 0xffffffff, UP0 ;  /* 0xffffffffff049887 */ /* 0x000fc80008000000 */
[----:B------:R-:W-:-:S04]  /*0500*/  ULOP3.LUT UR4, UR4, 0x1, URZ, 0xc0, !UPT ;  /* 0x0000000104047892 */ /* 0x000fc8000f8ec0ff */
[----:B------:R-:W-:-:S11]  /*0510*/  UISETP.NE.U32.AND UP3, UPT, UR4, 0x1, UPT ;  /* 0x000000010400788c */ /* 0x000fd6000bf65070 */
.L_x_8:
[----:B-1-3--:R-:W1:Y:S01]  /*0520*/  SHFL.IDX PT, R0, R2, RZ, 0x1f ;  /* 0x00001fff02007589 */ /* 0x00ae6200000e0000 */
[----:B------:R-:W-:-:S04]  /*0530*/  UISETP.NE.AND UP0, UPT, UR18, 0x2, UPT ;  /* 0x000000021200788c */ /* 0x000fc8000bf05270 */
[----:B------:R-:W-:Y:S01]  /*0540*/  USEL UR50, URZ, 0x1, UP0 ;  /* 0x00000001ff327887 */ /* 0x000fe20008000000 */
[----:B-1----:R-:W-:-:S13]  /*0550*/  ISETP.NE.AND P0, PT, R0, RZ, PT ;  /* 0x000000ff0000720c */ /* 0x002fda0003f05270 */
[----:B------:R-:W-:Y:S05]  /*0560*/  @P0 BRA `(.L_x_9) ;  /* 0x0000000000600947 */ /* 0x000fea0003800000 */
[----:B------:R-:W1:Y:S01]  /*0570*/  S2UR UR4, SR_CgaCtaId ;  /* 0x00000000000479c3 */ /* 0x000e620000008800 */
[----:B------:R-:W-:Y:S01]  /*0580*/  UMOV UR5, 0x400 ;  /* 0x0000040000057882 */ /* 0x000fe20000000000 */
[----:B------:R-:W-:Y:S01]  /*0590*/  UMOV UR6, 0x1 ;  /* 0x0000000100067882 */ /* 0x000fe20000000000 */
[----:B------:R-:W-:Y:S01]  /*05a0*/  ELECT P0, URZ, PT ;  /* 0x0000000000ff782f */ /* 0x000fe20003800000 */
[----:B------:R-:W-:-:S04]  /*05b0*/  UIADD3 UR6, UPT, UPT, -UR6, 0x100000, URZ ;  /* 0x0010000006067890 */ /* 0x000fc8000fffe1ff */
[----:B------:R-:W-:Y:S02]  /*05c0*/  USHF.L.U32 UR7, UR6, 0xb, URZ ;  /* 0x0000000b06077899 */ /* 0x000fe400080006ff */
[----:B------:R-:W-:Y:S02]  /*05d0*/  USHF.L.U32 UR6, UR6, 0x1, URZ ;  /* 0x0000000106067899 */ /* 0x000fe400080006ff */
[----:B-1----:R-:W-:Y:S01]  /*05e0*/  ULEA UR4, UR4, UR5, 0x18 ;  /* 0x0000000504047291 */ /* 0x002fe2000f8ec0ff */
[----:B------:R-:W1:Y:S11]  /*05f0*/  FENCE.VIEW.ASYNC.S ;  /* 0x00000000000073c6 */ /* 0x000e760000000000 */
[----:B-1----:R1:W2:Y:S01]  /*0600*/  SYNCS.EXCH.64 URZ, [UR4], UR6 ;  /* 0x0000000604ff75b2 */ /* 0x0022a20008000100 */
[----:B------:R1:W3:Y:S01]  /*0610*/  SYNCS.EXCH.64 URZ, [UR4+0x38], UR6 ;  /* 0x0000380604ff75b2 */ /* 0x0002e20008000100 */
[----:B------:R1:W4:Y:S01]  /*0620*/  SYNCS.EXCH.64 URZ, [UR4+0x8], UR6 ;  /* 0x0000080604ff75b2 */ /* 0x0003220008000100 */
[----:B------:R1:W1:Y:S01]  /*0630*/  SYNCS.EXCH.64 URZ, [UR4+0x40], UR6 ;  /* 0x0000400604ff75b2 */ /* 0x0002620008000100 */
        /* <DEDUP_REMOVED lines=10> */
[----:B------:R-:W-:Y:S01]  /*06e0*/  NOP ;  /* 0x0000000000007918 */ /* 0x000fe20000000000 */
.L_x_9:
[----:B------:R-:W2:Y:S01]  /*06f0*/  SHFL.IDX PT, R0, R2, RZ, 0x1f ;  /* 0x00001fff02007589 */ /* 0x000ea200000e0000 */
[----:B------:R-:W-:Y:S01]  /*0700*/  NOP ;  /* 0x0000000000007918 */ /* 0x000fe20000000000 */
[----:B--2---:R-:W-:-:S13]  /*0710*/  ISETP.NE.AND P0, PT, R0, 0x1, PT ;  /* 0x000000010000780c */ /* 0x004fda0003f05270 */
[----:B------:R-:W-:Y:S05]  /*0720*/  @P0 BRA `(.L_x_10) ;  /* 0x0000000000400947 */ /* 0x000fea0003800000 */
[----:B-1----:R-:W1:Y:S01]  /*0730*/  S2UR UR4, SR_CgaCtaId ;  /* 0x00000000000479c3 */ /* 0x002e620000008800 */
[----:B------:R-:W-:Y:S01]  /*0740*/  UMOV UR5, 0x400 ;  /* 0x0000040000057882 */ /* 0x000fe20000000000 */
[----:B------:R-:W-:Y:S01]  /*0750*/  UMOV UR8, 0x20 ;  /* 0x0000002000087882 */ /* 0x000fe20000000000 */
[----:B------:R-:W-:Y:S01]  /*0760*/  UMOV UR6, 0x80 ;  /* 0x0000008000067882 */ /* 0x000fe20000000000 */
[----:B------:R-:W-:-:S04]  /*0770*/  UIADD3 UR8, UPT, UPT, -UR8, 0x100000, URZ ;  /* 0x0010000008087890 */ /* 0x000fc8000fffe1ff */
[----:B------:R-:W-:Y:S02]  /*0780*/  USHF.L.U32 UR9, UR8, 0xb, URZ ;  /* 0x0000000b08097899 */ /* 0x000fe400080006ff */
[----:B------:R-:W-:Y:S02]  /*0790*/  USHF.L.U32 UR8, UR8, 0x1, URZ ;  /* 0x0000000108087899 */ /* 0x000fe400080006ff */
[----:B------:R-:W-:-:S04]  /*07a0*/  UIADD3 UR6, UPT, UPT, -UR6, 0x100000, URZ ;  /* 0x0010000006067890 */ /* 0x000fc8000fffe1ff */
[----:B------:R-:W-:Y:S02]  /*07b0*/  USHF.L.U32 UR7, UR6, 0xb, URZ ;  /* 0x0000000b06077899 */ /* 0x000fe400080006ff */
[----:B------:R-:W-:Y:S01]  /*07c0*/  USHF.L.U32 UR6, UR6, 0x1, URZ ;  /* 0x0000000106067899 */ /* 0x000fe200080006ff */
[----:B------:R-:W-:Y:S01]  /*07d0*/  ELECT P0, URZ, PT ;  /* 0x0000000000ff782f */ /* 0x000fe20003800000 */
[----:B-1----:R-:W-:Y:S01]  /*07e0*/  ULEA UR4, UR4, UR5, 0x18 ;  /* 0x0000000504047291 */ /* 0x002fe2000f8ec0ff */
[----:B------:R-:W1:Y:S11]  /*07f0*/  FENCE.VIEW.ASYNC.S ;  /* 0x00000000000073c6 */ /* 0x000e760000000000 */
[----:B-1----:R2:W1:Y:S01]  /*0800*/  SYNCS.EXCH.64 URZ, [UR4+0x70], UR8 ;  /* 0x0000700804ff75b2 */ /* 0x0024620008000100 */
[----:B------:R2:W1:Y:S02]  /*0810*/  SYNCS.EXCH.64 URZ, [UR4+0x78], UR6 ;  /* 0x0000780604ff75b2 */ /* 0x0004640008000100 */
[----:B--2---:R-:W-:Y:S01]  /*0820*/  NOP ;  /* 0x0000000000007918 */ /* 0x004fe20000000000 */
.L_x_10:
[----:B------:R-:W2:Y:S01]  /*0830*/  SHFL.IDX PT, R0, R2, RZ, 0x1f ;  /* 0x00001fff02007589 */ /* 0x000ea200000e0000 */
[----:B------:R-:W-:Y:S01]  /*0840*/  NOP ;  /* 0x0000000000007918 */ /* 0x000fe20000000000 */
[----:B--2---:R-:W-:-:S13]  /*0850*/  ISETP.NE.AND P0, PT, R0, 0x3, PT ;  /* 0x000000030000780c */ /* 0x004fda0003f05270 */
[----:B------:R-:W-:Y:S05]  /*0860*/  @P0 BRA `(.L_x_11) ;  /* 0x0000000000300947 */ /* 0x000fea0003800000 */
[----:B-1----:R-:W1:Y:S01]  /*0870*/  S2UR UR4, SR_CgaCtaId ;  /* 0x00000000000479c3 */ /* 0x002e620000008800 */
[----:B------:R-:W-:Y:S01]  /*0880*/  UMOV UR6, 0x400 ;  /* 0x0000040000067882 */ /* 0x000fe20000000000 */
[----:B------:R-:W-:Y:S01]  /*0890*/  UMOV UR5, 0x20 ;  /* 0x0000002000057882 */ /* 0x000fe20000000000 */
[----:B------:R-:W-:Y:S01]  /*08a0*/  ELECT P0, URZ, PT ;  /* 0x0000000000ff782f */ /* 0x000fe20003800000 */
[----:B-1----:R-:W-:Y:S02]  /*08b0*/  ULEA UR6, UR4, UR6, 0x18 ;  /* 0x0000000604067291 */ /* 0x002fe4000f8ec0ff */
[----:B------:R-:W-:-:S04]  /*08c0*/  UIADD3 UR4, UPT, UPT, -UR5, 0x100000, URZ ;  /* 0x0010000005047890 */ /* 0x000fc8000fffe1ff */
[----:B------:R-:W-:Y:S02]  /*08d0*/  USHF.L.U32 UR5, UR4, 0xb, URZ ;  /* 0x0000000b04057899 */ /* 0x000fe400080006ff */
[----:B------:R-:W-:Y:S01]  /*08e0*/  USHF.L.U32 UR4, UR4, 0x1, URZ ;  /* 0x0000000104047899 */ /* 0x000fe200080006ff */
[----:B------:R-:W1:Y:S11]  /*08f0*/  FENCE.VIEW.ASYNC.S ;  /* 0x00000000000073c6 */ /* 0x000e760000000000 */
[----:B-1----:R2:W1:Y:S01]  /*0900*/  SYNCS.EXCH.64 URZ, [UR6+0x80], UR4 ;  /* 0x0000800406ff75b2 */ /* 0x0024620008000100 */
[----:B------:R2:W1:Y:S02]  /*0910*/  SYNCS.EXCH.64 URZ, [UR6+0x88], UR4 ;  /* 0x0000880406ff75b2 */ /* 0x0004640008000100 */
[----:B--2---:R-:W-:Y:S01]  /*0920*/  NOP ;  /* 0x0000000000007918 */ /* 0x004fe20000000000 */
.L_x_11:
[----:B------:R-:W2:Y:S01]  /*0930*/  SHFL.IDX PT, R0, R2, RZ, 0x1f ;  /* 0x00001fff02007589 */ /* 0x000ea200000e0000 */
[----:B------:R-:W-:Y:S01]  /*0940*/  NOP ;  /* 0x0000000000007918 */ /* 0x000fe20000000000 */
[----:B--2---:R-:W-:-:S13]  /*0950*/  ISETP.NE.AND P0, PT, R0, 0x4, PT ;  /* 0x000000040000780c */ /* 0x004fda0003f05270 */
[----:B------:R-:W-:Y:S05]  /*0960*/  @P0 BRA `(.L_x_12) ;  /* 0x00000000004c0947 */ /* 0x000fea0003800000 */
[----:B-1----:R-:W1:Y:S01]  /*0970*/  S2UR UR6, SR_CgaCtaId ;  /* 0x00000000000679c3 */ /* 0x002e620000008800 */
[----:B------:R-:W-:Y:S01]  /*0980*/  UMOV UR4, 0x100 ;  /* 0x0000010000047882 */ /* 0x000fe20000000000 */
[----:B------:R-:W-:Y:S01]  /*0990*/  UMOV UR5, 0x400 ;  /* 0x0000040000057882 */ /* 0x000fe20000000000 */
[----:B------:R-:W-:Y:S01]  /*09a0*/  USEL UR4, UR4, 0xe0, UP3 ;  /* 0x000000e004047887 */ /* 0x000fe20009800000 */
[----:B------:R-:W-:Y:S01]  /*09b0*/  UMOV UR8, 0x1 ;  /* 0x0000000100087882 */ /* 0x000fe20000000000 */
[----:B------:R-:W-:Y:S01]  /*09c0*/  ELECT P0, URZ, PT ;  /* 0x0000000000ff782f */ /* 0x000fe20003800000 */
[----:B------:R-:W-:-:S04]  /*09d0*/  UIADD3 UR8, UPT, UPT, -UR8, 0x100000, URZ ;  /* 0x0010000008087890 */ /* 0x000fc8000fffe1ff */
[----:B------:R-:W-:Y:S02]  /*09e0*/  USHF.L.U32 UR9, UR8, 0xb, URZ ;  /* 0x0000000b08097899 */ /* 0x000fe400080006ff */
[----:B------:R-:W-:Y:S02]  /*09f0*/  USHF.L.U32 UR8, UR8, 0x1, URZ ;  /* 0x0000000108087899 */ /* 0x000fe400080006ff */
[----:B-1----:R-:W-:Y:S02]  /*0a00*/  ULEA UR6, UR6, UR5, 0x18 ;  /* 0x0000000506067291 */ /* 0x002fe4000f8ec0ff */
[----:B------:R-:W-:-:S04]  /*0a10*/  UIADD3 UR4, UPT, UPT, -UR4, 0x100000, URZ ;  /* 0x0010000004047890 */ /* 0x000fc8000fffe1ff */
[----:B------:R-:W-:Y:S02]  /*0a20*/  USHF.L.U32 UR5, UR4, 0xb, URZ ;  /* 0x0000000b04057899 */ /* 0x000fe400080006ff */
[----:B------:R-:W-:Y:S01]  /*0a30*/  USHF.L.U32 UR4, UR4, 0x1, URZ ;  /* 0x0000000104047899 */ /* 0x000fe200080006ff */
[----:B------:R-:W1:Y:S03]  /*0a40*/  FENCE.VIEW.ASYNC.S ;  /* 0x00000000000073c6 */ /* 0x000e660000000000 */
[----:B-1----:R2:W1:Y:S08]  /*0a50*/  SYNCS.EXCH.64 URZ, [UR6+0x90], UR8 ;  /* 0x0000900806ff75b2 */ /* 0x0024700008000100 */
[----:B------:R2:W1:Y:S01]  /*0a60*/  SYNCS.EXCH.64 URZ, [UR6+0xa0], UR4 ;  /* 0x0000a00406ff75b2 */ /* 0x0004620008000100 */
[----:B------:R2:W1:Y:S01]  /*0a70*/  SYNCS.EXCH.64 URZ, [UR6+0x98], UR8 ;  /* 0x0000980806ff75b2 */ /* 0x0004620008000100 */
[----:B------:R2:W1:Y:S02]  /*0a80*/  SYNCS.EXCH.64 URZ, [UR6+0xa8], UR4 ;  /* 0x0000a80406ff75b2 */ /* 0x0004640008000100 */
[----:B--2---:R-:W-:Y:S01]  /*0a90*/  NOP ;  /* 0x0000000000007918 */ /* 0x004fe20000000000 */
.L_x_12:
        /* <DEDUP_REMOVED lines=18> */
[----:B------:R2:W1:Y:S01]  /*0bc0*/  SYNCS.EXCH.64 URZ, [UR4+0xc0], UR6 ;  /* 0x0000c00604ff75b2 */ /* 0x0004620008000100 */
[----:B------:R2:W1:Y:S01]  /*0bd0*/  SYNCS.EXCH.64 URZ, [UR4+0xb8], UR8 ;  /* 0x0000b80804ff75b2 */ /* 0x0004620008000100 */
[----:B------:R2:W1:Y:S02]  /*0be0*/  SYNCS.EXCH.64 URZ, [UR4+0xc8], UR6 ;  /* 0x0000c80604ff75b2 */ /* 0x0004640008000100 */
[----:B--2---:R-:W-:Y:S01]  /*0bf0*/  NOP ;  /* 0x0000000000007918 */ /* 0x004fe20000000000 */
.L_x_13:
[----:B------:R-:W2:Y:S01]  /*0c00*/  SHFL.IDX PT, R0, R2, RZ, 0x1f ;  /* 0x00001fff02007589 */ /* 0x000ea200000e0000 */
[----:B------:R-:W1:Y:S01]  /*0c10*/  S2UR UR46, SR_CTAID.X ;  /* 0x00000000002e79c3 */ /* 0x000e620000002500 */
[----:B------:R-:W-:-:S07]  /*0c20*/  NOP ;  /* 0x0000000000007918 */ /* 0x000fce0000000000 */
[----:B------:R-:W1:Y:S01]  /*0c30*/  S2UR UR47, SR_CTAID.Y ;  /* 0x00000000002f79c3 */ /* 0x000e620000002600 */
[----:B--2---:R-:W-:-:S13]  /*0c40*/  ISETP.NE.AND P0, PT, R0, 0x3, PT ;  /* 0x000000030000780c */ /* 0x004fda0003f05270 */
[----:B-1----:R-:W-:Y:S05]  /*0c50*/  @P0 BRA `(.L_x_14) ;  /* 0x0000000000380947 */ /* 0x002fea0003800000 */
        /* <DEDUP_REMOVED lines=9> */
[----:B-1----:R1:W2:Y:S01]  /*0cf0*/  SYNCS.EXCH.64 URZ, [UR4+0xd0], UR6 ;  /* 0x0000d00604ff75b2 */ /* 0x0022a20008000100 */
[----:B------:R1:W1:Y:S01]  /*0d00*/  SYNCS.EXCH.64 URZ, [UR4+0xe0], UR6 ;  /* 0x0000e00604ff75b2 */ /* 0x0002620008000100 */
[----:B------:R1:W1:Y:S01]  /*0d10*/  SYNCS.EXCH.64 URZ, [UR4+0xd8], UR6 ;  /* 0x0000d80604ff75b2 */ /* 0x0002620008000100 */
[----:B------:R1:W1:Y:S01]  /*0d20*/  SYNCS.EXCH.64 URZ, [UR4+0xe8], UR6 ;  /* 0x0000e80604ff75b2 */ /* 0x0002620008000100 */
[----:B------:R-:W-:Y:S01]  /*0d30*/  NOP ;  /* 0x0000000000007918 */ /* 0x000fe20000000000 */
.L_x_14:
[----:B------:R-:W-:-:S05]  /*0d40*/  CS2R.32 R3, SR_CgaSize ;  /* 0x0000000000037805 */ /* 0x000fca0000008a00 */
[----:B------:R-:W-:-:S05]  /*0d50*/  IMAD R3, R3, -0xa0, RZ ;  /* 0xffffff6003037824 */ /* 0x000fca00078e02ff */
[----:B------:R-:W-:-:S14]  /*0d60*/  R2UR UR5, R3 ;  /* 0x00000000030572ca */ /* 0x000fdc00000e0000 */
[----:B------:R-:W3:Y:S01]  /*0d70*/  LDCU UR5, c[0x0][UR5+0x2b0] ;  /* 0x00005600050577ac */ /* 0x000ee20008000800 */
[----:B------:R-:W-:Y:S01]  /*0d80*/  I2FP.F32.U32 R0, UR46 ;  /* 0x0000002e00007c45 */ /* 0x000fe20008201000 */
[----:B------:R-:W-:Y:S01]  /*0d90*/  NOP ;  /* 0x0000000000007918 */ /* 0x000fe20000000000 */
[----:B------:R-:W-:Y:S02]  /*0da0*/  I2FP.F32.U32 R3, UR47 ;  /* 0x0000002f00037c45 */ /* 0x000fe40008201000 */
[----:B------:R-:W-:-:S05]  /*0db0*/  CS2R.32 R2, SR_CgaSize ;  /* 0x0000000000027805 */ /* 0x000fca0000008a00 */
[----:B------:R-:W-:-:S05]  /*0dc0*/  IMAD R2, R2, -0xa0, RZ ;  /* 0xffffff6002027824 */ /* 0x000fca00078e02ff */
[----:B-1----:R-:W-:-:S14]  /*0dd0*/  R2UR UR4, R2 ;  /* 0x00000000020472ca */ /* 0x002fdc00000e0000 */
[----:B------:R-:W1:Y:S01]  /*0de0*/  LDCU UR4, c[0x0][UR4+0x2b4] ;  /* 0x00005680040477ac */ /* 0x000e620008000800 */
[----:B------:R-:W1:Y:S01]  /*0df0*/  S2UR UR36, SR_CTAID.Z ;  /* 0x00000000002479c3 */ /* 0x000e620000002700 */
[----:B------:R-:W4:Y:S01]  /*0e00*/  LDCU UR19, c[0x0][0xb24] ;  /* 0x00016480ff1377ac */ /* 0x000f220008000800 */
[----:B------:R-:W-:-:S05]  /*0e10*/  CS2R.32 R2, SR_CgaSize ;  /* 0x0000000000027805 */ /* 0x000fca0000008a00 */
[----:B------:R-:W-:-:S05]  /*0e20*/  IMAD R2, R2, -0xa0, RZ ;  /* 0xffffff6002027824 */ /* 0x000fca00078e02ff */
[----:B------:R-:W-:-:S14]  /*0e30*/  R2UR UR57, R2 ;  /* 0x00000000023972ca */ /* 0x000fdc00000e0000 */
[----:B------:R-:W2:Y:S01]  /*0e40*/  LDCU UR57, c[0x0][UR57+0x2a0] ;  /* 0x00005400393977ac */ /* 0x000ea20008000800 */
[----:B------:R-:W-:-:S05]  /*0e50*/  CS2R.32 R2, SR_CgaSize ;  /* 0x0000000000027805 */ /* 0x000fca0000008a00 */
[----:B------:R-:W-:-:S05]  /*0e60*/  IMAD R2, R2, -0xa0, RZ ;  /* 0xffffff6002027824 */ /* 0x000fca00078e02ff */
[----:B------:R-:W-:-:S14]  /*0e70*/  R2UR UR56, R2 ;  /* 0x00000000023872ca */ /* 0x000fdc00000e0000 */
[----:B------:R-:W2:Y:S01]  /*0e80*/  LDCU UR56, c[0x0][UR56+0x2a4] ;  /* 0x00005480383877ac */ /* 0x000ea20008000800 */
[----:B---3--:R-:W-:-:S04]  /*0e90*/  FMUL R0, R0, UR5 ;  /* 0x0000000500007c20 */ /* 0x008fc80008400000 */
[----:B------:R1:W3:Y:S01]  /*0ea0*/  F2I.U32.TRUNC.NTZ R2, R0 ;  /* 0x0000000000027305 */ /* 0x0002e2000020f000 */
[----:B----4-:R-:W-:Y:S01]  /*0eb0*/  UISETP.GE.AND UP0, UPT, UR19, 0x1, UPT ;  /* 0x000000011300788c */ /* 0x010fe2000bf06270 */
[----:B-1----:R-:W-:Y:S01]  /*0ec0*/  FMUL R0, R3, UR4 ;  /* 0x0000000403007c20 */ /* 0x002fe20008400000 */
[----:B---3--:R-:W-:-:S05]  /*0ed0*/  R2UR UR4, R2 ;  /* 0x00000000020472ca */ /* 0x008fca00000e0000 */
[----:B------:R-:W1:Y:S08]  /*0ee0*/  F2I.U32.TRUNC.NTZ R0, R0 ;  /* 0x0000000000007305 */ /* 0x000e70000020f000 */
[----:B------:R-:W-:-:S04]  /*0ef0*/  UIADD3 UR5, UPT, UPT, -UR4, URZ, URZ ;  /* 0x000000ff04057290 */ /* 0x000fc8000fffe1ff */
[----:B--2---:R-:W-:Y:S01]  /*0f00*/  UIMAD UR57, UR57, UR5, UR46 ;  /* 0x00000005393972a4 */ /* 0x004fe2000f8e022e */
[----:B-1----:R-:W-:-:S13]  /*0f10*/  R2UR UR6, R0 ;  /* 0x00000000000672ca */ /* 0x002fda00000e0000 */
[----:B------:R-:W-:-:S04]  /*0f20*/  UIADD3 UR4, UPT, UPT, -UR6, URZ, URZ ;  /* 0x000000ff06047290 */ /* 0x000fc8000fffe1ff */
[----:B------:R-:W-:Y:S01]  /*0f30*/  UIMAD UR56, UR56, UR4, UR47 ;  /* 0x00000004383872a4 */ /* 0x000fe2000f8e022f */
[----:B------:R-:W-:Y:S06]  /*0f40*/  BAR.SYNC.DEFER_BLOCKING 0x0 ;  /* 0x0000000000007b1d */ /* 0x000fec0000010000 */
[----:B------:R-:W-:Y:S05]  /*0f50*/  BRA.U !UP0, `(.L_x_15) ;  /* 0x0000000108d47547 */ /* 0x000fea000b800000 */
[----:B------:R-:W1:Y:S01]  /*0f60*/  LDCU.128 UR20, c[0x0][0xb10] ;  /* 0x00016200ff1477ac */ /* 0x000e620008000c00 */
[----:B------:R-:W2:Y:S01]  /*0f70*/  LDCU UR6, c[0x0][0x370] ;  /* 0x00006e00ff0677ac */ /* 0x000ea20008000800 */
[----:B------:R-:W3:Y:S01]  /*0f80*/  LDCU UR4, c[0x0][0x374] ;  /* 0x00006e80ff0477ac */ /* 0x000ee20008000800 */
[----:B------:R-:W4:Y:S01]  /*0f90*/  LDCU UR24, c[0x0][0xb0c] ;  /* 0x00016180ff1877ac */ /* 0x000f220008000800 */
[----:B------:R-:W4:Y:S01]  /*0fa0*/  LDCU UR5, c[0x0][0xb20] ;  /* 0x00016400ff0577ac */ /* 0x000f220008000800 */
[----:B------:R-:W4:Y:S01]  /*0fb0*/  LDCU.64 UR16, c[0x0][0xb28] ;  /* 0x00016500ff1077ac */ /* 0x000f220008000a00 */
[----:B-1----:R-:W-:Y:S02]  /*0fc0*/  UISETP.NE.AND UP0, UPT, UR22, 0x1, UPT ;  /* 0x000000011600788c */ /* 0x002fe4000bf05270 */
[----:B---3--:R-:W-:Y:S02]  /*0fd0*/  UIMAD.WIDE.U32 UR8, UR4, UR23, URZ ;  /* 0x00000017040872a5 */ /* 0x008fe4000f8e00ff */
[----:B--2---:R-:W-:-:S02]  /*0fe0*/  UIMAD.WIDE.U32 UR10, UR6, UR20, URZ ;  /* 0x00000014060a72a5 */ /* 0x004fc4000f8e00ff */
[----:B----4-:R-:W-:Y:S02]  /*0ff0*/  UISETP.NE.AND UP1, UPT, UR24, 0x1, UPT ;  /* 0x000000011800788c */ /* 0x010fe4000bf25270 */
[----:B------:R-:W-:Y:S01]  /*1000*/  UISETP.NE.AND UP4, UPT, UR19, 0x1, UPT ;  /* 0x000000011300788c */ /* 0x000fe2000bf85270 */
[----:B------:R-:W-:Y:S02]  /*1010*/  UMOV UR8, UR9 ;  /* 0x0000000900087c82 */ /* 0x000fe40008000000 */
[----:B------:R-:W-:Y:S01]  /*1020*/  UMOV UR10, UR11 ;  /* 0x0000000b000a7c82 */ /* 0x000fe20008000000 */
[----:B------:R-:W-:Y:S02]  /*1030*/  @UP0 USHF.R.U32.HI UR4, URZ, UR5, UR8 ;  /* 0x00000005ff040299 */ /* 0x000fe40008011608 */
[----:B------:R-:W-:Y:S02]  /*1040*/  UIMAD.WIDE.U32 UR12, UR47, UR23, URZ ;  /* 0x000000172f0c72a5 */ /* 0x000fe4000f8e00ff */
[----:B------:R-:W-:-:S02]  /*1050*/  UIMAD.WIDE.U32 UR8, UR4, UR16, URZ ;  /* 0x00000010040872a5 */ /* 0x000fc4000f8e00ff */
[----:B------:R-:W-:Y:S02]  /*1060*/  @UP1 USHF.R.U32.HI UR6, URZ, UR21, UR10 ;  /* 0x00000015ff061299 */ /* 0x000fe4000801160a */
[----:B------:R-:W-:Y:S02]  /*1070*/  UIMAD.WIDE.U32 UR14, UR46, UR20, URZ ;  /* 0x000000142e0e72a5 */ /* 0x000fe4000f8e00ff */
[----:B------:R-:W-:Y:S01]  /*1080*/  UIMAD.WIDE.U32 UR10, UR6, UR16, URZ ;  /* 0x00000010060a72a5 */ /* 0x000fe2000f8e00ff */
[----:B------:R-:W-:Y:S01]  /*1090*/  UMOV UR12, UR13 ;  /* 0x0000000d000c7c82 */ /* 0x000fe20008000000 */
[----:B------:R-:W-:Y:S01]  /*10a0*/  UMOV UR8, UR9 ;  /* 0x0000000900087c82 */ /* 0x000fe20008000000 */
[----:B------:R-:W-:Y:S02]  /*10b0*/  USHF.R.U32.HI UR12, URZ, UR5, UR12 ;  /* 0x00000005ff0c7299 */ /* 0x000fe4000801160c */
[----:B------:R-:W-:Y:S01]  /*10c0*/  @UP4 USHF.R.U32.HI UR4, URZ, UR17, UR8 ;  /* 0x00000011ff044299 */ /* 0x000fe20008011608 */
[----:B------:R-:W-:Y:S01]  /*10d0*/  UMOV UR14, UR15 ;  /* 0x0000000f000e7c82 */ /* 0x000fe20008000000 */
[----:B------:R-:W-:Y:S01]  /*10e0*/  UMOV UR10, UR11 ;  /* 0x0000000b000a7c82 */ /* 0x000fe20008000000 */
[----:B------:R-:W-:-:S02]  /*10f0*/  USHF.R.U32.HI UR14, URZ, UR21, UR14 ;  /* 0x00000015ff0e7299 */ /* 0x000fc4000801160e */
[----:B------:R-:W-:Y:S02]  /*1100*/  USEL UR5, UR47, UR12, !UP0 ;  /* 0x0000000c2f057287 */ /* 0x000fe4000c000000 */
[----:B------:R-:W-:Y:S02]  /*1110*/  @UP4 USHF.R.U32.HI UR6, URZ, UR17, UR10 ;  /* 0x00000011ff064299 */ /* 0x000fe4000801160a */
[----:B------:R-:W-:Y:S02]  /*1120*/  UIMAD UR7, UR4, UR19, URZ ;  /* 0x00000013040772a4 */ /* 0x000fe4000f8e02ff */
[----:B------:R-:W-:Y:S02]  /*1130*/  USEL UR4, UR46, UR14, !UP1 ;  /* 0x0000000e2e047287 */ /* 0x000fe4000c800000 */
[----:B------:R-:W-:Y:S02]  /*1140*/  UIMAD UR10, UR6, UR19, URZ ;  /* 0x00000013060a72a4 */ /* 0x000fe4000f8e02ff */
[----:B------:R-:W-:-:S02]  /*1150*/  UISETP.GE.AND UP0, UPT, UR5, UR7, UPT ;  /* 0x000000070500728c */ /* 0x000fc4000bf06270 */
[----:B------:R-:W-:Y:S02]  /*1160*/  UIMAD.WIDE.U32 UR8, UR5, UR16, URZ ;  /* 0x00000010050872a5 */ /* 0x000fe4000f8e00ff */
[----:B------:R-:W-:Y:S02]  /*1170*/  UISETP.GE.OR UP0, UPT, UR4, UR10, UP0 ;  /* 0x0000000a0400728c */ /* 0x000fe40008706670 */
[----:B------:R-:W-:Y:S02]  /*1180*/  UIMAD.WIDE.U32 UR10, UR4, UR16, URZ ;  /* 0x00000010040a72a5 */ /* 0x000fe4000f8e00ff */
[----:B------:R-:W-:Y:S01]  /*1190*/  UIADD3 UR10, UPT, UPT, -UR4, URZ, URZ ;  /* 0x000000ff040a7290 */ /* 0x000fe2000fffe1ff */
[----:B------:R-:W-:Y:S01]  /*11a0*/  UMOV UR8, UR9 ;  /* 0x0000000900087c82 */ /* 0x000fe20008000000 */
[----:B------:R-:W-:Y:S02]  /*11b0*/  UIADD3 UR9, UPT, UPT, -UR5, URZ, URZ ;  /* 0x000000ff05097290 */ /* 0x000fe4000fffe1ff */
[----:B------:R-:W-:-:S03]  /*11c0*/  USHF.R.U32.HI UR8, URZ, UR17, UR8 ;  /* 0x00000011ff087299 */ /* 0x000fc60008011608 */
[----:B------:R-:W-:Y:S01]  /*11d0*/  @!UP0 UMOV UR7, UR11 ;  /* 0x0000000b00078c82 */ /* 0x000fe20008000000 */
[----:B------:R-:W-:Y:S02]  /*11e0*/  UIMAD UR47, UR22, UR9, UR47 ;  /* 0x00000009162f72a4 */ /* 0x000fe4000f8e022f */
[----:B------:R-:W-:Y:S02]  /*11f0*/  USEL UR8, UR5, UR8, !UP4 ;  /* 0x0000000805087287 */ /* 0x000fe4000e000000 */
[----:B------:R-:W-:Y:S02]  /*1200*/  @!UP0 USHF.R.U32.HI UR7, URZ, UR17, UR7 ;  /* 0x00000011ff078299 */ /* 0x000fe40008011607 */
[----:B------:R-:W-:Y:S02]  /*1210*/  UIADD3 UR9, UPT, UPT, -UR8, URZ, URZ ;  /* 0x000000ff08097290 */ /* 0x000fe4000fffe1ff */
[----:B------:R-:W-:Y:S02]  /*1220*/  @!UP0 USEL UR7, UR4, UR7, !UP4 ;  /* 0x0000000704078287 */ /* 0x000fe4000e000000 */
[----:B------:R-:W-:-:S02]  /*1230*/  UIMAD UR9, UR19, UR9, UR5 ;  /* 0x00000009130972a4 */ /* 0x000fc4000f8e0205 */
[----:B------:R-:W-:Y:S02]  /*1240*/  @!UP0 UIADD3 UR8, UPT, UPT, UR8, -UR7, URZ ;  /* 0x8000000708088290 */ /* 0x000fe4000fffe0ff */
[----:B------:R-:W-:Y:S02]  /*1250*/  @!UP0 UIMAD UR7, UR9, UR6, UR7 ;  /* 0x00000006090782a4 */ /* 0x000fe4000f8e0207 */
[----:B------:R-:W-:Y:S02]  /*1260*/  @!UP0 UIMAD UR5, UR8, UR19, UR4 ;  /* 0x00000013080582a4 */ /* 0x000fe4000f8e0204 */
[----:B------:R-:W-:Y:S02]  /*1270*/  UIMAD UR6, UR24, UR10, UR46 ;  /* 0x0000000a180672a4 */ /* 0x000fe4000f8e022e */
[----:B------:R-:W-:Y:S01]  /*1280*/  UIMAD UR47, UR5, UR22, UR47 ;  /* 0x00000016052f72a4 */ /* 0x000fe2000f8e022f */
[----:B------:R-:W-:Y:S02]  /*1290*/  @!UP0 UMOV UR4, UR7 ;  /* 0x0000000700048c82 */ /* 0x000fe40008000000 */
[----:B------:R-:W-:-:S12]  /*12a0*/  UIMAD UR46, UR4, UR24, UR6 ;  /* 0x00000018042e72a4 */ /* 0x000fd8000f8e0206 */
.L_x_15:
[----:B------:R-:W1:Y:S01]  /*12b0*/  LDCU UR4, c[0x0][0xb30] ;  /* 0x00016600ff0477ac */ /* 0x000e620008000800 */
[----:B------:R-:W2:Y:S01]  /*12c0*/  S2UR UR5, SR_CgaCtaId ;  /* 0x00000000000579c3 */ /* 0x000ea20000008800 */
[----:B-1----:R-:W-:-:S09]  /*12d0*/  UISETP.NE.AND UP0, UPT, UR4, 0x1, UPT ;  /* 0x000000010400788c */ /* 0x002fd2000bf05270 */
[----:B--2---:R-:W-:Y:S05]  /*12e0*/  BRA.U UP0, `(.L_x_16) ;  /* 0x0000000100447547 */ /* 0x004fea000b800000 */
[----:B------:R-:W1:Y:S01]  /*12f0*/  LDCU.128 UR12, c[0x0][0xb10] ;  /* 0x00016200ff0c77ac */ /* 0x000e620008000c00 */
[----:B------:R-:W2:Y:S01]  /*1300*/  LDCU UR10, c[0x0][0xb0c] ;  /* 0x00016180ff0a77ac */ /* 0x000ea20008000800 */
[----:B------:R-:W3:Y:S01]  /*1310*/  LDCU UR4, c[0x0][0xb20] ;  /* 0x00016400ff0477ac */ /* 0x000ee20008000800 */
[----:B-1----:R-:W-:Y:S02]  /*1320*/  UIMAD.WIDE.U32 UR8, UR46, UR12, URZ ;  /* 0x0000000c2e0872a5 */ /* 0x002fe4000f8e00ff */
[----:B------:R-:W-:Y:S02]  /*1330*/  UIMAD.WIDE.U32 UR6, UR47, UR15, URZ ;  /* 0x0000000f2f0672a5 */ /* 0x000fe4000f8e00ff */
[----:B--2---:R-:W-:Y:S02]  /*1340*/  UISETP.NE.AND UP1, UPT, UR10, 0x1, UPT ;  /* 0x000000010a00788c */ /* 0x004fe4000bf25270 */
[----:B------:R-:W-:Y:S01]  /*1350*/  UISETP.NE.AND UP0, UPT, UR14, 0x1, UPT ;  /* 0x000000010e00788c */ /* 0x000fe2000bf05270 */
[----:B------:R-:W-:-:S02]  /*1360*/  UMOV UR8, UR9 ;  /* 0x0000000900087c82 */ /* 0x000fc40008000000 */
[----:B------:R-:W-:Y:S01]  /*1370*/  UMOV UR6, UR7 ;  /* 0x0000000700067c82 */ /* 0x000fe20008000000 */
[----:B------:R-:W-:Y:S02]  /*1380*/  USHF.R.U32.HI UR8, URZ, UR13, UR8 ;  /* 0x0000000dff087299 */ /* 0x000fe40008011608 */
[----:B---3--:R-:W-:Y:S02]  /*1390*/  USHF.R.U32.HI UR4, URZ, UR4, UR6 ;  /* 0x00000004ff047299 */ /* 0x008fe40008011606 */
[----:B------:R-:W-:Y:S02]  /*13a0*/  USEL UR6, UR46, UR8, !UP1 ;  /* 0x000000082e067287 */ /* 0x000fe4000c800000 */
[----:B------:R-:W-:-:S04]  /*13b0*/  USEL UR4, UR47, UR4, !UP0 ;  /* 0x000000042f047287 */ /* 0x000fc8000c000000 */
[----:B------:R-:W-:Y:S02]  /*13c0*/  UIADD3 UR7, UPT, UPT, UR6, -UR4, URZ ;  /* 0x8000000406077290 */ /* 0x000fe4000fffe0ff */
[----:B------:R-:W-:Y:S02]  /*13d0*/  UIADD3 UR4, UPT, UPT, -UR6, UR4, URZ ;  /* 0x0000000406047290 */ /* 0x000fe4000fffe1ff */
[----:B------:R-:W-:Y:S02]  /*13e0*/  UIMAD UR47, UR7, UR14, UR47 ;  /* 0x0000000e072f72a4 */ /* 0x000fe4000f8e022f */
[----:B------:R-:W-:-:S12]  /*13f0*/  UIMAD UR46, UR4, UR10, UR46 ;  /* 0x0000000a042e72a4 */ /* 0x000fd8000f8e022e */
.L_x_16:
[----:B------:R-:W-:Y:S01]  /*1400*/  BAR.SYNC.DEFER_BLOCKING 0x0 ;  /* 0x0000000000007b1d */ /* 0x000fe20000010000 */
[----:B------:R-:W-:Y:S01]  /*1410*/  UISETP.NE.AND UP0, UPT, UR18, 0x2, UPT ;  /* 0x000000021200788c */ /* 0x000fe2000bf05270 */
[----:B------:R-:W-:Y:S02]  /*1420*/  ISETP.NE.OR P3, PT, R4, 0x2, !P3 ;  /* 0x000000020400780c */ /* 0x000fe40005f65670 */
[----:B------:R-:W-:Y:S02]  /*1430*/  LOP3.LUT R14, R6, 0x1f, RZ, 0xc0, !PT ;  /* 0x0000001f060e7812 */ /* 0x000fe400078ec0ff */
[----:B------:R-:W1:Y:S04]  /*1440*/  LDCU UR15, c[0x0][0xb24] ;  /* 0x00016480ff0f77ac */ /* 0x000e680008000800 */
[----:B------:R-:W-:Y:S05]  /*1450*/  BRA.U UP0, `(.L_x_17) ;  /* 0x0000001100f87547 */ /* 0x000fea000b800000 */
[----:B------:R-:W2:Y:S01]  /*1460*/  LDCU UR7, c[0x0][0x38c] ;  /* 0x00007180ff0777ac */ /* 0x000ea20008000800 */
[----:B------:R-:W-:Y:S01]  /*1470*/  PLOP3.LUT P1, PT, PT, PT, UP3, 0x80, 0x8 ;  /* 0x000000000008781c */ /* 0x000fe20003f2f038 */
[----:B------:R-:W-:Y:S01]  /*1480*/  HFMA2 R12, -RZ, RZ, 0, 0 ;  /* 0x00000000ff0c7431 */ /* 0x000fe200000001ff */
[----:B------:R-:W-:Y:S01]  /*1490*/  ISETP.EQ.OR P2, PT, R14, RZ, P3 ;  /* 0x000000ff0e00720c */ /* 0x000fe20001f42670 */
[----:B------:R-:W-:Y:S01]  /*14a0*/  IMAD.MOV.U32 R0, RZ, RZ, 0x1 ;  /* 0x00000001ff007424 */ /* 0x000fe200078e00ff */
[----:B------:R-:W-:Y:S01]  /*14b0*/  PLOP3.LUT P1, PT, P1, PT, PT, 0x8, 0x80 ;  /* 0x000000000080781c */ /* 0x000fe20000f2e170 */
[----:B------:R-:W-:Y:S01]  /*14c0*/  IMAD.MOV.U32 R9, RZ, RZ, RZ ;  /* 0x000000ffff097224 */ /* 0x000fe200078e00ff */
[----:B------:R-:W-:Y:S01]  /*14d0*/  MOV R11, 0x1 ;  /* 0x00000001000b7802 */ /* 0x000fe20000000f00 */
[----:B------:R-:W-:Y:S01]  /*14e0*/  IMAD.MOV.U32 R10, RZ, RZ, RZ ;  /* 0x000000ffff0a7224 */ /* 0x000fe200078e00ff */
[----:B------:R-:W3:Y:S01]  /*14f0*/  LDCU UR40, c[0x0][0x370] ;  /* 0x00006e00ff2877ac */ /* 0x000ee20008000800 */
[----:B------:R-:W4:Y:S01]  /*1500*/  LDCU.64 UR26, c[0x0][0x348] ;  /* 0x00006900ff1a77ac */ /* 0x000f220008000a00 */
[----:B------:R-:W1:Y:S01]  /*1510*/  LDCU UR39, c[0x0][0x374] ;  /* 0x00006e80ff2777ac */ /* 0x000e620008000800 */
[----:B--2---:R-:W-:-:S02]  /*1520*/  UIADD3 UR6, UPT, UPT, UR7, 0x3f, URZ ;  /* 0x0000003f07067890 */ /* 0x004fc4000fffe0ff */
[----:B------:R-:W-:Y:S02]  /*1530*/  UIADD3 UR44, UPT, UPT, UR7, 0x7e, URZ ;  /* 0x0000007e072c7890 */ /* 0x000fe4000fffe0ff */
[----:B------:R-:W-:-:S04]  /*1540*/  USHF.R.S32.HI UR4, URZ, 0x1f, UR6 ;  /* 0x0000001fff047899 */ /* 0x000fc80008011406 */
[----:B------:R-:W-:Y:S02]  /*1550*/  ULEA.HI UR4, UR4, UR6, URZ, 0x6 ;  /* 0x0000000604047291 */ /* 0x000fe4000f8f30ff */
[----:B------:R-:W-:Y:S02]  /*1560*/  UIADD3 UR6, UPT, UPT, UR7, -0x1, URZ ;  /* 0xffffffff07067890 */ /* 0x000fe4000fffe0ff */
[----:B------:R-:W-:Y:S02]  /*1570*/  USHF.R.S32.HI UR42, URZ, 0x6, UR4 ;  /* 0x00000006ff2a7899 */ /* 0x000fe40008011404 */
[----:B------:R-:W-:Y:S02]  /*1580*/  UISETP.GE.U32.AND UP1, UPT, UR6, -0x7f, UPT ;  /* 0xffffff810600788c */ /* 0x000fe4000bf26070 */
[----:B------:R-:W-:Y:S01]  /*1590*/  UISETP.LT.U32.AND UP0, UPT, UR42, 0x7, UPT ;  /* 0x000000072a00788c */ /* 0x000fe2000bf01070 */
[----:B------:R-:W-:-:S03]  /*15a0*/  UMOV UR7, URZ ;  /* 0x000000ff00077c82 */ /* 0x000fc60008000000 */
[----:B------:R-:W-:-:S04]  /*15b0*/  USEL UR41, UR42, 0x7, UP0 ;  /* 0x000000072a297887 */ /* 0x000fc80008000000 */
[----:B------:R-:W-:Y:S02]  /*15c0*/  UIADD3 UR21, UPT, UPT, UR41, -0x1, URZ ;  /* 0xffffffff29157890 */ /* 0x000fe4000fffe0ff */
[----:B------:R-:W-:Y:S02]  /*15d0*/  @UP1 UIADD3 UR21, UPT, UPT, UR41, URZ, URZ ;  /* 0x000000ff29151290 */ /* 0x000fe4000fffe0ff */
[----:B------:R-:W-:Y:S02]  /*15e0*/  UIADD3 UR43, UPT, UPT, UR42, -UR41, URZ ;  /* 0x800000292a2b7290 */ /* 0x000fe4000fffe0ff */
[----:B-1-34-:R-:W-:-:S12]  /*15f0*/  UIADD3 UR21, UPT, UPT, UR21, 0x1, URZ ;  /* 0x0000000115157890 */ /* 0x01afd8000fffe0ff */
.L_x_35:
[----:B------:R-:W-:Y:S01]  /*1600*/  UISETP.NE.AND UP0, UPT, UR5, URZ, UPT ;  /* 0x000000ff0500728c */ /* 0x000fe2000bf05270 */
[----:B------:R-:W1:Y:S08]  /*1610*/  S2UR UR5, SR_CgaCtaId ;  /* 0x00000000000579c3 */ /* 0x000e700000008800 */
[----:B------:R-:W-:Y:S05]  /*1620*/  BRA.U UP0, `(.L_x_18) ;  /* 0x0000000100347547 */ /* 0x000fea000b800000 */
[----:B------:R-:W2:Y:S01]  /*1630*/  S2R R2, SR_CgaCtaId ;  /* 0x0000000000027919 */ /* 0x000ea20000008800 */
[----:B------:R-:W-:-:S04]  /*1640*/  MOV R3, 0x400 ;  /* 0x0000040000037802 */ /* 0x000fc80000000f00 */
[----:B--2---:R-:W-:Y:S02]  /*1650*/  LEA R2, R2, R3, 0x18 ;  /* 0x0000000302027211 */ /* 0x004fe400078ec0ff */
[----:B------:R-:W-:-:S03]  /*1660*/  SHF.L.U32 R3, R11, 0x1f, RZ ;  /* 0x0000001f0b037819 */ /* 0x000fc600000006ff */
[----:B------:R-:W-:-:S04]  /*1670*/  IMAD R2, R10, 0x8, R2 ;  /* 0x000000080a027824 */ /* 0x000fc800078e0202 */
[----:B------:R-:W2:Y:S02]  /*1680*/  SYNCS.PHASECHK.TRANS64.TRYWAIT P0, [R2+URZ+0xe0], R3 ;  /* 0x0000e003020075a7 */ /* 0x000ea400080011ff */
[----:B--2---:R-:W-:Y:S05]  /*1690*/  @!P0 BRA `(.L_x_19) ;  /* 0x000000a0005c8947 */ /* 0x004fea0003800000 */
.L_x_101:
[----:B------:R2:W-:Y:S02]  /*16a0*/  SYNCS.ARRIVE.TRANS64.A1T0 RZ, [R2+URZ+0xd0], RZ ;  /* 0x0000d0ff02ff79a7 */ /* 0x0005e400081000ff */
[----:B--2---:R-:W-:-:S05]  /*16b0*/  VIADD R2, R10, 0x1 ;  /* 0x000000010a027836 */ /* 0x004fca0000000000 */
[----:B------:R-:W-:-:S04]  /*16c0*/  ISETP.NE.AND P0, PT, R2, 0x2, PT ;  /* 0x000000020200780c */ /* 0x000fc80003f05270 */
[----:B------:R-:W-:Y:S02]  /*16d0*/  SEL R3, RZ, 0x1, P0 ;  /* 0x00000001ff037807 */ /* 0x000fe40000000000 */
[----:B------:R-:W-:Y:S02]  /*16e0*/  SEL R10, R2, RZ, P0 ;  /* 0x000000ff020a7207 */ /* 0x000fe40000000000 */
[----:B------:R-:W-:-:S07]  /*16f0*/  LOP3.LUT R11, R11, R3, RZ, 0x3c, !PT ;  /* 0x000000030b0b7212 */ /* 0x000fce00078e3cff */
.L_x_18:
[----:B------:R-:W-:Y:S01]  /*1700*/  UMOV UR4, 0x400 ;  /* 0x0000040000047882 */ /* 0x000fe20000000000 */
[----:B------:R-:W-:Y:S01]  /*1710*/  SHF.L.U32 R2, R0, 0x1f, RZ ;  /* 0x0000001f00027819 */ /* 0x000fe200000006ff */
[----:B-1----:R-:W-:Y:S02]  /*1720*/  ULEA UR4, UR5, UR4, 0x18 ;  /* 0x0000000405047291 */ /* 0x002fe4000f8ec0ff */
[----:B------:R-:W-:Y:S02]  /*1730*/  UISETP.GE.U32.AND UP0, UPT, UR44, 0x7f, UPT ;  /* 0x0000007f2c00788c */ /* 0x000fe4000bf06070 */
[----:B------:R-:W-:Y:S02]  /*1740*/  ULEA UR6, UR7, UR4, 0x3 ;  /* 0x0000000407067291 */ /* 0x000fe4000f8e18ff */
[----:B------:R-:W-:Y:S02]  /*1750*/  USHF.L.U32 UR35, UR46, 0x7, URZ ;  /* 0x000000072e237899 */ /* 0x000fe400080006ff */
[----:B------:R-:W-:Y:S01]  /*1760*/  UIMAD UR11, UR47, 0xe0, URZ ;  /* 0x000000e02f0b78a4 */ /* 0x000fe2000f8e02ff */
[----:B------:R-:W-:-:S04]  /*1770*/  UMOV UR14, URZ ;  /* 0x000000ff000e7c82 */ /* 0x000fc80008000000 */
[----:B------:R1:W2:Y:S01]  /*1780*/  SYNCS.PHASECHK.TRANS64.TRYWAIT P0, [UR6+0x38], R2 ;  /* 0x00003802ff0075a7 */ /* 0x0002a20008001106 */
[----:B------:R-:W-:Y:S06]  /*1790*/  BRA.U !UP0, `(.L_x_20) ;  /* 0x0000000108a87547 */ /* 0x000fec000b800000 */
[----:B------:R-:W-:Y:S01]  /*17a0*/  UMOV UR13, URZ ;  /* 0x000000ff000d7c82 */ /* 0x000fe20008000000 */
[----:B------:R-:W-:-:S05]  /*17b0*/  UMOV UR6, UR7 ;  /* 0x0000000700067c82 */ /* 0x000fca0008000000 */
.L_x_25:
[----:B--2---:R-:W-:Y:S01]  /*17c0*/  @!P3 MOV R3, 0x5800 ;  /* 0x000058000003b802 */ /* 0x004fe20000000f00 */
[----:B---3--:R-:W-:Y:S01]  /*17d0*/  ULEA UR33, UR6, UR4, 0x3 ;  /* 0x0000000406217291 */ /* 0x008fe2000f8e18ff */
[----:B--2-4-:R-:W-:Y:S11]  /*17e0*/  @P0 BRA `(.L_x_21) ;  /* 0x00000000000c0947 */ /* 0x014ff60003800000 */
[----:B-1----:R-:W-:Y:S04]  /*17f0*/  SHF.L.U32 R2, R0, 0x1f, RZ ;  /* 0x0000001f00027819 */ /* 0x002fe800000006ff */
[----:B------:R-:W1:Y:S02]  /*1800*/  SYNCS.PHASECHK.TRANS64.TRYWAIT P0, [UR33+0x38], R2 ;  /* 0x00003802ff0075a7 */ /* 0x000e640008001121 */
[----:B-1----:R-:W-:Y:S05]  /*1810*/  @!P0 BRA `(.L_x_22) ;  /* 0x000000a000108947 */ /* 0x002fea0003800000 */
.L_x_21:
[----:B------:R2:W-:Y:S01]  /*1820*/  @!P3 SYNCS.ARRIVE.TRANS64 RZ, [UR33], R3 ;  /* 0x00000003ffffb9a7 */ /* 0x0005e20008000021 */
[----:B------:R-:W-:Y:S04]  /*1830*/  BSSY.RECONVERGENT B0, `(.L_x_23) ;  /* 0x0000003000007945 */ /* 0x000fe80003800200 */
[----:B------:R-:W-:Y:S05]  /*1840*/  @P2 BRA `(.L_x_24) ;  /* 0x0000000000042947 */ /* 0x000fea0003800000 */
[----:B------:R-:W-:Y:S05]  /*1850*/  BPT.TRAP 0x1 ;  /* 0x000000040000795c */ /* 0x000fea0000300000 */
.L_x_24:
[----:B------:R-:W-:Y:S05]  /*1860*/  BSYNC.RECONVERGENT B0 ;  /* 0x0000000000007941 */ /* 0x000fea0003800200 */
.L_x_23:
[----:B------:R-:W-:Y:S02]  /*1870*/  UIADD3 UR7, UPT, UPT, UR6, 0x1, URZ ;  /* 0x0000000106077890 */ /* 0x000fe4000fffe0ff */
[----:B------:R-:W-:Y:S02]  /*1880*/  UIADD3 UR18, UP1, UPT, UR26, 0x80, URZ ;  /* 0x000000801a127890 */ /* 0x000fe4000ff3e0ff */
[----:B------:R-:W-:Y:S02]  /*1890*/  UISETP.NE.AND UP0, UPT, UR7, 0x7, UPT ;  /* 0x000000070700788c */ /* 0x000fe4000bf05270 */
[----:B------:R-:W-:Y:S02]  /*18a0*/  ULEA UR32, UR6, UR4, 0xd ;  /* 0x0000000406207291 */ /* 0x000fe4000f8e68ff */
[----:B------:R-:W-:Y:S02]  /*18b0*/  USEL UR9, URZ, 0x1, UP0 ;  /* 0x00000001ff097887 */ /* 0x000fe40008000000 */
[----:B------:R-:W-:Y:S02]  /*18c0*/  USEL UR7, UR7, URZ, UP0 ;  /* 0x000000ff07077287 */ /* 0x000fe40008000000 */
[----:B------:R-:W-:Y:S02]  /*18d0*/  USHF.L.U32 UR34, UR13, 0x6, URZ ;  /* 0x000000060d227899 */ /* 0x000fe400080006ff */
[----:B------:R-:W-:Y:S01]  /*18e0*/  ULEA UR8, UR7, UR4, 0x3 ;  /* 0x0000000407087291 */ /* 0x000fe2000f8e18ff */
[----:B------:R-:W-:Y:S01]  /*18f0*/  LOP3.LUT R0, R0, UR9, RZ, 0x3c, !PT ;  /* 0x0000000900007c12 */ /* 0x000fe2000f8e3cff */
[----:B------:R-:W-:Y:S02]  /*1900*/  UIADD3.X UR19, UPT, UPT, URZ, UR27, URZ, UP1, !UPT ;  /* 0x0000001bff137290 */ /* 0x000fe40008ffe4ff */
[----:B------:R-:W-:Y:S01]  /*1910*/  UIADD3 UR32, UPT, UPT, UR32, 0xe300, URZ ;  /* 0x0000e30020207890 */ /* 0x000fe2000fffe0ff */
[----:B-1----:R-:W-:Y:S01]  /*1920*/  SHF.L.U32 R2, R0, 0x1f, RZ ;  /* 0x0000001f00027819 */ /* 0x002fe200000006ff */
[----:B------:R-:W-:Y:S02]  /*1930*/  UIADD3 UR16, UP0, UPT, UR26, 0x180, URZ ;  /* 0x000001801a107890 */ /* 0x000fe4000ff1e0ff */
[----:B------:R-:W-:Y:S01]  /*1940*/  UIADD3 UR13, UPT, UPT, UR13, 0x1, URZ ;  /* 0x000000010d0d7890 */ /* 0x000fe2000fffe0ff */
[----:B------:R3:W4:Y:S01]  /*1950*/  SYNCS.PHASECHK.TRANS64.TRYWAIT P0, [UR8+0x38], R2 ;  /* 0x00003802ff0075a7 */ /* 0x0007220008001108 */
[----:B------:R-:W-:Y:S01]  /*1960*/  UIMAD UR8, UR6, 0x3800, UR4 ;  /* 0x00003800060878a4 */ /* 0x000fe2000f8e0204 */
[----:B------:R-:W-:Y:S01]  /*1970*/  UMOV UR22, 0x0 ;  /* 0x0000000000167882 */ /* 0x000fe20000000000 */
[----:B------:R-:W-:Y:S02]  /*1980*/  UMOV UR23, 0x10000000 ;  /* 0x1000000000177882 */ /* 0x000fe40000000000 */
[----:B------:R-:W-:Y:S01]  /*1990*/  UIADD3 UR8, UPT, UPT, UR8, 0x1c300, URZ ;  /* 0x0001c30008087890 */ /* 0x000fe2000fffe0ff */
[----:B------:R3:W-:Y:S01]  /*19a0*/  UTMALDG.3D [UR32], [UR18], desc[UR22] ;  /* 0x00001620120075b4 */ /* 0x0007e20008011000 */
[----:B------:R-:W-:Y:S01]  /*19b0*/  UIADD3.X UR17, UPT, UPT, URZ, UR27, URZ, UP0, !UPT ;  /* 0x0000001bff117290 */ /* 0x000fe200087fe4ff */
[----:B------:R-:W-:Y:S01]  /*19c0*/  UMOV UR12, UR36 ;  /* 0x00000024000c7c82 */ /* 0x000fe20008000000 */
[----:B------:R-:W-:Y:S01]  /*19d0*/  UMOV UR9, UR33 ;  /* 0x0000002100097c82 */ /* 0x000fe20008000000 */
[----:B------:R-:W-:Y:S01]  /*19e0*/  UMOV UR10, UR34 ;  /* 0x00000022000a7c82 */ /* 0x000fe20008000000 */
[----:B------:R-:W-:Y:S01]  /*19f0*/  UISETP.NE.AND UP0, UPT, UR13, UR21, UPT ;  /* 0x000000150d00728c */ /* 0x000fe2000bf05270 */
[----:B------:R-:W-:Y:S01]  /*1a00*/  UMOV UR14, UR21 ;  /* 0x00000015000e7c82 */ /* 0x000fe20008000000 */
[----:B------:R-:W-:Y:S03]  /*1a10*/  UMOV UR6, UR7 ;  /* 0x0000000700067c82 */ /* 0x000fe60008000000 */
[----:B------:R3:W-:Y:S04]  /*1a20*/  UTMALDG.3D [UR8], [UR16], desc[UR22] ;  /* 0x00001608100075b4 */ /* 0x0007e80008011000 */
[----:B------:R-:W-:Y:S05]  /*1a30*/  BRA.U UP0, `(.L_x_25) ;  /* 0xfffffffd00607547 */ /* 0x000fea000b83ffff */
.L_x_20:
[----:B------:R-:W-:Y:S01]  /*1a40*/  ULEA UR6, UR7, UR4, 0x3 ;  /* 0x0000000407067291 */ /* 0x000fe2000f8e18ff */
[----:B-1-3--:R-:W-:Y:S01]  /*1a50*/  SHF.L.U32 R2, R0, 0x1f, RZ ;  /* 0x0000001f00027819 */ /* 0x00afe200000006ff */
[----:B------:R-:W-:Y:S01]  /*1a60*/  @!P1 SYNCS.ARRIVE.TRANS64.A1T0 RZ, [UR4+0x88], RZ ;  /* 0x000088ffffff99a7 */ /* 0x000fe20008100004 */
[----:B------:R-:W-:-:S06]  /*1a70*/  UISETP.GT.AND UP0, UPT, UR42, UR41, UPT ;  /* 0x000000292a00728c */ /* 0x000fcc000bf04270 */
[----:B--2-4-:R1:W2:Y:S03]  /*1a80*/  SYNCS.PHASECHK.TRANS64.TRYWAIT P0, [UR6+0x38], R2 ;  /* 0x00003802ff0075a7 */ /* 0x0142a60008001106 */
[----:B------:R-:W-:Y:S05]  /*1a90*/  BRA.U !UP0, `(.L_x_26) ;  /* 0x0000000108ac7547 */ /* 0x000fea000b800000 */
[----:B------:R-:W-:Y:S01]  /*1aa0*/  UIADD3 UR13, UPT, UPT, UR43, UR14, URZ ;  /* 0x0000000e2b0d7290 */ /* 0x000fe2000fffe0ff */
[----:B------:R-:W-:-:S11]  /*1ab0*/  UMOV UR6, UR7 ;  /* 0x0000000700067c82 */ /* 0x000fd60008000000 */
.L_x_31:
[----:B--2---:R-:W-:Y:S01]  /*1ac0*/  @!P3 MOV R3, 0x5800 ;  /* 0x000058000003b802 */ /* 0x004fe20000000f00 */
[----:B---3--:R-:W-:Y:S01]  /*1ad0*/  ULEA UR17, UR6, UR4, 0x3 ;  /* 0x0000000406117291 */ /* 0x008fe2000f8e18ff */
[----:B--2-4-:R-:W-:Y:S11]  /*1ae0*/  @P0 BRA `(.L_x_27) ;  /* 0x00000000000c0947 */ /* 0x014ff60003800000 */
[----:B-1----:R-:W-:Y:S04]  /*1af0*/  SHF.L.U32 R2, R0, 0x1f, RZ ;  /* 0x0000001f00027819 */ /* 0x002fe800000006ff */
[----:B------:R-:W1:Y:S02]  /*1b00*/  SYNCS.PHASECHK.TRANS64.TRYWAIT P0, [UR17+0x38], R2 ;  /* 0x00003802ff0075a7 */ /* 0x000e640008001111 */
[----:B-1----:R-:W-:Y:S05]  /*1b10*/  @!P0 BRA `(.L_x_28) ;  /* 0x0000009c00688947 */ /* 0x002fea0003800000 */
.L_x_27:
[----:B------:R2:W-:Y:S01]  /*1b20*/  @!P3 SYNCS.ARRIVE.TRANS64 RZ, [UR17], R3 ;  /* 0x00000003ffffb9a7 */ /* 0x0005e20008000011 */
[----:B------:R-:W-:Y:S04]  /*1b30*/  BSSY.RECONVERGENT B0, `(.L_x_29) ;  /* 0x0000003000007945 */ /* 0x000fe80003800200 */
[----:B------:R-:W-:Y:S05]  /*1b40*/  @P2 BRA `(.L_x_30) ;  /* 0x0000000000042947 */ /* 0x000fea0003800000 */
[----:B------:R-:W-:Y:S05]  /*1b50*/  BPT.TRAP 0x1 ;  /* 0x000000040000795c */ /* 0x000fea0000300000 */
.L_x_30:
[----:B------:R-:W-:Y:S05]  /*1b60*/  BSYNC.RECONVERGENT B0 ;  /* 0x0000000000007941 */ /* 0x000fea0003800200 */
.L_x_29:
[----:B------:R-:W-:Y:S02]  /*1b70*/  UIADD3 UR7, UPT, UPT, UR6, 0x1, URZ ;  /* 0x0000000106077890 */ /* 0x000fe4000fffe0ff */
[----:B------:R-:W-:Y:S02]  /*1b80*/  ULEA UR16, UR6, UR4, 0xd ;  /* 0x0000000406107291 */ /* 0x000fe4000f8e68ff */
[----:B------:R-:W-:Y:S02]  /*1b90*/  UISETP.NE.AND UP0, UPT, UR7, 0x7, UPT ;  /* 0x000000070700788c */ /* 0x000fe4000bf05270 */
[----:B------:R-:W-:Y:S02]  /*1ba0*/  UIADD3 UR24, UP1, UPT, UR26, 0x80, URZ ;  /* 0x000000801a187890 */ /* 0x000fe4000ff3e0ff */
[----:B------:R-:W-:Y:S02]  /*1bb0*/  USEL UR9, URZ, 0x1, UP0 ;  /* 0x00000001ff097887 */ /* 0x000fe40008000000 */
[----:B------:R-:W-:Y:S02]  /*1bc0*/  USEL UR7, UR7, URZ, UP0 ;  /* 0x000000ff07077287 */ /* 0x000fe40008000000 */
[----:B------:R-:W-:Y:S02]  /*1bd0*/  USHF.L.U32 UR18, UR14, 0x6, URZ ;  /* 0x000000060e127899 */ /* 0x000fe400080006ff */
[----:B------:R-:W-:Y:S01]  /*1be0*/  ULEA UR8, UR7, UR4, 0x3 ;  /* 0x0000000407087291 */ /* 0x000fe2000f8e18ff */
[----:B------:R-:W-:Y:S01]  /*1bf0*/  LOP3.LUT R0, R0, UR9, RZ, 0x3c, !PT ;  /* 0x0000000900007c12 */ /* 0x000fe2000f8e3cff */
[----:B------:R-:W-:Y:S02]  /*1c00*/  UIADD3 UR16, UPT, UPT, UR16, 0xe300, URZ ;  /* 0x0000e30010107890 */ /* 0x000fe4000fffe0ff */
[----:B------:R-:W-:Y:S01]  /*1c10*/  UIADD3.X UR25, UPT, UPT, URZ, UR27, URZ, UP1, !UPT ;  /* 0x0000001bff197290 */ /* 0x000fe20008ffe4ff */
[----:B-1----:R-:W-:Y:S01]  /*1c20*/  SHF.L.U32 R2, R0, 0x1f, RZ ;  /* 0x0000001f00027819 */ /* 0x002fe200000006ff */
[----:B------:R-:W-:Y:S02]  /*1c30*/  UIADD3 UR22, UP0, UPT, UR26, 0x180, URZ ;  /* 0x000001801a167890 */ /* 0x000fe4000ff1e0ff */
[----:B------:R-:W-:Y:S01]  /*1c40*/  UIADD3 UR14, UPT, UPT, UR14, 0x1, URZ ;  /* 0x000000010e0e7890 */ /* 0x000fe2000fffe0ff */
[----:B------:R3:W4:Y:S01]  /*1c50*/  SYNCS.PHASECHK.TRANS64.TRYWAIT P0, [UR8+0x38], R2 ;  /* 0x00003802ff0075a7 */ /* 0x0007220008001108 */
[----:B------:R-:W-:Y:S01]  /*1c60*/  UIMAD UR8, UR6, 0x3800, UR4 ;  /* 0x00003800060878a4 */ /* 0x000fe2000f8e0204 */
[----:B------:R-:W-:Y:S01]  /*1c70*/  UMOV UR28, 0x0 ;  /* 0x00000000001c7882 */ /* 0x000fe20000000000 */
[----:B------:R-:W-:Y:S01]  /*1c80*/  UMOV UR29, 0x10000000 ;  /* 0x10000000001d7882 */ /* 0x000fe20000000000 */
[----:B------:R-:W-:Y:S01]  /*1c90*/  UMOV UR19, UR35 ;  /* 0x0000002300137c82 */ /* 0x000fe20008000000 */
[----:B------:R-:W-:Y:S01]  /*1ca0*/  UMOV UR20, UR36 ;  /* 0x0000002400147c82 */ /* 0x000fe20008000000 */
[----:B------:R-:W-:Y:S01]  /*1cb0*/  UIADD3 UR8, UPT, UPT, UR8, 0x1c300, URZ ;  /* 0x0001c30008087890 */ /* 0x000fe2000fffe0ff */
[----:B------:R3:W-:Y:S01]  /*1cc0*/  UTMALDG.3D [UR16], [UR24], desc[UR28] ;  /* 0x00001c10180075b4 */ /* 0x0007e20008011000 */
[----:B------:R-:W-:Y:S01]  /*1cd0*/  UIADD3.X UR23, UPT, UPT, URZ, UR27, URZ, UP0, !UPT ;  /* 0x0000001bff177290 */ /* 0x000fe200087fe4ff */
[----:B------:R-:W-:Y:S01]  /*1ce0*/  UMOV UR12, UR36 ;  /* 0x00000024000c7c82 */ /* 0x000fe20008000000 */
[----:B------:R-:W-:Y:S01]  /*1cf0*/  UMOV UR9, UR17 ;  /* 0x0000001100097c82 */ /* 0x000fe20008000000 */
[----:B------:R-:W-:Y:S01]  /*1d00*/  UMOV UR10, UR18 ;  /* 0x00000012000a7c82 */ /* 0x000fe20008000000 */
[----:B------:R-:W-:Y:S01]  /*1d10*/  UISETP.NE.AND UP0, UPT, UR14, UR13, UPT ;  /* 0x0000000d0e00728c */ /* 0x000fe2000bf05270 */
[----:B------:R-:W-:Y:S04]  /*1d20*/  UMOV UR6, UR7 ;  /* 0x0000000700067c82 */ /* 0x000fe80008000000 */
[----:B------:R3:W-:Y:S04]  /*1d30*/  UTMALDG.3D [UR8], [UR22], desc[UR28] ;  /* 0x00001c08160075b4 */ /* 0x0007e80008011000 */
[----:B------:R-:W-:Y:S05]  /*1d40*/  BRA.U UP0, `(.L_x_31) ;  /* 0xfffffffd005c7547 */ /* 0x000fea000b83ffff */
.L_x_26:
[C---:B--2---:R-:W-:Y:S01]  /*1d50*/  LEA R3, R9.reuse, UR4, 0x3 ;  /* 0x0000000409037c11 */ /* 0x044fe2000f8e18ff */
[----:B------:R-:W-:Y:S01]  /*1d60*/  NOP ;  /* 0x0000000000007918 */ /* 0x000fe20000000000 */
[----:B-1-3--:R-:W-:Y:S02]  /*1d70*/  SHF.L.U32 R2, R12, 0x1f, RZ ;  /* 0x0000001f0c027819 */ /* 0x00afe400000006ff */
[----:B------:R-:W-:Y:S02]  /*1d80*/  LEA R4, R9, UR4, 0x4 ;  /* 0x0000000409047c11 */ /* 0x000fe4000f8e20ff */
[----:B----4-:R-:W1:Y:S02]  /*1d90*/  SYNCS.PHASECHK.TRANS64.TRYWAIT P0, [R3+URZ+0x90], R2 ;  /* 0x00009002030075a7 */ /* 0x010e6400080011ff */
[----:B-1----:R-:W-:Y:S05]  /*1da0*/  @!P0 BRA `(.L_x_32) ;  /* 0x0000009800dc8947 */ /* 0x002fea0003800000 */
.L_x_104:
[----:B------:R-:W2:Y:S01]  /*1db0*/  LDS.128 R4, [R4+0x100] ;  /* 0x0001000004047984 */ /* 0x000ea20000000c00 */
[----:B------:R-:W-:Y:S01]  /*1dc0*/  UISETP.GE.AND UP0, UPT, UR15, 0x1, UPT ;  /* 0x000000010f00788c */ /* 0x000fe2000bf06270 */
[----:B------:R-:W-:Y:S01]  /*1dd0*/  @!PT LDS RZ, [RZ] ;  /* 0x00000000fffff984 */ /* 0x000fe20000000800 */
[----:B------:R-:W-:Y:S01]  /*1de0*/  @!PT LDS RZ, [RZ] ;  /* 0x00000000fffff984 */ /* 0x000fe20000000800 */
[----:B------:R-:W-:Y:S01]  /*1df0*/  @!PT LDS RZ, [RZ] ;  /* 0x00000000fffff984 */ /* 0x000fe20000000800 */
[----:B------:R-:W-:Y:S01]  /*1e00*/  @!PT LDS RZ, [RZ] ;  /* 0x00000000fffff984 */ /* 0x000fe20000000800 */
[----:B------:R3:W-:Y:S06]  /*1e10*/  MEMBAR.ALL.CTA ;  /* 0x0000000000007992 */ /* 0x0007ec0000008000 */
[----:B---3--:R-:W3:Y:S01]  /*1e20*/  FENCE.VIEW.ASYNC.S ;  /* 0x00000000000073c6 */ /* 0x008ee20000000000 */
[----:B--2---:R-:W-:-:S13]  /*1e30*/  LOP3.LUT P0, RZ, R6, 0x1, RZ, 0xc0, !PT ;  /* 0x0000000106ff7812 */ /* 0x004fda000780c0ff */
[----:B---3--:R-:W-:Y:S01]  /*1e40*/  VOTEU.ANY UP1, P0 ;  /* 0x0000000000ff7886 */ /* 0x008fe20000020100 */
[----:B------:R-:W-:-:S13]  /*1e50*/  PLOP3.LUT P0, PT, PT, PT, UP1, 0x80, 0x8 ;  /* 0x000000000008781c */ /* 0x000fda0003f0f018 */
[----:B-1----:R-:W-:Y:S02]  /*1e60*/  @P0 LOP3.LUT R2, R5, 0xffff, RZ, 0xc0, !PT ;  /* 0x0000ffff05020812 */ /* 0x002fe400078ec0ff */
[----:B------:R-:W-:Y:S02]  /*1e70*/  @P0 MOV R8, R4 ;  /* 0x0000000400080202 */ /* 0x000fe40000000f00 */
[----:B------:R-:W-:Y:S01]  /*1e80*/  @P0 R2UR UR8, R2 ;  /* 0x00000000020802ca */ /* 0x000fe200000e0000 */
[----:B------:R-:W-:Y:S01]  /*1e90*/  VIADD R2, R3, 0xa0 ;  /* 0x000000a003027836 */ /* 0x000fe20000000000 */
[----:B------:R-:W-:Y:S02]  /*1ea0*/  @P0 SHF.R.U32.HI R4, RZ, 0x10, R5 ;  /* 0x00000010ff040819 */ /* 0x000fe40000011605 */
[----:B------:R-:W-:Y:S02]  /*1eb0*/  @P0 R2UR UR9, R8 ;  /* 0x00000000080902ca */ /* 0x000fe400000e0000 */
[----:B------:R-:W-:-:S02]  /*1ec0*/  PRMT R2, RZ, 0x654, R2 ;  /* 0x00000654ff027816 */ /* 0x000fc40000000002 */
[----:B------:R-:W-:Y:S02]  /*1ed0*/  @P0 R2UR UR6, R4 ;  /* 0x00000000040602ca */ /* 0x000fe400000e0000 */
[----:B------:R1:W-:Y:S03]  /*1ee0*/  SYNCS.ARRIVE.TRANS64.RED.A1T0 RZ, [R2+URZ], RZ ;  /* 0x000000ff02ff79a7 */ /* 0x0003e600081004ff */
[----:B------:R-:W-:-:S04]  /*1ef0*/  @UP1 UMOV UR37, UR8 ;  /* 0x0000000800251c82 */ /* 0x000fc80008000000 */
[----:B------:R-:W-:-:S04]  /*1f00*/  @UP1 UMOV UR38, UR9 ;  /* 0x0000000900261c82 */ /* 0x000fc80008000000 */
[----:B------:R-:W-:Y:S01]  /*1f10*/  @UP1 UMOV UR36, UR6 ;  /* 0x0000000600241c82 */ /* 0x000fe20008000000 */
[----:B------:R-:W-:Y:S05]  /*1f20*/  BRA.U !UP0, `(.L_x_33) ;  /* 0x0000000108d47547 */ /* 0x000fea000b800000 */
[----:B------:R-:W2:Y:S01]  /*1f30*/  LDCU.128 UR28, c[0x0][0xb10] ;  /* 0x00016200ff1c77ac */ /* 0x000ea20008000c00 */
[----:B------:R-:W3:Y:S01]  /*1f40*/  LDCU UR14, c[0x0][0xb20] ;  /* 0x00016400ff0e77ac */ /* 0x000ee20008000800 */
[----:B------:R-:W4:Y:S01]  /*1f50*/  LDCU UR20, c[0x0][0xb0c] ;  /* 0x00016180ff1477ac */ /* 0x000f220008000800 */
[----:B------:R-:W1:Y:S01]  /*1f60*/  LDCU.64 UR10, c[0x0][0xb28] ;  /* 0x00016500ff0a77ac */ /* 0x000e620008000a00 */
[----:B------:R-:W-:Y:S02]  /*1f70*/  UISETP.NE.AND UP3, UPT, UR15, 0x1, UPT ;  /* 0x000000010f00788c */ /* 0x000fe4000bf65270 */
[----:B--2---:R-:W-:Y:S02]  /*1f80*/  UIMAD.WIDE.U32 UR8, UR39, UR31, URZ ;  /* 0x0000001f270872a5 */ /* 0x004fe4000f8e00ff */
[----:B------:R-:W-:Y:S02]  /*1f90*/  UIMAD.WIDE.U32 UR12, UR40, UR28, URZ ;  /* 0x0000001c280c72a5 */ /* 0x000fe4000f8e00ff */
[----:B------:R-:W-:-:S02]  /*1fa0*/  UISETP.NE.AND UP0, UPT, UR30, 0x1, UPT ;  /* 0x000000011e00788c */ /* 0x000fc4000bf05270 */
[----:B------:R-:W-:Y:S01]  /*1fb0*/  UIMAD.WIDE.U32 UR18, UR37, UR31, URZ ;  /* 0x0000001f251272a5 */ /* 0x000fe2000f8e00ff */
[----:B------:R-:W-:Y:S02]  /*1fc0*/  UMOV UR8, UR9 ;  /* 0x0000000900087c82 */ /* 0x000fe40008000000 */
[----:B------:R-:W-:Y:S01]  /*1fd0*/  UMOV UR6, UR13 ;  /* 0x0000000d00067c82 */ /* 0x000fe20008000000 */
[----:B---3--:R-:W-:Y:S02]  /*1fe0*/  USHF.R.U32.HI UR8, URZ, UR14, UR8 ;  /* 0x0000000eff087299 */ /* 0x008fe40008011608 */
[----:B----4-:R-:W-:Y:S02]  /*1ff0*/  UISETP.NE.AND UP2, UPT, UR20, 0x1, UPT ;  /* 0x000000011400788c */ /* 0x010fe4000bf45270 */
[----:B------:R-:W-:Y:S02]  /*2000*/  USHF.R.U32.HI UR6, URZ, UR29, UR6 ;  /* 0x0000001dff067299 */ /* 0x000fe40008011606 */
[----:B------:R-:W-:-:S02]  /*2010*/  USEL UR8, UR39, UR8, !UP0 ;  /* 0x0000000827087287 */ /* 0x000fc4000c000000 */
[----:B------:R-:W-:Y:S02]  /*2020*/  USEL UR9, UR40, UR6, !UP2 ;  /* 0x0000000628097287 */ /* 0x000fe4000d000000 */
[----:B-1----:R-:W-:Y:S01]  /*2030*/  UIMAD.WIDE.U32 UR12, UR8, UR10, URZ ;  /* 0x0000000a080c72a5 */ /* 0x002fe2000f8e00ff */
[----:B------:R-:W-:Y:S01]  /*2040*/  UMOV UR6, UR19 ;  /* 0x0000001300067c82 */ /* 0x000fe20008000000 */
[----:B------:R-:W-:Y:S02]  /*2050*/  UIMAD.WIDE.U32 UR16, UR38, UR28, URZ ;  /* 0x0000001c261072a5 */ /* 0x000fe4000f8e00ff */
[----:B------:R-:W-:-:S03]  /*2060*/  UIMAD.WIDE.U32 UR18, UR9, UR10, URZ ;  /* 0x0000000a091272a5 */ /* 0x000fc6000f8e00ff */
[----:B------:R-:W-:Y:S01]  /*2070*/  UMOV UR12, UR13 ;  /* 0x0000000d000c7c82 */ /* 0x000fe20008000000 */
[----:B------:R-:W-:Y:S02]  /*2080*/  USHF.R.U32.HI UR6, URZ, UR14, UR6 ;  /* 0x0000000eff067299 */ /* 0x000fe40008011606 */
[----:B------:R-:W-:Y:S01]  /*2090*/  @UP3 USHF.R.U32.HI UR8, URZ, UR11, UR12 ;  /* 0x0000000bff083299 */ /* 0x000fe2000801160c */
[----:B------:R-:W-:Y:S01]  /*20a0*/  UMOV UR16, UR17 ;  /* 0x0000001100107c82 */ /* 0x000fe20008000000 */
[----:B------:R-:W-:Y:S01]  /*20b0*/  UMOV UR18, UR19 ;  /* 0x0000001300127c82 */ /* 0x000fe20008000000 */
[----:B------:R-:W-:Y:S02]  /*20c0*/  USHF.R.U32.HI UR29, URZ, UR29, UR16 ;  /* 0x0000001dff1d7299 */ /* 0x000fe40008011610 */
[----:B------:R-:W-:Y:S02]  /*20d0*/  USEL UR6, UR37, UR6, !UP0 ;  /* 0x0000000625067287 */ /* 0x000fe4000c000000 */
[----:B------:R-:W-:-:S02]  /*20e0*/  @UP3 USHF.R.U32.HI UR9, URZ, UR11, UR18 ;  /* 0x0000000bff093299 */ /* 0x000fc40008011612 */
[----:B------:R-:W-:Y:S02]  /*20f0*/  UIMAD UR12, UR15, UR8, URZ ;  /* 0x000000080f0c72a4 */ /* 0x000fe4000f8e02ff */
[----:B------:R-:W-:Y:S02]  /*2100*/  USEL UR8, UR38, UR29, !UP2 ;  /* 0x0000001d26087287 */ /* 0x000fe4000d000000 */
[----:B------:R-:W-:Y:S02]  /*2110*/  UIMAD UR14, UR15, UR9, URZ ;  /* 0x000000090f0e72a4 */ /* 0x000fe4000f8e02ff */
[----:B------:R-:W-:Y:S02]  /*2120*/  UISETP.GE.AND UP0, UPT, UR6, UR12, UPT ;  /* 0x0000000c0600728c */ /* 0x000fe4000bf06270 */
[----:B------:R-:W-:Y:S02]  /*2130*/  UIMAD.WIDE.U32 UR12, UR6, UR10, URZ ;  /* 0x0000000a060c72a5 */ /* 0x000fe4000f8e00ff */
[----:B------:R-:W-:-:S02]  /*2140*/  UISETP.GE.OR UP0, UPT, UR8, UR14, UP0 ;  /* 0x0000000e0800728c */ /* 0x000fc40008706670 */
        /* <DEDUP_REMOVED lines=19> */
.L_x_33:
[----:B------:R-:W2:Y:S02]  /*2280*/  LDCU UR6, c[0x0][0xb30] ;  /* 0x00016600ff0677ac */ /* 0x000ea40008000800 */
[----:B--2---:R-:W-:-:S09]  /*2290*/  UISETP.NE.AND UP0, UPT, UR6, 0x1, UPT ;  /* 0x000000010600788c */ /* 0x004fd2000bf05270 */
[----:B------:R-:W-:Y:S05]  /*22a0*/  BRA.U UP0, `(.L_x_34) ;  /* 0x0000000100447547 */ /* 0x000fea000b800000 */
[----:B------:R-:W2:Y:S01]  /*22b0*/  LDCU.128 UR16, c[0x0][0xb10] ;  /* 0x00016200ff1077ac */ /* 0x000ea20008000c00 */
[----:B------:R-:W3:Y:S01]  /*22c0*/  LDCU UR12, c[0x0][0xb0c] ;  /* 0x00016180ff0c77ac */ /* 0x000ee20008000800 */
[----:B------:R-:W4:Y:S01]  /*22d0*/  LDCU UR13, c[0x0][0xb20] ;  /* 0x00016400ff0d77ac */ /* 0x000f220008000800 */
[----:B--2---:R-:W-:Y:S02]  /*22e0*/  UIMAD.WIDE.U32 UR10, UR38, UR16, URZ ;  /* 0x00000010260a72a5 */ /* 0x004fe4000f8e00ff */
[----:B------:R-:W-:Y:S02]  /*22f0*/  UIMAD.WIDE.U32 UR8, UR37, UR19, URZ ;  /* 0x00000013250872a5 */ /* 0x000fe4000f8e00ff */
[----:B---3--:R-:W-:Y:S02]  /*2300*/  UISETP.NE.AND UP2, UPT, UR12, 0x1, UPT ;  /* 0x000000010c00788c */ /* 0x008fe4000bf45270 */
[----:B------:R-:W-:Y:S01]  /*2310*/  UISETP.NE.AND UP0, UPT, UR18, 0x1, UPT ;  /* 0x000000011200788c */ /* 0x000fe2000bf05270 */
[----:B------:R-:W-:-:S02]  /*2320*/  UMOV UR10, UR11 ;  /* 0x0000000b000a7c82 */ /* 0x000fc40008000000 */
[----:B------:R-:W-:Y:S01]  /*2330*/  UMOV UR6, UR9 ;  /* 0x0000000900067c82 */ /* 0x000fe20008000000 */
[----:B------:R-:W-:Y:S02]  /*2340*/  USHF.R.U32.HI UR10, URZ, UR17, UR10 ;  /* 0x00000011ff0a7299 */ /* 0x000fe4000801160a */
[----:B----4-:R-:W-:Y:S02]  /*2350*/  USHF.R.U32.HI UR6, URZ, UR13, UR6 ;  /* 0x0000000dff067299 */ /* 0x010fe40008011606 */
[----:B------:R-:W-:Y:S02]  /*2360*/  USEL UR8, UR38, UR10, !UP2 ;  /* 0x0000000a26087287 */ /* 0x000fe4000d000000 */
[----:B------:R-:W-:-:S04]  /*2370*/  USEL UR6, UR37, UR6, !UP0 ;  /* 0x0000000625067287 */ /* 0x000fc8000c000000 */
[----:B------:R-:W-:Y:S02]  /*2380*/  UIADD3 UR9, UPT, UPT, UR8, -UR6, URZ ;  /* 0x8000000608097290 */ /* 0x000fe4000fffe0ff */
[----:B------:R-:W-:Y:S02]  /*2390*/  UIADD3 UR6, UPT, UPT, -UR8, UR6, URZ ;  /* 0x0000000608067290 */ /* 0x000fe4000fffe1ff */
[----:B------:R-:W-:Y:S02]  /*23a0*/  UIMAD UR37, UR9, UR18, UR37 ;  /* 0x00000012092572a4 */ /* 0x000fe4000f8e0225 */
[----:B------:R-:W-:-:S12]  /*23b0*/  UIMAD UR38, UR6, UR12, UR38 ;  /* 0x0000000c062672a4 */ /* 0x000fd8000f8e0226 */
.L_x_34:
[----:B-1----:R-:W-:Y:S01]  /*23c0*/  VIADD R2, R9, 0x1 ;  /* 0x0000000109027836 */ /* 0x002fe20000000000 */
[----:B------:R-:W-:Y:S01]  /*23d0*/  PLOP3.LUT P1, PT, PT, PT, PT, 0x80, 0x8 ;  /* 0x000000000008781c */ /* 0x000fe20003f2f070 */
[----:B------:R-:W-:Y:S02]  /*23e0*/  UIADD3 UR46, UPT, UPT, UR38, UR57, URZ ;  /* 0x00000039262e7290 */ /* 0x000fe4000fffe0ff */
[----:B------:R-:W-:Y:S01]  /*23f0*/  UIADD3 UR47, UPT, UPT, UR37, UR56, URZ ;  /* 0x00000038252f7290 */ /* 0x000fe2000fffe0ff */
[----:B------:R-:W-:-:S04]  /*2400*/  ISETP.NE.AND P0, PT, R2, 0x2, PT ;  /* 0x000000020200780c */ /* 0x000fc80003f05270 */
[----:B------:R-:W-:Y:S02]  /*2410*/  SEL R3, RZ, 0x1, P0 ;  /* 0x00000001ff037807 */ /* 0x000fe40000000000 */
[----:B------:R-:W-:Y:S02]  /*2420*/  SEL R9, R2, RZ, P0 ;  /* 0x000000ff02097207 */ /* 0x000fe40000000000 */
[----:B------:R-:W-:Y:S01]  /*2430*/  LOP3.LUT R12, R12, R3, RZ, 0x3c, !PT ;  /* 0x000000030c0c7212 */ /* 0x000fe200078e3cff */
[----:B------:R-:W-:Y:S06]  /*2440*/  BRA.U UP1, `(.L_x_35) ;  /* 0xfffffff1016c7547 */ /* 0x000fec000b83ffff */
[----:B------:R-:W-:Y:S01]  /*2450*/  UIADD3 UR8, UPT, UPT, UR4, 0x38, URZ ;  /* 0x0000003804087890 */ /* 0x000fe2000fffe0ff */
[----:B------:R-:W-:-:S03]  /*2460*/  SHF.L.U32 R2, R0, 0x1f, RZ ;  /* 0x0000001f00027819 */ /* 0x000fc600000006ff */
[----:B------:R-:W-:-:S09]  /*2470*/  ULEA UR4, UR7, UR8, 0x3 ;  /* 0x0000000807047291 */ /* 0x000fd2000f8e18ff */
[----:B------:R-:W1:Y:S02]  /*2480*/  SYNCS.PHASECHK.TRANS64.TRYWAIT P0, [UR4], R2 ;  /* 0x00000002ff0075a7 */ /* 0x000e640008001104 */
[----:B-1----:R-:W-:Y:S05]  /*2490*/  @!P0 BRA `(.L_x_36) ;  /* 0x0000009400348947 */ /* 0x002fea0003800000 */
.L_x_106:
[----:B------:R-:W-:-:S04]  /*24a0*/  UIADD3 UR4, UPT, UPT, UR7, 0x1, URZ ;  /* 0x0000000107047890 */ /* 0x000fc8000fffe0ff */
[----:B------:R-:W-:-:S04]  /*24b0*/  UISETP.NE.AND UP0, UPT, UR4, 0x7, UPT ;  /* 0x000000070400788c */ /* 0x000fc8000bf05270 */
[----:B------:R-:W-:Y:S02]  /*24c0*/  USEL UR6, URZ, 0x1, UP0 ;  /* 0x00000001ff067887 */ /* 0x000fe40008000000 */
[----:B------:R-:W-:-:S04]  /*24d0*/  USEL UR4, UR4, URZ, UP0 ;  /* 0x000000ff04047287 */ /* 0x000fc80008000000 */
[----:B------:R-:W-:Y:S01]  /*24e0*/  ULEA UR5, UR4, UR8, 0x3 ;  /* 0x0000000804057291 */ /* 0x000fe2000f8e18ff */
[----:B------:R-:W-:-:S04]  /*24f0*/  LOP3.LUT R0, R0, UR6, RZ, 0x3c, !PT ;  /* 0x0000000600007c12 */ /* 0x000fc8000f8e3cff */
[----:B-1----:R-:W-:-:S04]  /*2500*/  SHF.L.U32 R2, R0, 0x1f, RZ ;  /* 0x0000001f00027819 */ /* 0x002fc800000006ff */
[----:B------:R-:W1:Y:S02]  /*2510*/  SYNCS.PHASECHK.TRANS64.TRYWAIT P0, [UR5], R2 ;  /* 0x00000002ff0075a7 */ /* 0x000e640008001105 */
[----:B-1----:R-:W-:Y:S05]  /*2520*/  @!P0 BRA `(.L_x_37) ;  /* 0x0000009400288947 */ /* 0x002fea0003800000 */
.L_x_108:
        /* <DEDUP_REMOVED lines=9> */
.L_x_110:
        /* <DEDUP_REMOVED lines=9> */
.L_x_112:
        /* <DEDUP_REMOVED lines=9> */
.L_x_114:
        /* <DEDUP_REMOVED lines=9> */
.L_x_116:
[----:B------:R-:W-:-:S04]  /*2770*/  UIADD3 UR4, UPT, UPT, UR4, 0x1, URZ ;  /* 0x0000000104047890 */ /* 0x000fc8000fffe0ff */
[----:B------:R-:W-:-:S04]  /*2780*/  UISETP.NE.AND UP0, UPT, UR4, 0x7, UPT ;  /* 0x000000070400788c */ /* 0x000fc8000bf05270 */
[----:B------:R-:W-:Y:S02]  /*2790*/  USEL UR5, URZ, 0x1, UP0 ;  /* 0x00000001ff057887 */ /* 0x000fe40008000000 */
[----:B------:R-:W-:-:S04]  /*27a0*/  USEL UR4, UR4, URZ, UP0 ;  /* 0x000000ff04047287 */ /* 0x000fc80008000000 */
[----:B------:R-:W-:Y:S01]  /*27b0*/  ULEA UR4, UR4, UR8, 0x3 ;  /* 0x0000000804047291 */ /* 0x000fe2000f8e18ff */
[----:B-1----:R-:W-:-:S04]  /*27c0*/  LOP3.LUT R2, R0, UR5, RZ, 0x3c, !PT ;  /* 0x0000000500027c12 */ /* 0x002fc8000f8e3cff */
[----:B------:R-:W-:Y:S01]  /*27d0*/  SHF.L.U32 R2, R2, 0x1f, RZ ;  /* 0x0000001f02027819 */ /* 0x000fe200000006ff */
[----:B------:R-:W-:-:S07]  /*27e0*/  IMAD.U32 R0, RZ, RZ, UR4 ;  /* 0x00000004ff007e24 */ /* 0x000fce000f8e00ff */
.L_x_42:
[----:B-1----:R1:W2:Y:S02]  /*27f0*/  SYNCS.PHASECHK.TRANS64.TRYWAIT P0, [R0+URZ], R2 ;  /* 0x00000002000075a7 */ /* 0x0022a400080011ff */
[----:B--2---:R-:W-:Y:S05]  /*2800*/  @!P0 NANOSLEEP.SYNCS 0x989680 ;  /* 0x009896800000895d */ /* 0x004fea0003900000 */
[----:B------:R-:W2:Y:S02]  /*2810*/  @!P0 SYNCS.PHASECHK.TRANS64 P0, [R0+URZ], R2 ;  /* 0x00000002000085a7 */ /* 0x000ea400080010ff */
[----:B--2---:R-:W-:Y:S05]  /*2820*/  @P0 EXIT ;  /* 0x000000000000094d */ /* 0x004fea0003800000 */
[----:B------:R-:W-:Y:S05]  /*2830*/  BRA `(.L_x_42) ;  /* 0xfffffffc00ec7947 */ /* 0x000fea000383ffff */
.L_x_17:
[----:B------:R-:W-:-:S04]  /*2840*/  UISETP.NE.AND UP0, UPT, UR5, URZ, UPT ;  /* 0x000000ff0500728c */ /* 0x000fc8000bf05270 */
[----:B------:R-:W-:-:S09]  /*2850*/  UISETP.NE.OR UP0, UPT, UR18, 0x1, UP0 ;  /* 0x000000011200788c */ /* 0x000fd20008705670 */
[----:B------:R-:W-:Y:S05]  /*2860*/  BRA.U UP0, `(.L_x_43) ;  /* 0x0000000500507547 */ /* 0x000fea000b800000 */
[----:B------:R-:W-:Y:S01]  /*2870*/  HFMA2 R9, -RZ, RZ, 0, 0 ;  /* 0x00000000ff097431 */ /* 0x000fe200000001ff */
[----:B------:R-:W-:Y:S01]  /*2880*/  UMOV UR6, 0x400 ;  /* 0x0000040000067882 */ /* 0x000fe20000000000 */
[----:B------:R-:W-:Y:S01]  /*2890*/  ISETP.NE.AND P2, PT, R14, RZ, PT ;  /* 0x000000ff0e00720c */ /* 0x000fe20003f45270 */
[----:B------:R-:W-:Y:S01]  /*28a0*/  IMAD.MOV.U32 R10, RZ, RZ, 0x1 ;  /* 0x00000001ff0a7424 */ /* 0x000fe200078e00ff */
[----:B------:R-:W-:Y:S01]  /*28b0*/  MOV R4, RZ ;  /* 0x000000ff00047202 */ /* 0x000fe20000000f00 */
[----:B------:R-:W-:Y:S01]  /*28c0*/  IMAD.MOV.U32 R12, RZ, RZ, RZ ;  /* 0x000000ffff0c7224 */ /* 0x000fe200078e00ff */
[----:B------:R-:W-:Y:S01]  /*28d0*/  ULEA UR6, UR5, UR6, 0x18 ;  /* 0x0000000605067291 */ /* 0x000fe2000f8ec0ff */
[----:B------:R-:W-:Y:S02]  /*28e0*/  IMAD.MOV.U32 R11, RZ, RZ, RZ ;  /* 0x000000ffff0b7224 */ /* 0x000fe400078e00ff */
[----:B------:R-:W-:-:S09]  /*28f0*/  UMOV UR5, URZ ;  /* 0x000000ff00057c82 */ /* 0x000fd20008000000 */
.L_x_47:
[----:B------:R-:W-:Y:S02]  /*2900*/  LEA R0, R4, UR6, 0x3 ;  /* 0x0000000604007c11 */ /* 0x000fe4000f8e18ff */
[----:B------:R-:W-:-:S03]  /*2910*/  SHF.L.U32 R2, R11, 0x1f, RZ ;  /* 0x0000001f0b027819 */ /* 0x000fc600000006ff */
[----:B------:R-:W-:Y:S01]  /*2920*/  VIADD R3, R0, 0xe0 ;  /* 0x000000e000037836 */ /* 0x000fe20000000000 */
[----:B------:R-:W2:Y:S02]  /*2930*/  SYNCS.PHASECHK.TRANS64.TRYWAIT P0, [R0+URZ+0xd0], R2 ;  /* 0x0000d002000075a7 */ /* 0x000ea400080011ff */
[----:B--2---:R-:W-:Y:S05]  /*2940*/  @!P0 BRA `(.L_x_44) ;  /* 0x0000009000988947 */ /* 0x004fea0003800000 */
.L_x_117:
[----:B------:R-:W-:Y:S01]  /*2950*/  ULEA UR4, UR5, UR6, 0x3 ;  /* 0x0000000605047291 */ /* 0x000fe2000f8e18ff */
[----:B--2---:R-:W-:Y:S01]  /*2960*/  PRMT R0, RZ, 0x654, R3 ;  /* 0x00000654ff007816 */ /* 0x004fe20000000003 */
[----:B------:R-:W-:Y:S01]  /*2970*/  @!P2 IMAD.MOV.U32 R5, RZ, RZ, 0x10 ;  /* 0x00000010ff05a424 */ /* 0x000fe200078e00ff */
[----:B------:R-:W-:Y:S01]  /*2980*/  SHF.L.U32 R2, R10, 0x1f, RZ ;  /* 0x0000001f0a027819 */ /* 0x000fe200000006ff */
[----:B------:R-:W-:Y:S01]  /*2990*/  UIADD3 UR7, UPT, UPT, UR4, 0x90, URZ ;  /* 0x0000009004077890 */ /* 0x000fe2000fffe0ff */
[----:B------:R2:W-:Y:S04]  /*29a0*/  SYNCS.ARRIVE.TRANS64.RED.A1T0 RZ, [R0+URZ], RZ ;  /* 0x000000ff00ff79a7 */ /* 0x0005e800081004ff */
[----:B------:R-:W3:Y:S01]  /*29b0*/  SYNCS.PHASECHK.TRANS64.TRYWAIT P0, [UR4+0xa0], R2 ;  /* 0x0000a002ff0075a7 */ /* 0x000ee20008001104 */
[----:B--2---:R-:W-:-:S05]  /*29c0*/  IMAD.U32 R0, RZ, RZ, UR7 ;  /* 0x00000007ff007e24 */ /* 0x004fca000f8e00ff */
[----:B------:R-:W-:Y:S01]  /*29d0*/  PRMT R0, R14, 0x654, R0 ;  /* 0x000006540e007816 */ /* 0x000fe20000000000 */
[----:B---3--:R-:W-:Y:S06]  /*29e0*/  @!P0 BRA `(.L_x_45) ;  /* 0x0000009000848947 */ /* 0x008fec0003800000 */
.L_x_119:
[----:B------:R-:W-:Y:S01]  /*29f0*/  ULEA UR8, UR5, UR6, 0x4 ;  /* 0x0000000605087291 */ /* 0x000fe2000f8e20ff */
[----:B------:R-:W-:Y:S01]  /*2a00*/  SEL R13, R0, R13, !P2 ;  /* 0x0000000d000d7207 */ /* 0x000fe20005000000 */
[----:B------:R-:W-:Y:S01]  /*2a10*/  UIADD3 UR9, UPT, UPT, UR4, 0x90, URZ ;  /* 0x0000009004097890 */ /* 0x000fe2000fffe0ff */
[----:B------:R-:W-:Y:S01]  /*2a20*/  LEA R0, R9, UR6, 0x3 ;  /* 0x0000000609007c11 */ /* 0x000fe2000f8e18ff */
[----:B------:R-:W-:Y:S01]  /*2a30*/  UIADD3 UR8, UPT, UPT, UR8, 0x100, URZ ;  /* 0x0000010008087890 */ /* 0x000fe2000fffe0ff */
[----:B--2---:R-:W-:Y:S01]  /*2a40*/  SHF.L.U32 R2, R12, 0x1f, RZ ;  /* 0x0000001f0c027819 */ /* 0x004fe200000006ff */
[----:B------:R2:W-:Y:S01]  /*2a50*/  @!P2 SYNCS.ARRIVE.TRANS64.RED RZ, [R13+URZ], R5 ;  /* 0x000000050dffa9a7 */ /* 0x0005e200080004ff */
[----:B------:R-:W-:Y:S01]  /*2a60*/  UIADD3 UR4, UPT, UPT, UR5, 0x1, URZ ;  /* 0x0000000105047890 */ /* 0x000fe2000fffe0ff */
[----:B------:R-:W-:-:S03]  /*2a70*/  VIADD R8, R4, 0x1 ;  /* 0x0000000104087836 */ /* 0x000fc60000000000 */
[----:B------:R-:W-:Y:S02]  /*2a80*/  UISETP.NE.AND UP0, UPT, UR4, 0x2, UPT ;  /* 0x000000020400788c */ /* 0x000fe4000bf05270 */
[----:B------:R-:W-:Y:S06]  /*2a90*/  UGETNEXTWORKID.BROADCAST [UR8], [UR9] ;  /* 0x00000000080073ca */ /* 0x000fec0008000100 */
[----:B------:R-:W-:Y:S01]  /*2aa0*/  USEL UR7, URZ, 0x1, UP0 ;  /* 0x00000001ff077887 */ /* 0x000fe20008000000 */
[----:B------:R-:W-:Y:S01]  /*2ab0*/  ISETP.NE.AND P0, PT, R8, 0x2, PT ;  /* 0x000000020800780c */ /* 0x000fe20003f05270 */
[----:B------:R-:W-:Y:S01]  /*2ac0*/  USEL UR5, UR4, URZ, UP0 ;  /* 0x000000ff04057287 */ /* 0x000fe20008000000 */
[----:B------:R-:W3:Y:S03]  /*2ad0*/  SYNCS.PHASECHK.TRANS64.TRYWAIT P1, [R0+URZ+0x90], R2 ;  /* 0x00009002000075a7 */ /* 0x000ee600080211ff */
[----:B------:R-:W-:Y:S01]  /*2ae0*/  LOP3.LUT R10, R10, UR7, RZ, 0x3c, !PT ;  /* 0x000000070a0a7c12 */ /* 0x000fe2000f8e3cff */
[----:B--23--:R-:W-:Y:S07]  /*2af0*/  @!P1 BRA `(.L_x_46) ;  /* 0x0000009000589947 */ /* 0x00cfee0003800000 */
.L_x_120:
[----:B--2---:R-:W-:Y:S01]  /*2b00*/  LEA R2, R9, UR6, 0x4 ;  /* 0x0000000609027c11 */ /* 0x004fe2000f8e20ff */
[----:B------:R-:W-:-:S04]  /*2b10*/  VIADD R0, R0, 0xa0 ;  /* 0x000000a000007836 */ /* 0x000fc80000000000 */
[----:B------:R2:W3:Y:S01]  /*2b20*/  LDS.128 R4, [R2+0x100] ;  /* 0x0001000002047984 */ /* 0x0004e20000000c00 */
[----:B------:R-:W-:Y:S01]  /*2b30*/  PRMT R0, RZ, 0x654, R0 ;  /* 0x00000654ff007816 */ /* 0x000fe20000000000 */
[----:B------:R-:W-:Y:S01]  /*2b40*/  @!PT LDS RZ, [RZ] ;  /* 0x00000000fffff984 */ /* 0x000fe20000000800 */
[----:B------:R-:W-:Y:S01]  /*2b50*/  @!PT LDS RZ, [RZ] ;  /* 0x00000000fffff984 */ /* 0x000fe20000000800 */
[----:B------:R-:W-:Y:S01]  /*2b60*/  @!PT LDS RZ, [RZ] ;  /* 0x00000000fffff984 */ /* 0x000fe20000000800 */
[----:B------:R-:W-:Y:S01]  /*2b70*/  @!PT LDS RZ, [RZ] ;  /* 0x00000000fffff984 */ /* 0x000fe20000000800 */
[----:B------:R4:W-:Y:S06]  /*2b80*/  MEMBAR.ALL.CTA ;  /* 0x0000000000007992 */ /* 0x0009ec0000008000 */
[----:B----4-:R-:W4:Y:S01]  /*2b90*/  FENCE.VIEW.ASYNC.S ;  /* 0x00000000000073c6 */ /* 0x010f220000000000 */
[----:B--2---:R-:W-:-:S04]  /*2ba0*/  SEL R2, RZ, 0x1, P0 ;  /* 0x00000001ff027807 */ /* 0x004fc80000000000 */
[----:B------:R-:W-:Y:S01]  /*2bb0*/  LOP3.LUT R11, R11, R2, RZ, 0x3c, !PT ;  /* 0x000000020b0b7212 */ /* 0x000fe200078e3cff */
[----:B----4-:R2:W-:Y:S01]  /*2bc0*/  SYNCS.ARRIVE.TRANS64.RED.A1T0 RZ, [R0+URZ], RZ ;  /* 0x000000ff00ff79a7 */ /* 0x0105e200081004ff */
[----:B---3--:R-:W-:Y:S02]  /*2bd0*/  LOP3.LUT P3, RZ, R6, 0x1, RZ, 0xc0, !PT ;  /* 0x0000000106ff7812 */ /* 0x008fe4000786c0ff */
[----:B------:R-:W-:Y:S01]  /*2be0*/  SEL R4, R8, RZ, P0 ;  /* 0x000000ff08047207 */ /* 0x000fe20000000000 */
[----:B--2---:R-:W-:-:S05]  /*2bf0*/  VIADD R0, R9, 0x1 ;  /* 0x0000000109007836 */ /* 0x004fca0000000000 */
[----:B------:R-:W-:-:S04]  /*2c00*/  ISETP.NE.AND P1, PT, R0, 0x2, PT ;  /* 0x000000020000780c */ /* 0x000fc80003f25270 */
[----:B------:R-:W-:Y:S02]  /*2c10*/  SEL R3, RZ, 0x1, P1 ;  /* 0x00000001ff037807 */ /* 0x000fe40000800000 */
[----:B------:R-:W-:Y:S02]  /*2c20*/  SEL R9, R0, RZ, P1 ;  /* 0x000000ff00097207 */ /* 0x000fe40000800000 */
[----:B------:R-:W-:Y:S01]  /*2c30*/  LOP3.LUT R12, R12, R3, RZ, 0x3c, !PT ;  /* 0x000000030c0c7212 */ /* 0x000fe200078e3cff */
[----:B------:R-:W-:Y:S06]  /*2c40*/  @P3 BRA `(.L_x_47) ;  /* 0xfffffffc002c3947 */ /* 0x000fec000383ffff */
[----:B------:R-:W-:Y:S01]  /*2c50*/  ULEA UR4, UR5, UR6, 0x3 ;  /* 0x0000000605047291 */ /* 0x000fe2000f8e18ff */
[----:B------:R-:W-:-:S08]  /*2c60*/  SHF.L.U32 R0, R10, 0x1f, RZ ;  /* 0x0000001f0a007819 */ /* 0x000fd000000006ff */
[----:B------:R-:W2:Y:S02]  /*2c70*/  SYNCS.PHASECHK.TRANS64 P0, [UR4+0xa0], R0 ;  /* 0x0000a000ff0075a7 */ /* 0x000ea40008001004 */
[----:B--2---:R-:W-:Y:S05]  /*2c80*/  @P0 BRA `(.L_x_48) ;  /* 0x0000000000080947 */ /* 0x004fea0003800000 */
[----:B------:R-:W2:Y:S02]  /*2c90*/  SYNCS.PHASECHK.TRANS64.TRYWAIT P0, [UR4+0xa0], R0 ;  /* 0x0000a000ff0075a7 */ /* 0x000ea40008001104 */
[----:B--2---:R-:W-:Y:S05]  /*2ca0*/  @!P0 BRA `(.L_x_49) ;  /* 0x0000009000008947 */ /* 0x004fea0003800000 */
.L_x_48:
[----:B------:R-:W-:-:S04]  /*2cb0*/  UIADD3 UR7, UPT, UPT, UR5, 0x1, URZ ;  /* 0x0000000105077890 */ /* 0x000fc8000fffe0ff */
[----:B------:R-:W-:-:S04]  /*2cc0*/  UISETP.NE.AND UP0, UPT, UR7, 0x2, UPT ;  /* 0x000000020700788c */ /* 0x000fc8000bf05270 */
[----:B------:R-:W-:Y:S02]  /*2cd0*/  USEL UR8, URZ, 0x1, UP0 ;  /* 0x00000001ff087887 */ /* 0x000fe40008000000 */
[----:B------:R-:W-:-:S04]  /*2ce0*/  USEL UR7, UR7, URZ, UP0 ;  /* 0x000000ff07077287 */ /* 0x000fc80008000000 */
[----:B------:R-:W-:Y:S01]  /*2cf0*/  ULEA UR7, UR7, UR6, 0x3 ;  /* 0x0000000607077291 */ /* 0x000fe2000f8e18ff */
[----:B--2---:R-:W-:-:S04]  /*2d00*/  LOP3.LUT R2, R10, UR8, RZ, 0x3c, !PT ;  /* 0x000000080a027c12 */ /* 0x004fc8000f8e3cff */
[----:B------:R-:W-:-:S04]  /*2d10*/  SHF.L.U32 R0, R2, 0x1f, RZ ;  /* 0x0000001f02007819 */ /* 0x000fc800000006ff */
[----:B------:R-:W2:Y:S02]  /*2d20*/  SYNCS.PHASECHK.TRANS64 P0, [UR7+0xa0], R0 ;  /* 0x0000a000ff0075a7 */ /* 0x000ea40008001007 */
[----:B-12---:R-:W-:Y:S05]  /*2d30*/  @P0 EXIT ;  /* 0x000000000000094d */ /* 0x006fea0003800000 */
[----:B------:R-:W-:Y:S02]  /*2d40*/  SHF.L.U32 R2, R2, 0x1f, RZ ;  /* 0x0000001f02027819 */ /* 0x000fe400000006ff */
[----:B------:R-:W-:-:S07]  /*2d50*/  MOV R0, UR7 ;  /* 0x0000000700007c02 */ /* 0x000fce0008000f00 */
.L_x_50:
[----:B-1----:R1:W2:Y:S02]  /*2d60*/  SYNCS.PHASECHK.TRANS64.TRYWAIT P0, [R0+URZ+0xa0], R2 ;  /* 0x0000a002000075a7 */ /* 0x0022a400080011ff */
[----:B--2---:R-:W-:Y:S05]  /*2d70*/  @!P0 NANOSLEEP.SYNCS 0x989680 ;  /* 0x009896800000895d */ /* 0x004fea0003900000 */
[----:B------:R-:W2:Y:S02]  /*2d80*/  @!P0 SYNCS.PHASECHK.TRANS64 P0, [R0+URZ+0xa0], R2 ;  /* 0x0000a002000085a7 */ /* 0x000ea400080010ff */
[----:B--2---:R-:W-:Y:S05]  /*2d90*/  @P0 EXIT ;  /* 0x000000000000094d */ /* 0x004fea0003800000 */
[----:B------:R-:W-:Y:S05]  /*2da0*/  BRA `(.L_x_50) ;  /* 0xfffffffc00ec7947 */ /* 0x000fea000383ffff */
.L_x_43:
[----:B------:R-:W-:-:S09]  /*2db0*/  UISETP.NE.AND UP0, UPT, UR18, URZ, UPT ;  /* 0x000000ff1200728c */ /* 0x000fd2000bf05270 */
[----:B------:R-:W-:Y:S05]  /*2dc0*/  BRA.U UP0, `(.L_x_51) ;  /* 0x0000000d00387547 */ /* 0x000fea000b800000 */
[----:B------:R-:W-:Y:S01]  /*2dd0*/  UMOV UR4, 0x40 ;  /* 0x0000004000047882 */ /* 0x000fe20000000000 */
[----:B------:R-:W-:Y:S01]  /*2de0*/  NOP ;  /* 0x0000000000007918 */ /* 0x000fe20000000000 */
[----:B------:R-:W-:-:S03]  /*2df0*/  ULEA UR6, UR5, UR4, 0x18 ;  /* 0x0000000405067291 */ /* 0x000fc6000f8ec0ff */
[----:B------:R-:W-:Y:S02]  /*2e00*/  UMOV UR4, 0x400 ;  /* 0x0000040000047882 */ /* 0x000fe40000000000 */
[----:B------:R-:W-:-:S04]  /*2e10*/  ULEA UR5, UR5, UR4, 0x18 ;  /* 0x0000000405057291 */ /* 0x000fc8000f8ec0ff */
[----:B------:R-:W2:Y:S02]  /*2e20*/  LDS.U8 R0, [UR6+0x1c] ;  /* 0x00001c06ff007984 */ /* 0x000ea40008000000 */
[----:B--2---:R-:W-:-:S13]  /*2e30*/  ISETP.NE.AND P0, PT, R0, RZ, PT ;  /* 0x000000ff0000720c */ /* 0x004fda0003f05270 */
[----:B------:R-:W-:Y:S05]  /*2e40*/  @P0 BRA `(.L_x_52) ;  /* 0x0000000000580947 */ /* 0x000fea0003800000 */
[----:B------:R-:W-:-:S13]  /*2e50*/  ELECT P0, URZ, PT ;  /* 0x0000000000ff782f */ /* 0x000fda0003800000 */
[----:B------:R-:W-:Y:S05]  /*2e60*/  @!P0 BRA `(.L_x_53) ;  /* 0x0000000000608947 */ /* 0x000fea0003800000 */
[----:B------:R-:W-:Y:S01]  /*2e70*/  UMOV UR4, 0x10 ;  /* 0x0000001000047882 */ /* 0x000fe20000000000 */
[----:B------:R-:W-:Y:S01]  /*2e80*/  HFMA2 R2, -RZ, RZ, 0, 5.9604644775390625e-08 ;  /* 0x00000001ff027431 */ /* 0x000fe200000001ff */
[----:B------:R-:W-:-:S03]  /*2e90*/  MOV R3, 0xffff ;  /* 0x0000ffff00037802 */ /* 0x000fc60000000f00 */
[----:B------:R-:W-:Y:S04]  /*2ea0*/  DEPBAR.LE SB2, 0x36 ;  /* 0x0000ad800000791a */ /* 0x000fe80000000000 */
[----:B------:R-:W2:Y:S02]  /*2eb0*/  UTCATOMSWS.FIND_AND_SET.ALIGN UP0, UR4, UR4 ;  /* 0x00000004000475e3 */ /* 0x000ea40008000800 */
[----:B--2---:R-:W-:Y:S01]  /*2ec0*/  MOV R0, UR4 ;  /* 0x0000000400007c02 */ /* 0x004fe20008000f00 */
[----:B------:R-:W-:Y:S06]  /*2ed0*/  BRA.U UP0, `(.L_x_54) ;  /* 0x0000000100187547 */ /* 0x000fec000b800000 */
.L_x_55:
[----:B------:R-:W-:Y:S05]  /*2ee0*/  NANOSLEEP 0x64 ;  /* 0x000000640000795d */ /* 0x000fea0003800000 */
[----:B------:R-:W-:-:S05]  /*2ef0*/  UMOV UR4, 0x10 ;  /* 0x0000001000047882 */ /* 0x000fca0000000000 */
[----:B------:R-:W-:Y:S04]  /*2f00*/  DEPBAR.LE SB2, 0x36 ;  /* 0x0000ad800000791a */ /* 0x000fe80000000000 */
[----:B------:R-:W2:Y:S02]  /*2f10*/  UTCATOMSWS.FIND_AND_SET.ALIGN UP0, UR4, UR4 ;  /* 0x00000004000475e3 */ /* 0x000ea40008000800 */
[----:B--2---:R-:W-:Y:S01]  /*2f20*/  MOV R0, UR4 ;  /* 0x0000000400007c02 */ /* 0x004fe20008000f00 */
[----:B------:R-:W-:Y:S05]  /*2f30*/  BRA.U !UP0, `(.L_x_55) ;  /* 0xfffffffd08e87547 */ /* 0x000fea000b83ffff */
.L_x_54:
[-C--:B------:R-:W-:Y:S02]  /*2f40*/  SHF.L.U32 R3, R3, R0.reuse, RZ ;  /* 0x0000000003037219 */ /* 0x080fe400000006ff */
[----:B------:R-:W-:Y:S01]  /*2f50*/  SHF.L.U32 R2, R2, R0, RZ ;  /* 0x0000000002027219 */ /* 0x000fe200000006ff */
[----:B------:R-:W-:Y:S02]  /*2f60*/  IMAD.SHL.U32 R0, R0, 0x20, RZ ;  /* 0x0000002000007824 */ /* 0x000fe400078e00ff */
[----:B------:R2:W-:Y:S04]  /*2f70*/  ATOMS.OR RZ, [UR6+0x14], R3 ;  /* 0x00001403ffff798c */ /* 0x0005e8000b000006 */
[----:B------:R2:W-:Y:S04]  /*2f80*/  ATOMS.OR RZ, [UR6+0x18], R2 ;  /* 0x00001802ffff798c */ /* 0x0005e8000b000006 */
[----:B------:R2:W-:Y:S01]  /*2f90*/  STS [UR5+0x120], R0 ;  /* 0x00012000ff007988 */ /* 0x0005e20008000805 */
[----:B------:R-:W-:Y:S05]  /*2fa0*/  BRA `(.L_x_53) ;  /* 0x0000000000107947 */ /* 0x000fea0003800000 */
.L_x_52:
[----:B------:R-:W-:Y:S02]  /*2fb0*/  MOV R0, 0xffffffff ;  /* 0xffffffff00007802 */ /* 0x000fe40000000f00 */
[----:B------:R-:W-:-:S03]  /*2fc0*/  MOV R2, 0x2ff0 ;  /* 0x00002ff000027802 */ /* 0x000fc60000000f00 */
[----:B------:R2:W-:Y:S04]  /*2fd0*/  STS [UR5+0x120], R0 ;  /* 0x00012000ff007988 */ /* 0x0005e80008000805 */
[----:B-12--5:R-:W-:Y:S05]  /*2fe0*/  CALL.REL.NOINC `($__internal_1_$__cuda_sm10x_tcgen05_guardrail_trap_phase_invalid_during_alloc) ;  /* 0x0000009000507944 */ /* 0x026fea0003c00000 */
.L_x_53:
[----:B------:R-:W-:Y:S05]  /*2ff0*/  WARPSYNC.ALL ;  /* 0x0000000000007948 */ /* 0x000fea0003800000 */
[----:B------:R-:W3:Y:S01]  /*3000*/  S2UR UR4, SR_CgaCtaId ;  /* 0x00000000000479c3 */ /* 0x000ee20000008800 */
[----:B------:R-:W-:Y:S01]  /*3010*/  UMOV UR18, 0x400 ;  /* 0x0000040000127882 */ /* 0x000fe20000000000 */
[----:B------:R-:W-:-:S06]  /*3020*/  NOP ;  /* 0x0000000000007918 */ /* 0x000fcc0000000000 */
[----:B------:R-:W-:Y:S06]  /*3030*/  BAR.ARV 0x6, 0xa0 ;  /* 0x0182800000007b1d */ /* 0x000fec0000002000 */
[----:B------:R-:W4:Y:S01]  /*3040*/  LDCU UR5, c[0x0][0x38c] ;  /* 0x00007180ff0577ac */ /* 0x000f220008000800 */
[----:B------:R-:W-:Y:S02]  /*3050*/  HFMA2 R12, -RZ, RZ, 0, 0 ;  /* 0x00000000ff0c7431 */ /* 0x000fe400000001ff */
[----:B------:R-:W-:Y:S01]  /*3060*/  IMAD.MOV.U32 R7, RZ, RZ, 0x1 ;  /* 0x00000001ff077424 */ /* 0x000fe200078e00ff */
[----:B------:R-:W1:Y:S01]  /*3070*/  LDCU UR7, c[0x0][0x38c] ;  /* 0x00007180ff0777ac */ /* 0x000e620008000800 */
[----:B--2---:R-:W-:Y:S01]  /*3080*/  IMAD.MOV.U32 R2, RZ, RZ, RZ ;  /* 0x000000ffff027224 */ /* 0x004fe200078e00ff */
[----:B------:R-:W-:Y:S01]  /*3090*/  UMOV UR22, URZ ;  /* 0x000000ff00167c82 */ /* 0x000fe20008000000 */
[----:B------:R-:W-:Y:S01]  /*30a0*/  UMOV UR14, URZ ;  /* 0x000000ff000e7c82 */ /* 0x000fe20008000000 */
[----:B---3--:R-:W-:Y:S01]  /*30b0*/  ULEA UR18, UR4, UR18, 0x18 ;  /* 0x0000001204127291 */ /* 0x008fe2000f8ec0ff */
[----:B------:R-:W-:Y:S01]  /*30c0*/  UMOV UR26, 0x0 ;  /* 0x00000000001a7882 */ /* 0x000fe20000000000 */
[----:B------:R-:W-:-:S02]  /*30d0*/  UMOV UR27, 0x8380010 ;  /* 0x08380010001b7882 */ /* 0x000fc40000000000 */
[----:B------:R-:W-:Y:S01]  /*30e0*/  UIADD3 UR6, UPT, UPT, UR18, 0x1c300, URZ ;  /* 0x0001c30012067890 */ /* 0x000fe2000fffe0ff */
[----:B------:R-:W-:Y:S01]  /*30f0*/  UMOV UR24, 0x0 ;  /* 0x0000000000187882 */ /* 0x000fe20000000000 */
[----:B------:R-:W-:Y:S01]  /*3100*/  UMOV UR25, 0x8380010 ;  /* 0x0838001000197882 */ /* 0x000fe20000000000 */
[----:B----4-:R-:W-:Y:S02]  /*3110*/  UIADD3 UR5, UPT, UPT, UR5, 0x3f, URZ ;  /* 0x0000003f05057890 */ /* 0x010fe4000fffe0ff */
[----:B------:R-:W2:Y:S02]  /*3120*/  LDS R0, [UR18+0x120] ;  /* 0x00012012ff007984 */ /* 0x000ea40008000800 */
[----:B------:R-:W-:Y:S02]  /*3130*/  USHF.R.S32.HI UR4, URZ, 0x1f, UR5 ;  /* 0x0000001fff047899 */ /* 0x000fe40008011405 */
[----:B-1----:R-:W-:Y:S02]  /*3140*/  UISETP.GE.AND UP4, UPT, UR7, 0x1, UPT ;  /* 0x000000010700788c */ /* 0x002fe4000bf86270 */
[----:B------:R-:W-:-:S02]  /*3150*/  ULEA.HI UR4, UR4, UR5, URZ, 0x6 ;  /* 0x0000000504047291 */ /* 0x000fc4000f8f30ff */
[----:B------:R-:W-:Y:S02]  /*3160*/  UIADD3 UR5, UPT, UPT, UR18, 0xe300, URZ ;  /* 0x0000e30012057890 */ /* 0x000fe4000fffe0ff */
[----:B------:R-:W-:Y:S02]  /*3170*/  USHF.R.S32.HI UR23, URZ, 0x6, UR4 ;  /* 0x00000006ff177899 */ /* 0x000fe40008011404 */
[----:B------:R-:W-:Y:S02]  /*3180*/  USHF.R.U32.HI UR5, URZ, 0x4, UR5 ;  /* 0x00000004ff057899 */ /* 0x000fe40008011605 */
[----:B------:R-:W-:Y:S02]  /*3190*/  USHF.R.U32.HI UR4, URZ, 0x4, UR6 ;  /* 0x00000004ff047899 */ /* 0x000fe40008011606 */
[----:B------:R-:W-:Y:S02]  /*31a0*/  UISETP.LT.AND UP0, UPT, UR23, 0x1, UPT ;  /* 0x000000011700788c */ /* 0x000fe4000bf01270 */
[----:B------:R-:W-:-:S02]  /*31b0*/  ULOP3.LUT UR5, UR5, 0x3fff, URZ, 0xc0, !UPT ;  /* 0x00003fff05057892 */ /* 0x000fc4000f8ec0ff */
[----:B------:R-:W-:Y:S02]  /*31c0*/  ULOP3.LUT UR4, UR4, 0x3fff, URZ, 0xc0, !UPT ;  /* 0x00003fff04047892 */ /* 0x000fe4000f8ec0ff */
[----:B------:R-:W-:Y:S02]  /*31d0*/  USEL UR28, UR23, 0x1, !UP0 ;  /* 0x00000001171c7887 */ /* 0x000fe4000c000000 */
[----:B------:R-:W-:Y:S02]  /*31e0*/  ULOP3.LUT UR20, UR5, 0x10000, URZ, 0xfc, !UPT ;  /* 0x0001000005147892 */ /* 0x000fe4000f8efcff */
[----:B------:R-:W-:Y:S02]  /*31f0*/  ULOP3.LUT UR4, UR4, 0x10000, URZ, 0xfc, !UPT ;  /* 0x0001000004047892 */ /* 0x000fe4000f8efcff */
[----:B------:R-:W-:Y:S01]  /*3200*/  UIADD3 UR28, UPT, UPT, -UR28, URZ, URZ ;  /* 0x000000ff1c1c7290 */ /* 0x000fe2000fffe1ff */
[----:B--2---:R-:W-:Y:S02]  /*3210*/  R2UR UR29, R0 ;  /* 0x00000000001d72ca */ /* 0x004fe400000e0000 */
[----:B------:R-:W-:-:S13]  /*3220*/  MOV R0, RZ ;  /* 0x000000ff00007202 */ /* 0x000fda0000000f00 */
.L_x_62:
[----:B------:R-:W-:Y:S02]  /*3230*/  LEA R3, R2, UR18, 0x3 ;  /* 0x0000001202037c11 */ /* 0x000fe4000f8e18ff */
[----:B------:R-:W-:Y:S02]  /*3240*/  SHF.L.U32 R4, R12, 0x1f, RZ ;  /* 0x0000001f0c047819 */ /* 0x000fe400000006ff */
[----:B------:R-:W-:Y:S01]  /*3250*/  PLOP3.LUT P0, PT, PT, PT, UP4, 0x80, 0x8 ;  /* 0x000000000008781c */ /* 0x000fe20003f0f048 */
[----:B------:R-:W-:Y:S01]  /*3260*/  VIADD R5, R3, 0xa0 ;  /* 0x000000a003057836 */ /* 0x000fe20000000000 */
[----:B-1----:R-:W1:Y:S02]  /*3270*/  SYNCS.PHASECHK.TRANS64.TRYWAIT P1, [R3+URZ+0x90], R4 ;  /* 0x00009004030075a7 */ /* 0x002e6400080211ff */
[----:B-1----:R-:W-:Y:S09]  /*3280*/  @!P1 BRA `(.L_x_56) ;  /* 0x0000008800a09947 */ /* 0x002ff20003800000 */
.L_x_122:
[----:B------:R-:W-:Y:S01]  /*3290*/  LEA R6, R2, UR18, 0x4 ;  /* 0x0000001202067c11 */ /* 0x000fe2000f8e20ff */
[----:B------:R-:W-:Y:S01]  /*32a0*/  @UP4 ULEA UR5, UR14, UR18, 0x3 ;  /* 0x000000120e054291 */ /* 0x000fe2000f8e18ff */
[----:B------:R-:W-:Y:S01]  /*32b0*/  PLOP3.LUT P1, PT, PT, PT, PT, 0x80, 0x8 ;  /* 0x000000000008781c */ /* 0x000fe20003f2f070 */
[----:B------:R-:W-:Y:S01]  /*32c0*/  ULEA UR21, UR22, UR18, 0x3 ;  /* 0x0000001216157291 */ /* 0x000fe2000f8e18ff */
[----:B------:R-:W-:Y:S01]  /*32d0*/  PRMT R5, RZ, 0x654, R5 ;  /* 0x00000654ff057816 */ /* 0x000fe20000000005 */
[----:B------:R2:W3:Y:S01]  /*32e0*/  LDS.128 R8, [R6+0x100] ;  /* 0x0001000006087984 */ /* 0x0004e20000000c00 */
[----:B-1----:R-:W-:Y:S01]  /*32f0*/  @P0 SHF.L.U32 R4, R0, 0x1f, RZ ;  /* 0x0000001f00040819 */ /* 0x002fe200000006ff */
[----:B------:R-:W-:Y:S01]  /*3300*/  UIMAD UR19, UR22, 0xe0, UR29 ;  /* 0x000000e0161378a4 */ /* 0x000fe2000f8e021d */
[----:B------:R-:W-:Y:S01]  /*3310*/  SHF.L.U32 R3, R7, 0x1f, RZ ;  /* 0x0000001f07037819 */ /* 0x000fe200000006ff */
[----:B------:R-:W-:Y:S01]  /*3320*/  @!PT LDS RZ, [RZ] ;  /* 0x00000000fffff984 */ /* 0x000fe20000000800 */
[----:B------:R-:W-:Y:S01]  /*3330*/  @!PT LDS RZ, [RZ] ;  /* 0x00000000fffff984 */ /* 0x000fe20000000800 */
[----:B------:R-:W-:Y:S01]  /*3340*/  @!PT LDS RZ, [RZ] ;  /* 0x00000000fffff984 */ /* 0x000fe20000000800 */
[----:B------:R-:W-:Y:S01]  /*3350*/  @!PT LDS RZ, [RZ] ;  /* 0x00000000fffff984 */ /* 0x000fe20000000800 */
[----:B------:R1:W-:Y:S06]  /*3360*/  MEMBAR.ALL.CTA ;  /* 0x0000000000007992 */ /* 0x0003ec0000008000 */
[----:B-1----:R-:W1:Y:S02]  /*3370*/  FENCE.VIEW.ASYNC.S ;  /* 0x00000000000073c6 */ /* 0x002e640000000000 */
[----:B-1----:R2:W-:Y:S01]  /*3380*/  SYNCS.ARRIVE.TRANS64.RED.A1T0 RZ, [R5+URZ], RZ ;  /* 0x000000ff05ff79a7 */ /* 0x0025e200081004ff */
[----:B------:R2:W1:Y:S01]  /*3390*/  @P0 SYNCS.PHASECHK.TRANS64.TRYWAIT P1, [UR5], R4 ;  /* 0x00000004ff0005a7 */ /* 0x0004620008021105 */
[----:B------:R-:W4:Y:S02]  /*33a0*/  SYNCS.PHASECHK.TRANS64.TRYWAIT P0, [UR21+0xc0], R3 ;  /* 0x0000c003ff0075a7 */ /* 0x000f240008001115 */
[----:B-1234-:R-:W-:Y:S05]  /*33b0*/  @!P0 BRA `(.L_x_57) ;  /* 0x0000008800688947 */ /* 0x01efea0003800000 */
.L_x_124:
[----:B-1----:R-:W-:Y:S01]  /*33c0*/  IADD3 R4, PT, PT, R2, 0x1, RZ ;  /* 0x0000000102047810 */ /* 0x002fe20007ffe0ff */
[----:B------:R-:W-:Y:S06]  /*33d0*/  BRA.U !UP4, `(.L_x_58) ;  /* 0x000000010c987547 */ /* 0x000fec000b800000 */
[----:B------:R-:W-:Y:S01]  /*33e0*/  UPLOP3.LUT UP2, UPT, UPT, UPT, UPT, 0x40, 0x4 ;  /* 0x000000000004789c */ /* 0x000fe20003f4e870 */
[----:B------:R-:W-:Y:S01]  /*33f0*/  UMOV UR16, UR28 ;  /* 0x0000001c00107c82 */ /* 0x000fe20008000000 */
[----:B------:R-:W-:Y:S01]  /*3400*/  UMOV UR15, UR23 ;  /* 0x00000017000f7c82 */ /* 0x000fe20008000000 */
[----:B------:R-:W-:-:S08]  /*3410*/  UMOV UR5, UR14 ;  /* 0x0000000e00057c82 */ /* 0x000fd00008000000 */
.L_x_61:
[----:B------:R-:W-:Y:S02]  /*3420*/  UIADD3 UR16, UPT, UPT, UR16, 0x1, URZ ;  /* 0x0000000110107890 */ /* 0x000fe4000fffe0ff */
[----:B-1----:R-:W-:Y:S02]  /*3430*/  ULEA UR7, UR5, UR18, 0x3 ;  /* 0x0000001205077291 */ /* 0x002fe4000f8e18ff */
[----:B------:R-:W-:Y:S01]  /*3440*/  UISETP.NE.AND UP3, UPT, UR16, URZ, UPT ;  /* 0x000000ff1000728c */ /* 0x000fe2000bf65270 */
[----:B--2---:R-:W-:Y:S10]  /*3450*/  @P1 BRA `(.L_x_59) ;  /* 0x00000000000c1947 */ /* 0x004ff40003800000 */
[----:B------:R-:W-:Y:S04]  /*3460*/  SHF.L.U32 R2, R0, 0x1f, RZ ;  /* 0x0000001f00027819 */ /* 0x000fe800000006ff */
[----:B------:R-:W1:Y:S02]  /*3470*/  SYNCS.PHASECHK.TRANS64.TRYWAIT P0, [UR7], R2 ;  /* 0x00000002ff0075a7 */ /* 0x000e640008001107 */
[----:B-1----:R-:W-:Y:S05]  /*3480*/  @!P0 BRA `(.L_x_60) ;  /* 0x00000088004c8947 */ /* 0x002fea0003800000 */
.L_x_59:
[----:B------:R-:W-:Y:S01]  /*3490*/  UISETP.NE.AND UP0, UPT, UR15, 0x1, UPT ;  /* 0x000000010f00788c */ /* 0x000fe2000bf05270 */
[----:B------:R-:W-:Y:S01]  /*34a0*/  PLOP3.LUT P1, PT, PT, PT, PT, 0x80, 0x8 ;  /* 0x000000000008781c */ /* 0x000fe20003f2f070 */
[----:B------:R-:W-:Y:S02]  /*34b0*/  UIADD3 UR6, UPT, UPT, UR5, 0x1, URZ ;  /* 0x0000000105067890 */ /* 0x000fe4000fffe0ff */
[----:B------:R-:W-:Y:S02]  /*34c0*/  UIADD3 UR17, UPT, UPT, UR7, 0x38, URZ ;  /* 0x0000003807117890 */ /* 0x000fe4000fffe0ff */
[----:B------:R-:W-:Y:S01]  /*34d0*/  UISETP.NE.AND UP1, UPT, UR6, 0x7, UPT ;  /* 0x000000070600788c */ /* 0x000fe2000bf25270 */
[----:B------:R-:W-:Y:S01]  /*34e0*/  PLOP3.LUT P0, PT, PT, PT, UP0, 0x80, 0x8 ;  /* 0x000000000008781c */ /* 0x000fe20003f0f008 */
[----:B------:R-:W-:Y:S02]  /*34f0*/  UIADD3 UR15, UPT, UPT, UR15, -0x1, URZ ;  /* 0xffffffff0f0f7890 */ /* 0x000fe4000fffe0ff */
[----:B------:R-:W-:Y:S02]  /*3500*/  USEL UR8, URZ, 0x1, UP1 ;  /* 0x00000001ff087887 */ /* 0x000fe40008800000 */
[----:B------:R-:W-:Y:S01]  /*3510*/  USEL UR14, UR6, URZ, UP1 ;  /* 0x000000ff060e7287 */ /* 0x000fe20008800000 */
[----:B------:R-:W-:Y:S01]  /*3520*/  UMOV UR7, 0x80004020 ;  /* 0x8000402000077882 */ /* 0x000fe20000000000 */
[----:B------:R-:W-:Y:S02]  /*3530*/  UMOV UR9, 0x80004020 ;  /* 0x8000402000097882 */ /* 0x000fe40000000000 */
[----:B------:R-:W-:Y:S01]  /*3540*/  @UP0 ULEA UR6, UR14, UR18, 0x3 ;  /* 0x000000120e060291 */ /* 0x000fe2000f8e18ff */
[----:B------:R-:W-:Y:S01]  /*3550*/  LOP3.LUT R0, R0, UR8, RZ, 0x3c, !PT ;  /* 0x0000000800007c12 */ /* 0x000fe2000f8e3cff */
[----:B------:R-:W-:Y:S01]  /*3560*/  ULEA UR8, UR5, UR20, 0x9 ;  /* 0x0000001405087291 */ /* 0x000fe2000f8e48ff */
[----:B------:R-:W-:Y:S02]  /*3570*/  UMOV UR13, 0x80004020 ;  /* 0x80004020000d7882 */ /* 0x000fe40000000000 */
[----:B-1----:R-:W-:Y:S01]  /*3580*/  @P0 SHF.L.U32 R2, R0, 0x1f, RZ ;  /* 0x0000001f00020819 */ /* 0x002fe200000006ff */
[----:B------:R-:W-:Y:S01]  /*3590*/  UIADD3 UR10, UPT, UPT, UR8, 0x2, URZ ;  /* 0x00000002080a7890 */ /* 0x000fe2000fffe0ff */
[----:B------:R-:W-:Y:S02]  /*35a0*/  UMOV UR11, 0x80004020 ;  /* 0x80004020000b7882 */ /* 0x000fe40000000000 */
[----:B------:R1:W2:Y:S01]  /*35b0*/  @P0 SYNCS.PHASECHK.TRANS64.TRYWAIT P1, [UR6], R2 ;  /* 0x00000002ff0005a7 */ /* 0x0002a20008021106 */
[----:B------:R-:W-:Y:S03]  /*35c0*/  UIMAD UR6, UR5, 0x380, UR4 ;  /* 0x00000380050678a4 */ /* 0x000fe6000f8e0204 */
[----:B------:R-:W-:Y:S01]  /*35d0*/  UMOV UR5, UR14 ;  /* 0x0000000e00057c82 */ /* 0x000fe20008000000 */
[----:B------:R-:W-:Y:S05]  /*35e0*/  UIADD3 UR12, UPT, UPT, UR6, 0x2, URZ ;  /* 0x00000002060c7890 */ /* 0x000fea000fffe0ff */
[----:B------:R1:W-:Y:S01]  /*35f0*/  UTCQMMA gdesc[UR8], gdesc[UR6], tmem[UR19], tmem[UR26], idesc[UR27], UP2 ;  /* 0x00ff1a06080075ea */ /* 0x0003e20009000313 */
[----:B------:R-:W-:Y:S03]  /*3600*/  UPLOP3.LUT UP2, UPT, UPT, UPT, UPT, 0x80, 0x8 ;  /* 0x000000000008789c */ /* 0x000fe60003f4f070 */
[----:B------:R1:W-:Y:S01]  /*3610*/  UTCQMMA gdesc[UR10], gdesc[UR12], tmem[UR19], tmem[UR24], idesc[UR25], UPT ;  /* 0x00ff180c0a0075ea */ /* 0x0003e2000b800313 */
[----:B------:R1:W-:Y:S01]  /*3620*/  UTCBAR [UR17], URZ ;  /* 0x000000ff110073e9 */ /* 0x0003e200080000ff */
[----:B------:R-:W-:Y:S06]  /*3630*/  BRA.U UP3, `(.L_x_61) ;  /* 0xfffffffd03787547 */ /* 0x000fec000b83ffff */
.L_x_58:
[----:B------:R-:W-:Y:S01]  /*3640*/  UIADD3 UR5, UPT, UPT, UR22, 0x1, URZ ;  /* 0x0000000116057890 */ /* 0x000fe2000fffe0ff */
[----:B------:R-:W-:Y:S01]  /*3650*/  LOP3.LUT P0, RZ, R10, 0x1, RZ, 0xc0, !PT ;  /* 0x000000010aff7812 */ /* 0x000fe2000780c0ff */
[----:B-1----:R-:W-:Y:S01]  /*3660*/  UIADD3 UR6, UPT, UPT, UR21, 0xb0, URZ ;  /* 0x000000b015067890 */ /* 0x002fe2000fffe0ff */
[----:B--2---:R-:W-:Y:S01]  /*3670*/  ISETP.NE.AND P1, PT, R4, 0x2, PT ;  /* 0x000000020400780c */ /* 0x004fe20003f25270 */
[----:B------:R-:W-:-:S03]  /*3680*/  UISETP.NE.AND UP0, UPT, UR5, 0x2, UPT ;  /* 0x000000020500788c */ /* 0x000fc6000bf05270 */
[----:B------:R-:W-:Y:S01]  /*3690*/  SEL R2, RZ, 0x1, P1 ;  /* 0x00000001ff027807 */ /* 0x000fe20000800000 */
[----:B------:R-:W-:Y:S02]  /*36a0*/  USEL UR7, URZ, 0x1, UP0 ;  /* 0x00000001ff077887 */ /* 0x000fe40008000000 */
[----:B------:R-:W-:Y:S01]  /*36b0*/  USEL UR22, UR5, URZ, UP0 ;  /* 0x000000ff05167287 */ /* 0x000fe20008000000 */
[----:B------:R1:W-:Y:S01]  /*36c0*/  UTCBAR [UR6], URZ ;  /* 0x000000ff060073e9 */ /* 0x0003e200080000ff */
[----:B------:R-:W-:Y:S02]  /*36d0*/  LOP3.LUT R12, R12, R2, RZ, 0x3c, !PT ;  /* 0x000000020c0c7212 */ /* 0x000fe400078e3cff */
[----:B------:R-:W-:Y:S02]  /*36e0*/  LOP3.LUT R7, R7, UR7, RZ, 0x3c, !PT ;  /* 0x0000000707077c12 */ /* 0x000fe4000f8e3cff */
[----:B------:R-:W-:Y:S01]  /*36f0*/  SEL R2, R4, RZ, P1 ;  /* 0x000000ff04027207 */ /* 0x000fe20000800000 */
[----:B------:R-:W-:Y:S06]  /*3700*/  @P0 BRA `(.L_x_62) ;  /* 0xfffffff800c80947 */ /* 0x000fec000383ffff */
[----:B------:R-:W2:Y:S01]  /*3710*/  S2UR UR7, SR_CgaCtaId ;  /* 0x00000000000779c3 */ /* 0x000ea20000008800 */
[----:B------:R-:W-:Y:S01]  /*3720*/  ELECT P0, URZ, PT ;  /* 0x0000000000ff782f */ /* 0x000fe20003800000 */
[----:B------:R-:W-:Y:S01]  /*3730*/  IMAD.MOV.U32 R2, RZ, RZ, 0x1 ;  /* 0x00000001ff027424 */ /* 0x000fe200078e00ff */
[----:B------:R-:W-:Y:S01]  /*3740*/  UIADD3 UR18, UPT, UPT, UR18, 0xc0, URZ ;  /* 0x000000c012127890 */ /* 0x000fe2000fffe0ff */
[----:B------:R-:W-:Y:S01]  /*3750*/  SHF.L.U32 R0, R7, 0x1f, RZ ;  /* 0x0000001f07007819 */ /* 0x000fe200000006ff */
[----:B------:R-:W-:-:S03]  /*3760*/  UMOV UR4, 0x40 ;  /* 0x0000004000047882 */ /* 0x000fc60000000000 */
[----:B------:R-:W-:Y:S01]  /*3770*/  UVIRTCOUNT.DEALLOC.SMPOOL 0x80 ;  /* 0x000000800000784c */ /* 0x000fe20000000000 */
[----:B--2---:R-:W-:Y:S02]  /*3780*/  ULEA UR7, UR7, UR4, 0x18 ;  /* 0x0000000407077291 */ /* 0x004fe4000f8ec0ff */
[----:B------:R-:W-:-:S07]  /*3790*/  ULEA UR4, UR22, UR18, 0x3 ;  /* 0x0000001216047291 */ /* 0x000fce000f8e18ff */
[----:B------:R2:W-:Y:S02]  /*37a0*/  @P0 STS.U8 [UR7+0x1c], R2 ;  /* 0x00001c02ff000988 */ /* 0x0005e40008000007 */
[----:B------:R-:W3:Y:S02]  /*37b0*/  SYNCS.PHASECHK.TRANS64.TRYWAIT P0, [UR4], R0 ;  /* 0x00000000ff0075a7 */ /* 0x000ee40008001104 */
[----:B--23--:R-:W-:Y:S05]  /*37c0*/  @!P0 BRA `(.L_x_63) ;  /* 0x0000008400948947 */ /* 0x00cfea0003800000 */
.L_x_127:
[----:B------:R-:W-:-:S04]  /*37d0*/  UIADD3 UR4, UPT, UPT, UR22, 0x1, URZ ;  /* 0x0000000116047890 */ /* 0x000fc8000fffe0ff */
[----:B------:R-:W-:-:S04]  /*37e0*/  UISETP.NE.AND UP0, UPT, UR4, 0x2, UPT ;  /* 0x000000020400788c */ /* 0x000fc8000bf05270 */
[----:B------:R-:W-:Y:S02]  /*37f0*/  USEL UR5, URZ, 0x1, UP0 ;  /* 0x00000001ff057887 */ /* 0x000fe40008000000 */
[----:B------:R-:W-:-:S04]  /*3800*/  USEL UR4, UR4, URZ, UP0 ;  /* 0x000000ff04047287 */ /* 0x000fc80008000000 */
[----:B------:R-:W-:Y:S01]  /*3810*/  ULEA UR4, UR4, UR18, 0x3 ;  /* 0x0000001204047291 */ /* 0x000fe2000f8e18ff */
[----:B--2---:R-:W-:-:S04]  /*3820*/  LOP3.LUT R0, R7, UR5, RZ, 0x3c, !PT ;  /* 0x0000000507007c12 */ /* 0x004fc8000f8e3cff */
[----:B------:R-:W-:-:S04]  /*3830*/  SHF.L.U32 R0, R0, 0x1f, RZ ;  /* 0x0000001f00007819 */ /* 0x000fc800000006ff */
[----:B------:R-:W2:Y:S02]  /*3840*/  SYNCS.PHASECHK.TRANS64.TRYWAIT P0, [UR4], R0 ;  /* 0x00000000ff0075a7 */ /* 0x000ea40008001104 */
[----:B--2---:R-:W-:Y:S05]  /*3850*/  @!P0 BRA `(.L_x_64) ;  /* 0x0000008400888947 */ /* 0x004fea0003800000 */
.L_x_129:
[----:B------:R-:W-:Y:S01]  /*3860*/  NOP ;  /* 0x0000000000007918 */ /* 0x000fe20000000000 */
[----:B--2---:R-:W2:Y:S01]  /*3870*/  LDS R0, [UR7+0x14] ;  /* 0x00001407ff007984 */ /* 0x004ea20008000800 */
[----:B------:R-:W-:Y:S01]  /*3880*/  ULOP3.LUT UR4, UR29, 0xffff, URZ, 0xc0, !UPT ;  /* 0x0000ffff1d047892 */ /* 0x000fe2000f8ec0ff */
[----:B------:R-:W-:Y:S01]  /*3890*/  UMOV UR5, 0xffff ;  /* 0x0000ffff00057882 */ /* 0x000fe20000000000 */
[----:B-1----:R-:W-:Y:S02]  /*38a0*/  UMOV UR6, 0x1 ;  /* 0x0000000100067882 */ /* 0x002fe40000000000 */
[----:B------:R-:W-:-:S04]  /*38b0*/  USHF.R.U32.HI UR4, URZ, 0x5, UR4 ;  /* 0x00000005ff047899 */ /* 0x000fc80008011604 */
[----:B------:R-:W-:Y:S02]  /*38c0*/  USHF.L.U32 UR5, UR5, UR4, URZ ;  /* 0x0000000405057299 */ /* 0x000fe400080006ff */
[----:B------:R-:W-:-:S04]  /*38d0*/  USHF.L.U32 UR4, UR6, UR4, URZ ;  /* 0x0000000406047299 */ /* 0x000fc800080006ff */
[----:B--2---:R-:W-:-:S04]  /*38e0*/  LOP3.LUT R0, R0, UR5, RZ, 0xc0, !PT ;  /* 0x0000000500007c12 */ /* 0x004fc8000f8ec0ff */
[----:B------:R-:W-:-:S13]  /*38f0*/  ISETP.NE.AND P0, PT, R0, UR5, PT ;  /* 0x0000000500007c0c */ /* 0x000fda000bf05270 */
[----:B------:R-:W-:Y:S05]  /*3900*/  @P0 BRA `(.L_x_65) ;  /* 0x0000000000580947 */ /* 0x000fea0003800000 */
[----:B------:R-:W1:Y:S02]  /*3910*/  LDS R0, [UR7+0x18] ;  /* 0x00001807ff007984 */ /* 0x000e640008000800 */
[----:B-1----:R-:W-:-:S04]  /*3920*/  LOP3.LUT R0, R0, UR4, RZ, 0xc0, !PT ;  /* 0x0000000400007c12 */ /* 0x002fc8000f8ec0ff */
[----:B------:R-:W-:-:S13]  /*3930*/  ISETP.NE.AND P0, PT, R0, UR4, PT ;  /* 0x0000000400007c0c */ /* 0x000fda000bf05270 */
[----:B------:R-:W-:Y:S05]  /*3940*/  @P0 BRA `(.L_x_66) ;  /* 0x00000000003c0947 */ /* 0x000fea0003800000 */
[----:B------:R-:W1:Y:S01]  /*3950*/  S2R R2, SR_LANEID ;  /* 0x0000000000027919 */ /* 0x000e620000000000 */
[----:B------:R-:W-:-:S06]  /*3960*/  ULOP3.LUT UR5, URZ, UR5, URZ, 0x33, !UPT ;  /* 0x00000005ff057292 */ /* 0x000fcc000f8e33ff */
[----:B------:R-:W-:-:S04]  /*3970*/  IMAD.U32 R0, RZ, RZ, UR5 ;  /* 0x00000005ff007e24 */ /* 0x000fc8000f8e00ff */
[----:B------:R2:W3:Y:S02]  /*3980*/  REDUX UR8, R0 ;  /* 0x00000000000873c4 */ /* 0x0004e40000000000 */
[----:B------:R4:W-:Y:S01]  /*3990*/  UTCATOMSWS.AND URZ, UR5 ;  /* 0x0000000500ff79e3 */ /* 0x0009e20008000000 */
[----:B--2---:R-:W-:Y:S01]  /*39a0*/  LOP3.LUT R0, RZ, UR4, RZ, 0x33, !PT ;  /* 0x00000004ff007c12 */ /* 0x004fe2000f8e33ff */
[----:B------:R-:W-:Y:S02]  /*39b0*/  VOTEU.ANY UR4, UPT, PT ;  /* 0x0000000000047886 */ /* 0x000fe400038e0100 */
[----:B------:R-:W-:Y:S02]  /*39c0*/  UFLO.U32 UR4, UR4 ;  /* 0x00000004000472bd */ /* 0x000fe400080e0000 */
[----:B------:R-:W2:Y:S04]  /*39d0*/  REDUX UR6, R0 ;  /* 0x00000000000673c4 */ /* 0x000ea80000000000 */
[----:B-1----:R-:W-:-:S02]  /*39e0*/  ISETP.EQ.U32.AND P0, PT, R2, UR4, PT ;  /* 0x0000000402007c0c */ /* 0x002fc4000bf02070 */
[----:B---3--:R-:W-:-:S11]  /*39f0*/  MOV R2, UR8 ;  /* 0x0000000800027c02 */ /* 0x008fd60008000f00 */
[----:B------:R4:W-:Y:S01]  /*3a00*/  @P0 ATOMS.AND RZ, [UR7+0x14], R2 ;  /* 0x00001402ffff098c */ /* 0x0009e2000a800007 */
[----:B--2---:R-:W-:-:S05]  /*3a10*/  IMAD.U32 R0, RZ, RZ, UR6 ;  /* 0x00000006ff007e24 */ /* 0x004fca000f8e00ff */
[----:B------:R4:W-:Y:S01]  /*3a20*/  @P0 ATOMS.AND RZ, [UR7+0x18], R0 ;  /* 0x00001800ffff098c */ /* 0x0009e2000a800007 */
[----:B------:R-:W-:Y:S05]  /*3a30*/  BRA `(.L_x_67) ;  /* 0x0000000000147947 */ /* 0x000fea0003800000 */
.L_x_66:
[----:B------:R-:W-:Y:S02]  /*3a40*/  MOV R2, 0x3a60 ;  /* 0x00003a6000027802 */ /* 0x000fe40000000f00 */
[----:B-----5:R-:W-:Y:S05]  /*3a50*/  CALL.REL.NOINC `($__internal_0_$__cuda_sm10x_tcgen05_guardrail_trap_col_being_dealloced_not_returned_by_alloc) ;  /* 0x0000008400a87944 */ /* 0x020fea0003c00000 */
[----:B------:R-:W-:Y:S05]  /*3a60*/  BRA `(.L_x_67) ;  /* 0x0000000000087947 */ /* 0x000fea0003800000 */
.L_x_65:
[----:B------:R-:W-:Y:S02]  /*3a70*/  MOV R2, 0x3a90 ;  /* 0x00003a9000027802 */ /* 0x000fe40000000f00 */
[----:B-----5:R-:W-:Y:S05]  /*3a80*/  CALL.REL.NOINC `($__internal_2_$__cuda_sm10x_tcgen05_guardrail_trap_unallocated_columns_being_dealloced) ;  /* 0x0000008400b47944 */ /* 0x020fea0003c00000 */
.L_x_67:
[----:B------:R-:W-:Y:S01]  /*3a90*/  NOP ;  /* 0x0000000000007918 */ /* 0x000fe20000000000 */
[----:B----4-:R-:W-:Y:S05]  /*3aa0*/  EXIT ;  /* 0x000000000000794d */ /* 0x010fea0003800000 */
.L_x_51:
[----:B------:R-:W-:-:S09]  /*3ab0*/  UISETP.NE.OR UP0, UPT, UR18, 0x3, !UP3 ;  /* 0x000000031200788c */ /* 0x000fd2000df05670 */
[----:B------:R-:W-:Y:S05]  /*3ac0*/  BRA.U UP0, `(.L_x_68) ;  /* 0x0000000d00a47547 */ /* 0x000fea000b800000 */
[----:B------:R-:W2:Y:S01]  /*3ad0*/  LDCU.64 UR6, c[0x0][0x888] ;  /* 0x00011100ff0677ac */ /* 0x000ea20008000a00 */
[----:B------:R-:W-:Y:S02]  /*3ae0*/  HFMA2 R10, -RZ, RZ, 0, 0 ;  /* 0x00000000ff0a7431 */ /* 0x000fe400000001ff */
[----:B------:R-:W-:Y:S01]  /*3af0*/  IMAD.MOV.U32 R9, RZ, RZ, 0x1 ;  /* 0x00000001ff097424 */ /* 0x000fe200078e00ff */
[----:B------:R-:W-:Y:S01]  /*3b00*/  MOV R11, 0x7000 ;  /* 0x00007000000b7802 */ /* 0x000fe20000000f00 */
[----:B------:R-:W3:Y:S01]  /*3b10*/  LDCU UR37, c[0x0][0x370] ;  /* 0x00006e00ff2577ac */ /* 0x000ee20008000800 */
[----:B------:R-:W-:Y:S01]  /*3b20*/  IMAD.MOV.U32 R8, RZ, RZ, RZ ;  /* 0x000000ffff087224 */ /* 0x000fe200078e00ff */
[----:B------:R-:W3:Y:S01]  /*3b30*/  LDCU.128 UR40, c[0x0][0xb10] ;  /* 0x00016200ff2877ac */ /* 0x000ee20008000c00 */
[----:B------:R-:W4:Y:S01]  /*3b40*/  LDCU UR31, c[0x0][0x374] ;  /* 0x00006e80ff1f77ac */ /* 0x000f220008000800 */
[----:B------:R-:W1:Y:S01]  /*3b50*/  LDCU.64 UR38, c[0x0][0x890] ;  /* 0x00011200ff2677ac */ /* 0x000e620008000a00 */
[----:B------:R-:W1:Y:S01]  /*3b60*/  LDCU UR21, c[0x0][0xb0c] ;  /* 0x00016180ff1577ac */ /* 0x000e620008000800 */
[----:B------:R-:W1:Y:S01]  /*3b70*/  LDCU UR51, c[0x0][0xb20] ;  /* 0x00016400ff3377ac */ /* 0x000e620008000800 */
[----:B------:R-:W1:Y:S01]  /*3b80*/  LDCU UR4, c[0x0][0xb30] ;  /* 0x00016600ff0477ac */ /* 0x000e620008000800 */
[----:B--2---:R-:W-:Y:S01]  /*3b90*/  UISETP.NE.U32.AND UP0, UPT, UR6, URZ, UPT ;  /* 0x000000ff0600728c */ /* 0x004fe2000bf05070 */
[----:B------:R-:W-:Y:S01]  /*3ba0*/  UMOV UR29, 0x400 ;  /* 0x00000400001d7882 */ /* 0x000fe20000000000 */
[----:B---3--:R-:W-:-:S02]  /*3bb0*/  UIMAD.WIDE.U32 UR48, UR37, UR40, URZ ;  /* 0x00000028253072a5 */ /* 0x008fc4000f8e00ff */
[----:B------:R-:W-:Y:S02]  /*3bc0*/  UISETP.NE.AND.EX UP5, UPT, UR7, URZ, UPT, UP0 ;  /* 0x000000ff0700728c */ /* 0x000fe4000bfa5300 */
[----:B----4-:R-:W-:Y:S02]  /*3bd0*/  UIMAD.WIDE.U32 UR6, UR31, UR43, URZ ;  /* 0x0000002b1f0672a5 */ /* 0x010fe4000f8e00ff */
[----:B------:R-:W-:Y:S02]  /*3be0*/  ULEA UR29, UR5, UR29, 0x18 ;  /* 0x0000001d051d7291 */ /* 0x000fe4000f8ec0ff */
[----:B-1----:R-:W-:Y:S02]  /*3bf0*/  UISETP.NE.U32.AND UP6, UPT, UR38, URZ, UPT ;  /* 0x000000ff2600728c */ /* 0x002fe4000bfc5070 */
[----:B------:R-:W-:Y:S02]  /*3c00*/  UIADD3 UR44, UPT, UPT, UR29, 0x70, URZ ;  /* 0x000000701d2c7890 */ /* 0x000fe4000fffe0ff */
[----:B------:R-:W-:Y:S01]  /*3c10*/  UISETP.NE.AND UP0, UPT, UR15, 0x1, UPT ;  /* 0x000000010f00788c */ /* 0x000fe2000bf05270 */
[----:B------:R-:W-:Y:S01]  /*3c20*/  UMOV UR48, UR49 ;  /* 0x0000003100307c82 */ /* 0x000fe20008000000 */
[----:B------:R-:W-:Y:S01]  /*3c30*/  UMOV UR45, UR7 ;  /* 0x00000007002d7c82 */ /* 0x000fe20008000000 */
[----:B------:R-:W-:Y:S01]  /*3c40*/  UISETP.NE.AND UP0, UPT, UR21, 0x1, UPT ;  /* 0x000000011500788c */ /* 0x000fe2000bf05270 */
[----:B------:R-:W1:Y:S01]  /*3c50*/  LDCU.64 UR52, c[0x0][0x348] ;  /* 0x00006900ff3477ac */ /* 0x000e620008000a00 */
[----:B------:R-:W-:-:S02]  /*3c60*/  UPLOP3.LUT UP1, UPT, UPT, UPT, UPT, 0x40, 0x4 ;  /* 0x000000000004789c */ /* 0x000fc40003f2e870 */
[----:B------:R-:W-:Y:S01]  /*3c70*/  UISETP.GE.AND UP3, UPT, UR15, 0x1, UPT ;  /* 0x000000010f00788c */ /* 0x000fe2000bf66270 */
[----:B------:R-:W2:Y:S01]  /*3c80*/  LDCU.64 UR22, c[0x0][0xb28] ;  /* 0x00016500ff1677ac */ /* 0x000ea20008000a00 */
[----:B------:R-:W-:Y:S02]  /*3c90*/  UISETP.NE.AND.EX UP6, UPT, UR39, URZ, UPT, UP6 ;  /* 0x000000ff2700728c */ /* 0x000fe4000bfc5360 */
[----:B------:R-:W-:Y:S02]  /*3ca0*/  UPRMT UR44, UR5, 0x654, UR44 ;  /* 0x00000654052c7896 */ /* 0x000fe4000800002c */
[----:B------:R-:W-:Y:S02]  /*3cb0*/  USHF.R.U32.HI UR48, URZ, UR41, UR48 ;  /* 0x00000029ff307299 */ /* 0x000fe40008011630 */
[----:B------:R-:W-:Y:S02]  /*3cc0*/  USHF.R.U32.HI UR45, URZ, UR51, UR45 ;  /* 0x00000033ff2d7299 */ /* 0x000fe4000801162d */
[----:B------:R-:W-:-:S02]  /*3cd0*/  UISETP.NE.AND UP0, UPT, UR42, 0x1, UPT ;  /* 0x000000012a00788c */ /* 0x000fc4000bf05270 */
[----:B------:R-:W-:-:S11]  /*3ce0*/  UISETP.NE.AND UP4, UPT, UR4, 0x1, UPT ;  /* 0x000000010400788c */ /* 0x000fd6000bf85270 */
.L_x_76:
[----:B------:R-:W-:Y:S02]  /*3cf0*/  LEA R2, R8, UR29, 0x3 ;  /* 0x0000001d08027c11 */ /* 0x000fe4000f8e18ff */
[----:B------:R-:W-:Y:S02]  /*3d00*/  SHF.L.U32 R0, R10, 0x1f, RZ ;  /* 0x0000001f0a007819 */ /* 0x000fe400000006ff */
[----:B------:R-:W-:Y:S02]  /*3d10*/  LEA R4, R8, UR29, 0x4 ;  /* 0x0000001d08047c11 */ /* 0x000fe4000f8e20ff */
[----:B---3--:R-:W3:Y:S02]  /*3d20*/  SYNCS.PHASECHK.TRANS64.TRYWAIT P0, [R2+URZ+0x90], R0 ;  /* 0x00009000020075a7 */ /* 0x008ee400080011ff */
[----:B---3--:R-:W-:Y:S05]  /*3d30*/  @!P0 BRA `(.L_x_69) ;  /* 0x0000008000688947 */ /* 0x008fea0003800000 */
.L_x_130:
[----:B------:R-:W4:Y:S01]  /*3d40*/  LDS.128 R4, [R4+0x100] ;  /* 0x0001000004047984 */ /* 0x000f220000000c00 */
[----:B------:R-:W-:Y:S01]  /*3d50*/  UISETP.GE.AND UP0, UPT, UR15, 0x1, UPT ;  /* 0x000000010f00788c */ /* 0x000fe2000bf06270 */
[----:B------:R-:W-:Y:S01]  /*3d60*/  @!PT LDS RZ, [RZ] ;  /* 0x00000000fffff984 */ /* 0x000fe20000000800 */
[----:B------:R-:W-:Y:S01]  /*3d70*/  @!PT LDS RZ, [RZ] ;  /* 0x00000000fffff984 */ /* 0x000fe20000000800 */
[----:B------:R-:W-:Y:S01]  /*3d80*/  @!PT LDS RZ, [RZ] ;  /* 0x00000000fffff984 */ /* 0x000fe20000000800 */
[----:B------:R-:W-:Y:S01]  /*3d90*/  @!PT LDS RZ, [RZ] ;  /* 0x00000000fffff984 */ /* 0x000fe20000000800 */
[----:B------:R1:W-:Y:S06]  /*3da0*/  MEMBAR.ALL.CTA ;  /* 0x0000000000007992 */ /* 0x0003ec0000008000 */
[----:B-1----:R-:W1:Y:S01]  /*3db0*/  FENCE.VIEW.ASYNC.S ;  /* 0x00000000000073c6 */ /* 0x002e620000000000 */
[----:B----4-:R-:W-:Y:S11]  /*3dc0*/  LOP3.LUT P0, RZ, R6, 0x1, RZ, 0xc0, !PT ;  /* 0x0000000106ff7812 */ /* 0x010ff6000780c0ff */
[----:B------:R-:W-:Y:S02]  /*3dd0*/  @!UPT UIADD3 URZ, UPT, UPT, URZ, URZ, URZ ;  /* 0x000000fffffff290 */ /* 0x000fe4000fffe0ff */
[----:B-1----:R-:W-:Y:S01]  /*3de0*/  VOTEU.ANY UP3, P0 ;  /* 0x0000000000ff7886 */ /* 0x002fe20000060100 */
[----:B------:R-:W-:Y:S11]  /*3df0*/  PLOP3.LUT P0, PT, PT, PT, UP3, 0x80, 0x8 ;  /* 0x000000000008781c */ /* 0x000ff60003f0f038 */
[----:B------:R-:W-:Y:S02]  /*3e00*/  @!UPT UIADD3 URZ, UPT, UPT, URZ, URZ, URZ ;  /* 0x000000fffffff290 */ /* 0x000fe4000fffe0ff */
[----:B---3--:R-:W-:Y:S02]  /*3e10*/  @P0 SHF.R.U32.HI R0, RZ, 0x10, R5 ;  /* 0x00000010ff000819 */ /* 0x008fe40000011605 */
[----:B------:R-:W-:Y:S02]  /*3e20*/  @P0 MOV R3, R4 ;  /* 0x0000000400030202 */ /* 0x000fe40000000f00 */
[----:B------:R-:W-:Y:S01]  /*3e30*/  @P0 R2UR UR4, R0 ;  /* 0x00000000000402ca */ /* 0x000fe200000e0000 */
[----:B------:R-:W-:Y:S01]  /*3e40*/  VIADD R0, R2, 0xa0 ;  /* 0x000000a002007836 */ /* 0x000fe20000000000 */
[----:B------:R-:W-:Y:S02]  /*3e50*/  @P0 LOP3.LUT R4, R5, 0xffff, RZ, 0xc0, !PT ;  /* 0x0000ffff05040812 */ /* 0x000fe400078ec0ff */
[----:B------:R-:W-:Y:S02]  /*3e60*/  @P0 R2UR UR6, R3 ;  /* 0x00000000030602ca */ /* 0x000fe400000e0000 */
[----:B------:R-:W-:Y:S02]  /*3e70*/  PRMT R0, RZ, 0x654, R0 ;  /* 0x00000654ff007816 */ /* 0x000fe40000000000 */
[----:B------:R-:W-:Y:S02]  /*3e80*/  @P0 R2UR UR5, R4 ;  /* 0x00000000040502ca */ /* 0x000fe400000e0000 */
[----:B------:R1:W-:Y:S03]  /*3e90*/  SYNCS.ARRIVE.TRANS64.RED.A1T0 RZ, [R0+URZ], RZ ;  /* 0x000000ff00ff79a7 */ /* 0x0003e600081004ff */
[----:B------:R-:W-:Y:S04]  /*3ea0*/  @UP3 UMOV UR30, UR4 ;  /* 0x00000004001e3c82 */ /* 0x000fe80008000000 */
[----:B------:R-:W-:Y:S04]  /*3eb0*/  @UP3 UMOV UR14, UR6 ;  /* 0x00000006000e3c82 */ /* 0x000fe80008000000 */
[----:B------:R-:W-:Y:S01]  /*3ec0*/  @UP3 UMOV UR13, UR5 ;  /* 0x00000005000d3c82 */ /* 0x000fe20008000000 */
[----:B------:R-:W-:Y:S05]  /*3ed0*/  BRA.U !UP0, `(.L_x_70) ;  /* 0x0000000108c07547 */ /* 0x000fea000b800000 */
[----:B------:R-:W-:Y:S02]  /*3ee0*/  UIMAD.WIDE.U32 UR8, UR13, UR43, URZ ;  /* 0x0000002b0d0872a5 */ /* 0x000fe4000f8e00ff */
[----:B------:R-:W-:Y:S02]  /*3ef0*/  UP2UR UR12, UPR, URZ, 0x4 ;  /* 0x00000004ff0c7883 */ /* 0x000fe40008000000 */
[----:B------:R-:W-:Y:S02]  /*3f00*/  UISETP.NE.AND UP2, UPT, UR42, 0x1, UPT ;  /* 0x000000012a00788c */ /* 0x000fe4000bf45270 */
[----:B------:R-:W-:Y:S02]  /*3f10*/  UIMAD.WIDE.U32 UR10, UR14, UR40, URZ ;  /* 0x000000280e0a72a5 */ /* 0x000fe4000f8e00ff */
[----:B------:R-:W-:Y:S02]  /*3f20*/  USEL UR4, UR31, UR45, !UP2 ;  /* 0x0000002d1f047287 */ /* 0x000fe4000d000000 */
[----:B------:R-:W-:Y:S02]  /*3f30*/  UISETP.NE.AND UP0, UPT, UR21, 0x1, UPT ;  /* 0x000000011500788c */ /* 0x000fe4000bf05270 */
[----:B------:R-:W-:Y:S02]  /*3f40*/  UP2UR UR20, UPR, URZ, 0x2 ;  /* 0x00000002ff147883 */ /* 0x000fe40008000000 */
[----:B------:R-:W-:Y:S02]  /*3f50*/  UISETP.NE.AND UP1, UPT, UR15, 0x1, UPT ;  /* 0x000000010f00788c */ /* 0x000fe4000bf25270 */
[----:B--2---:R-:W-:Y:S02]  /*3f60*/  UIMAD.WIDE.U32 UR16, UR4, UR22, URZ ;  /* 0x00000016041072a5 */ /* 0x004fe4000f8e00ff */
[----:B------:R-:W-:Y:S01]  /*3f70*/  USEL UR7, UR37, UR48, !UP0 ;  /* 0x0000003025077287 */ /* 0x000fe2000c000000 */
[----:B------:R-:W-:Y:S02]  /*3f80*/  UMOV UR5, UR9 ;  /* 0x0000000900057c82 */ /* 0x000fe40008000000 */
[----:B------:R-:W-:Y:S02]  /*3f90*/  USHF.R.U32.HI UR6, URZ, UR51, UR5 ;  /* 0x00000033ff067299 */ /* 0x000fe40008011605 */
[----:B------:R-:W-:Y:S02]  /*3fa0*/  UIMAD.WIDE.U32 UR18, UR7, UR22, URZ ;  /* 0x00000016071272a5 */ /* 0x000fe4000f8e00ff */
[----:B------:R-:W-:Y:S02]  /*3fb0*/  USEL UR6, UR13, UR6, !UP2 ;  /* 0x000000060d067287 */ /* 0x000fe4000d000000 */
[----:B------:R-:W-:Y:S01]  /*3fc0*/  UISETP.NE.AND UP2, UPT, UR12, URZ, UPT ;  /* 0x000000ff0c00728c */ /* 0x000fe2000bf45270 */
[----:B------:R-:W-:Y:S01]  /*3fd0*/  UMOV UR5, UR11 ;  /* 0x0000000b00057c82 */ /* 0x000fe20008000000 */
[----:B------:R-:W-:Y:S02]  /*3fe0*/  UIMAD.WIDE.U32 UR10, UR6, UR22, URZ ;  /* 0x00000016060a72a5 */ /* 0x000fe4000f8e00ff */
[----:B------:R-:W-:Y:S03]  /*3ff0*/  USHF.R.U32.HI UR8, URZ, UR41, UR5 ;  /* 0x00000029ff087299 */ /* 0x000fe60008011605 */
[----:B------:R-:W-:Y:S02]  /*4000*/  UMOV UR5, UR17 ;  /* 0x0000001100057c82 */ /* 0x000fe40008000000 */
[----:B------:R-:W-:Y:S03]  /*4010*/  @UP1 USHF.R.U32.HI UR4, URZ, UR23, UR5 ;  /* 0x00000017ff041299 */ /* 0x000fe60008011605 */
[----:B------:R-:W-:Y:S01]  /*4020*/  UMOV UR5, UR19 ;  /* 0x0000001300057c82 */ /* 0x000fe20008000000 */
[----:B------:R-:W-:Y:S02]  /*4030*/  UIMAD UR4, UR15, UR4, URZ ;  /* 0x000000040f0472a4 */ /* 0x000fe4000f8e02ff */
[----:B------:R-:W-:Y:S02]  /*4040*/  @UP1 USHF.R.U32.HI UR7, URZ, UR23, UR5 ;  /* 0x00000017ff071299 */ /* 0x000fe40008011605 */
[----:B------:R-:W-:Y:S02]  /*4050*/  USEL UR5, UR14, UR8, !UP0 ;  /* 0x000000080e057287 */ /* 0x000fe4000c000000 */
[----:B------:R-:W-:Y:S02]  /*4060*/  UIMAD UR8, UR15, UR7, URZ ;  /* 0x000000070f0872a4 */ /* 0x000fe4000f8e02ff */
[----:B------:R-:W-:Y:S03]  /*4070*/  UISETP.GE.AND UP0, UPT, UR6, UR4, UPT ;  /* 0x000000040600728c */ /* 0x000fe6000bf06270 */
[----:B------:R-:W-:Y:S01]  /*4080*/  UMOV UR4, UR11 ;  /* 0x0000000b00047c82 */ /* 0x000fe20008000000 */
[----:B------:R-:W-:Y:S02]  /*4090*/  UISETP.GE.OR UP0, UPT, UR5, UR8, UP0 ;  /* 0x000000080500728c */ /* 0x000fe40008706670 */
[----:B------:R-:W-:Y:S02]  /*40a0*/  USHF.R.U32.HI UR4, URZ, UR23, UR4 ;  /* 0x00000017ff047299 */ /* 0x000fe40008011604 */
[----:B------:R-:W-:Y:S02]  /*40b0*/  UIMAD.WIDE.U32 UR8, UR5, UR22, URZ ;  /* 0x00000016050872a5 */ /* 0x000fe4000f8e00ff */
[----:B------:R-:W-:Y:S04]  /*40c0*/  USEL UR10, UR6, UR4, !UP1 ;  /* 0x00000004060a7287 */ /* 0x000fe8000c800000 */
[----:B------:R-:W-:Y:S01]  /*40d0*/  UIADD3 UR11, UPT, UPT, -UR10, URZ, URZ ;  /* 0x000000ff0a0b7290 */ /* 0x000fe2000fffe1ff */
[----:B------:R-:W-:Y:S02]  /*40e0*/  @!UP0 UMOV UR4, UR9 ;  /* 0x0000000900048c82 */ /* 0x000fe40008000000 */
[----:B------:R-:W-:Y:S02]  /*40f0*/  @!UP0 USHF.R.U32.HI UR4, URZ, UR23, UR4 ;  /* 0x00000017ff048299 */ /* 0x000fe40008011604 */
[----:B------:R-:W-:Y:S02]  /*4100*/  UIMAD UR8, UR15, UR11, UR6 ;  /* 0x0000000b0f0872a4 */ /* 0x000fe4000f8e0206 */
[----:B------:R-:W-:Y:S02]  /*4110*/  @!UP0 USEL UR4, UR5, UR4, !UP1 ;  /* 0x0000000405048287 */ /* 0x000fe4000c800000 */
[----:B------:R-:W-:Y:S02]  /*4120*/  UISETP.NE.AND UP1, UPT, UR20, URZ, UPT ;  /* 0x000000ff1400728c */ /* 0x000fe4000bf25270 */
[----:B------:R-:W-:Y:S02]  /*4130*/  @!UP0 UIMAD UR7, UR7, UR8, UR4 ;  /* 0x00000008070782a4 */ /* 0x000fe4000f8e0204 */
[----:B------:R-:W-:Y:S02]  /*4140*/  @!UP0 UIADD3 UR9, UPT, UPT, UR10, -UR4, URZ ;  /* 0x800000040a098290 */ /* 0x000fe4000fffe0ff */
[----:B------:R-:W-:Y:S02]  /*4150*/  UIADD3 UR8, UPT, UPT, -UR6, URZ, URZ ;  /* 0x000000ff06087290 */ /* 0x000fe4000fffe1ff */
[----:B------:R-:W-:Y:S02]  /*4160*/  UIADD3 UR4, UPT, UPT, -UR5, URZ, URZ ;  /* 0x000000ff05047290 */ /* 0x000fe4000fffe1ff */
[----:B------:R-:W-:Y:S03]  /*4170*/  @!UP0 UIMAD UR6, UR9, UR15, UR5 ;  /* 0x0000000f090682a4 */ /* 0x000fe6000f8e0205 */
[----:B------:R-:W-:Y:S01]  /*4180*/  @!UP0 UMOV UR5, UR7 ;  /* 0x0000000700058c82 */ /* 0x000fe20008000000 */
[----:B------:R-:W-:Y:S02]  /*4190*/  UIMAD UR7, UR21, UR4, UR14 ;  /* 0x00000004150772a4 */ /* 0x000fe4000f8e020e */
[----:B------:R-:W-:Y:S02]  /*41a0*/  UIMAD UR4, UR42, UR8, UR13 ;  /* 0x000000082a0472a4 */ /* 0x000fe4000f8e020d */
[----:B------:R-:W-:Y:S02]  /*41b0*/  UIMAD UR14, UR5, UR21, UR7 ;  /* 0x00000015050e72a4 */ /* 0x000fe4000f8e0207 */
[----:B------:R-:W-:Y:S11]  /*41c0*/  UIMAD UR13, UR6, UR42, UR4 ;  /* 0x0000002a060d72a4 */ /* 0x000ff6000f8e0204 */
[----:B------:R-:W-:Y:S01]  /*41d0*/  @!UPT UIADD3 URZ, UPT, UPT, URZ, URZ, URZ ;  /* 0x000000fffffff290 */ /* 0x000fe2000fffe0ff */
.L_x_70:
[----:B------:R-:W3:Y:S01]  /*41e0*/  @!UP4 LDCU.128 UR8, c[0x0][0xb10] ;  /* 0x00016200ff08c7ac */ /* 0x000ee20008000c00 */
[----:B------:R-:W-:Y:S02]  /*41f0*/  ISETP.NE.U32.AND P0, PT, RZ, UR38, PT ;  /* 0x00000026ff007c0c */ /* 0x000fe4000bf05070 */
[----:B------:R-:W-:Y:S02]  /*4200*/  SHF.L.U32 R4, R9, 0x1f, RZ ;  /* 0x0000001f09047819 */ /* 0x000fe400000006ff */
[----:B------:R-:W-:Y:S01]  /*4210*/  ISETP.NE.AND.EX P0, PT, RZ, UR39, PT, P0 ;  /* 0x00000027ff007c0c */ /* 0x000fe2000bf05300 */
[----:B------:R-:W4:Y:S01]  /*4220*/  @!UP4 LDCU UR5, c[0x0][0xb0c] ;  /* 0x00016180ff05c7ac */ /* 0x000f220008000800 */
[----:B---3--:R-:W-:Y:S07]  /*4230*/  UIMAD.WIDE.U32 UR6, UR14, UR8, URZ ;  /* 0x000000080e0672a5 */ /* 0x008fee000f8e00ff */
[----:B------:R-:W-:Y:S01]  /*4240*/  @!UP4 UMOV UR4, UR7 ;  /* 0x000000070004cc82 */ /* 0x000fe20008000000 */
[----:B----4-:R-:W-:Y:S02]  /*4250*/  @!UP4 UISETP.NE.AND UP0, UPT, UR5, 0x1, UPT ;  /* 0x000000010500c88c */ /* 0x010fe4000bf05270 */
[----:B------:R-:W-:Y:S02]  /*4260*/  @!UP4 USHF.R.U32.HI UR4, URZ, UR9, UR4 ;  /* 0x00000009ff04c299 */ /* 0x000fe40008011604 */
[----:B------:R-:W-:Y:S02]  /*4270*/  UIMAD.WIDE.U32 UR6, UR13, UR11, URZ ;  /* 0x0000000b0d0672a5 */ /* 0x000fe4000f8e00ff */
[----:B------:R-:W-:Y:S02]  /*4280*/  @!UP4 USEL UR8, UR14, UR4, !UP0 ;  /* 0x000000040e08c287 */ /* 0x000fe4000c000000 */
[----:B------:R-:W-:Y:S03]  /*4290*/  @!UP4 UISETP.NE.AND UP0, UPT, UR10, 0x1, UPT ;  /* 0x000000010a00c88c */ /* 0x000fe6000bf05270 */
[----:B------:R-:W-:Y:S02]  /*42a0*/  @!UP4 UMOV UR6, UR7 ;  /* 0x000000070006cc82 */ /* 0x000fe40008000000 */
[----:B------:R-:W3:Y:S02]  /*42b0*/  @!UP4 LDCU UR4, c[0x0][0xb20] ;  /* 0x00016400ff04c7ac */ /* 0x000ee40008000800 */
[----:B---3--:R-:W-:Y:S04]  /*42c0*/  @!UP4 USHF.R.U32.HI UR6, URZ, UR4, UR6 ;  /* 0x00000004ff06c299 */ /* 0x008fe80008011606 */
[----:B------:R-:W-:Y:S04]  /*42d0*/  @!UP4 USEL UR6, UR13, UR6, !UP0 ;  /* 0x000000060d06c287 */ /* 0x000fe8000c000000 */
[----:B------:R-:W-:Y:S02]  /*42e0*/  @!UP4 UIADD3 UR4, UPT, UPT, -UR8, UR6, URZ ;  /* 0x000000060804c290 */ /* 0x000fe4000fffe1ff */
[----:B------:R-:W-:Y:S02]  /*42f0*/  @!UP4 UIADD3 UR6, UPT, UPT, UR8, -UR6, URZ ;  /* 0x800000060806c290 */ /* 0x000fe4000fffe0ff */
[----:B------:R-:W-:Y:S02]  /*4300*/  @!UP4 UIMAD UR14, UR4, UR5, UR14 ;  /* 0x00000005040ec2a4 */ /* 0x000fe4000f8e020e */
[----:B------:R-:W-:Y:S01]  /*4310*/  @!UP4 UIMAD UR13, UR6, UR10, UR13 ;  /* 0x0000000a060dc2a4 */ /* 0x000fe2000f8e020d */
[----:B------:R-:W-:Y:S11]  /*4320*/  BRA.U UP1, `(.L_x_71) ;  /* 0x0000000101107547 */ /* 0x000ff6000b800000 */
[----:B-1----:R-:W-:Y:S04]  /*4330*/  MOV R0, UR50 ;  /* 0x0000003200007c02 */ /* 0x002fe80008000f00 */
[----:B------:R-:W-:Y:S04]  /*4340*/  SHF.L.U32 R0, R0, 0x1f, RZ ;  /* 0x0000001f00007819 */ /* 0x000fe800000006ff */
[----:B------:R-:W1:Y:S02]  /*4350*/  SYNCS.PHASECHK.TRANS64.TRYWAIT P1, [UR29+0x88], R0 ;  /* 0x00008800ff0075a7 */ /* 0x000e64000802111d */
[----:B-1----:R-:W-:Y:S05]  /*4360*/  @!P1 BRA `(.L_x_72) ;  /* 0x0000007800f09947 */ /* 0x002fea0003800000 */
.L_x_71:
[----:B------:R-:W-:Y:S05]  /*4370*/  BRA.U !UP6, `(.L_x_73) ;  /* 0x000000010e407547 */ /* 0x000fea000b800000 */
[----:B------:R-:W-:Y:S01]  /*4380*/  UPLOP3.LUT UP2, UPT, UPT, UPT, UP5, 0x80, 0x8 ;  /* 0x000000000008789c */ /* 0x000fe20003f4f050 */
[----:B-1----:R-:W-:Y:S01]  /*4390*/  HFMA2 R0, -RZ, RZ, 0, 5.9604644775390625e-08 ;  /* 0x00000001ff007431 */ /* 0x002fe200000001ff */
[----:B------:R-:W1:Y:S04]  /*43a0*/  LDCU.64 UR8, c[0x0][0x358] ;  /* 0x00006b00ff0877ac */ /* 0x000e680008000a00 */
[----:B------:R-:W-:Y:S05]  /*43b0*/  PLOP3.LUT P1, PT, PT, PT, UP2, 0x80, 0x8 ;  /* 0x000000000008781c */ /* 0x000fea0003f2f028 */
[----:B------:R-:W3:Y:S01]  /*43c0*/  @UP2 LDCU.64 UR4, c[0x0][0x888] ;  /* 0x00011100ff0427ac */ /* 0x000ee20008000a00 */
[----:B------:R-:W-:Y:S07]  /*43d0*/  @UP2 UIMAD UR6, UR36, UR38, URZ ;  /* 0x00000026240622a4 */ /* 0x000fee000f8e02ff */
[----:B------:R-:W-:Y:S01]  /*43e0*/  @P1 PRMT R5, R0, 0x7610, R5 ;  /* 0x0000761000051816 */ /* 0x000fe20000000005 */
[----:B---3--:R-:W-:Y:S06]  /*43f0*/  @UP2 UIMAD.WIDE UR4, UR6, 0x4, UR4 ;  /* 0x00000004060428a5 */ /* 0x008fec000f8e0204 */
[----:B------:R-:W-:Y:S02]  /*4400*/  IMAD.U32 R2, RZ, RZ, UR4 ;  /* 0x00000004ff027e24 */ /* 0x000fe4000f8e00ff */
[----:B------:R-:W-:Y:S03]  /*4410*/  IMAD.U32 R3, RZ, RZ, UR5 ;  /* 0x00000005ff037e24 */ /* 0x000fe6000f8e00ff */
[----:B------:R-:W3:Y:S02]  /*4420*/  @!UP2 LDCU UR4, c[0x0][0x880] ;  /* 0x00011000ff04a7ac */ /* 0x000ee40008000800 */
[----:B-1---5:R1:W5:Y:S02]  /*4430*/  @P1 LDG.E R219, desc[UR8][R2.64] ;  /* 0x0000000802db1981 */ /* 0x022364000c1e1900 */
[----:B-1----:R-:W-:Y:S05]  /*4440*/  IMAD.MOV.U32 R2, RZ, RZ, 0x1 ;  /* 0x00000001ff027424 */ /* 0x002fea00078e00ff */
[----:B------:R-:W-:Y:S05]  /*4450*/  @!P1 PRMT R5, R2, 0x7610, R5 ;  /* 0x0000761002059816 */ /* 0x000fea0000000005 */
[----:B------:R4:W-:Y:S02]  /*4460*/  STL.S16 [R1+0x60], R5 ;  /* 0x0000600501007387 */ /* 0x0009e40000100600 */
[----:B---34-:R-:W-:Y:S07]  /*4470*/  @!P1 MOV R219, UR4 ;  /* 0x0000000400db9c02 */ /* 0x018fee0008000f00 */
.L_x_73:
[----:B-----5:R-:W-:Y:S01]  /*4480*/  @!P0 FSETP.EQ.AND P2, PT, R219, RZ, PT ;  /* 0x000000ffdb00820b */ /* 0x020fe20003f42000 */
[----:B------:R-:W-:Y:S01]  /*4490*/  @!UPT UIADD3 URZ, UPT, UPT, URZ, URZ, URZ ;  /* 0x000000fffffff290 */ /* 0x000fe2000fffe0ff */
[----:B------:R-:W-:Y:S11]  /*44a0*/  @!P0 BRA `(.L_x_74) ;  /* 0x00000000001c8947 */ /* 0x000ff60003800000 */
[----:B------:R-:W-:Y:S01]  /*44b0*/  PLOP3.LUT P2, PT, PT, PT, UP2, 0x80, 0x8 ;  /* 0x000000000008781c */ /* 0x000fe20003f4f028 */
[----:B-1----:R-:W3:Y:S03]  /*44c0*/  LDL R0, [R1+0x60] ;  /* 0x0000600001007983 */ /* 0x002ee60000100800 */
[----:B------:R-:W-:Y:S02]  /*44d0*/  PLOP3.LUT P2, PT, P2, PT, PT, 0x8, 0x80 ;  /* 0x000000000080781c */ /* 0x000fe4000174e170 */
[----:B---3--:R-:W-:Y:S11]  /*44e0*/  LOP3.LUT P0, RZ, R0, 0xff, RZ, 0xc0, !PT ;  /* 0x000000ff00ff7812 */ /* 0x008ff6000780c0ff */
[----:B------:R-:W-:Y:S02]  /*44f0*/  @!UPT UIADD3 URZ, UPT, UPT, URZ, URZ, URZ ;  /* 0x000000fffffff290 */ /* 0x000fe4000fffe0ff */
[----:B------:R-:W-:Y:S11]  /*4500*/  @P0 FSETP.EQ.AND P2, PT, R219, RZ, PT ;  /* 0x000000ffdb00020b */ /* 0x000ff60003f42000 */
[----:B------:R-:W-:Y:S02]  /*4510*/  @!UPT UIADD3 URZ, UPT, UPT, URZ, URZ, URZ ;  /* 0x000000fffffff290 */ /* 0x000fe4000fffe0ff */
.L_x_74:
[----:B------:R-:W3:Y:S01]  /*4520*/  SYNCS.PHASECHK.TRANS64.TRYWAIT P0, [UR29+0x78], R4 ;  /* 0x00007804ff0075a7 */ /* 0x000ee2000800111d */
[----:B------:R-:W-:Y:S02]  /*4530*/  ELECT P1, URZ, PT ;  /* 0x0000000000ff782f */ /* 0x000fe40003820000 */
[----:B-1----:R-:W-:Y:S01]  /*4540*/  IADD3 R0, PT, PT, R8, 0x1, RZ ;  /* 0x0000000108007810 */ /* 0x002fe20007ffe0ff */
[----:B---3--:R-:W-:Y:S10]  /*4550*/  @!P0 BRA `(.L_x_75) ;  /* 0x00000078008c8947 */ /* 0x008ff40003800000 */
.L_x_133:
[----:B------:R-:W-:Y:S01]  /*4560*/  PLOP3.LUT P1, PT, P2, P1, PT, 0xf2, 0x2f ;  /* 0x00000000002f781c */ /* 0x000fe20001723e72 */
[----:B------:R-:W-:Y:S01]  /*4570*/  UMOV UR6, 0x0 ;  /* 0x0000000000067882 */ /* 0x000fe20000000000 */
[----:B------:R-:W-:Y:S01]  /*4580*/  UMOV UR7, 0x10000000 ;  /* 0x1000000000077882 */ /* 0x000fe20000000000 */
[----:B------:R-:W-:Y:S01]  /*4590*/  UMOV UR12, UR36 ;  /* 0x00000024000c7c82 */ /* 0x000fe20008000000 */
[----:B------:R-:W-:Y:S01]  /*45a0*/  UMOV UR20, UR36 ;  /* 0x0000002400147c82 */ /* 0x000fe20008000000 */
[----:B------:R-:W-:Y:S01]  /*45b0*/  UMOV UR28, UR36 ;  /* 0x00000024001c7c82 */ /* 0x000fe20008000000 */
[C---:B------:R-:W-:Y:S02]  /*45c0*/  ISETP.NE.AND P0, PT, R0.reuse, 0x2, PT ;  /* 0x000000020000780c */ /* 0x040fe40003f05270 */
[----:B------:R-:W-:Y:S02]  /*45d0*/  LOP3.LUT R9, R9, 0x1, RZ, 0x3c, !PT ;  /* 0x0000000109097812 */ /* 0x000fe400078e3cff */
[----:B-1----:R-:W-:Y:S02]  /*45e0*/  SEL R2, RZ, 0x1, P0 ;  /* 0x00000001ff027807 */ /* 0x002fe40000000000 */
[----:B------:R-:W-:Y:S01]  /*45f0*/  SEL R8, R0, RZ, P0 ;  /* 0x000000ff00087207 */ /* 0x000fe20000000000 */
[----:B------:R-:W-:Y:S01]  /*4600*/  VOTEU.ALL UP0, P1 ;  /* 0x0000000000ff7886 */ /* 0x000fe20000800000 */
[----:B------:R-:W-:Y:S04]  /*4610*/  LOP3.LUT R10, R10, R2, RZ, 0x3c, !PT ;  /* 0x000000020a0a7212 */ /* 0x000fe800078e3cff */
[----:B------:R-:W-:Y:S02]  /*4620*/  @!UP0 UIADD3 UR4, UP1, UPT, UR52, 0x580, URZ ;  /* 0x0000058034048890 */ /* 0x000fe4000ff3e0ff */
[----:B------:R-:W-:Y:S02]  /*4630*/  @!UP0 USHF.L.U32 UR35, UR46, 0x7, URZ ;  /* 0x000000072e238899 */ /* 0x000fe400080006ff */
[----:B------:R-:W-:Y:S02]  /*4640*/  @!UP0 UIADD3.X UR5, UPT, UPT, URZ, UR53, URZ, UP1, !UPT ;  /* 0x00000035ff058290 */ /* 0x000fe40008ffe4ff */
[----:B------:R-:W-:Y:S02]  /*4650*/  @!UP0 UIMAD UR34, UR47, 0xe0, URZ ;  /* 0x000000e02f2288a4 */ /* 0x000fe4000f8e02ff */
[----:B------:R-:W-:Y:S02]  /*4660*/  @!UP0 UIADD3 UR32, UPT, UPT, UR29, 0x200, URZ ;  /* 0x000002001d208890 */ /* 0x000fe4000fffe0ff */
[----:B------:R-:W-:Y:S01]  /*4670*/  @!UP0 UIADD3 UR33, UPT, UPT, UR29, 0x70, URZ ;  /* 0x000000701d218890 */ /* 0x000fe2000fffe0ff */
[----:B------:R-:W-:Y:S01]  /*4680*/  VOTEU.ALL UP1, P1 ;  /* 0x0000000000ff7886 */ /* 0x000fe20000820000 */
[----:B------:R-:W-:Y:S02]  /*4690*/  @!UP0 UIADD3 UR8, UPT, UPT, UR29, 0x1200, URZ ;  /* 0x000012001d088890 */ /* 0x000fe4000fffe0ff */
[----:B------:R-:W-:Y:S03]  /*46a0*/  @!UP0 UIADD3 UR10, UPT, UPT, UR34, 0x20, URZ ;  /* 0x00000020220a8890 */ /* 0x000fe6000fffe0ff */
[----:B------:R-:W-:Y:S01]  /*46b0*/  UMOV UR9, UR33 ;  /* 0x0000002100097c82 */ /* 0x000fe20008000000 */
[----:B------:R-:W-:Y:S01]  /*46c0*/  UMOV UR11, UR35 ;  /* 0x00000023000b7c82 */ /* 0x000fe20008000000 */
[----:B------:R1:W-:Y:S01]  /*46d0*/  @!UP1 UTMALDG.3D [UR32], [UR4], desc[UR6] ;  /* 0x00000620040095b4 */ /* 0x0003e20008011000 */
[----:B------:R-:W-:Y:S01]  /*46e0*/  VOTEU.ALL UP1, P1 ;  /* 0x0000000000ff7886 */ /* 0x000fe20000820000 */
[----:B------:R-:W-:Y:S02]  /*46f0*/  @!UP0 UIADD3 UR16, UPT, UPT, UR29, 0x2200, URZ ;  /* 0x000022001d108890 */ /* 0x000fe4000fffe0ff */
[----:B------:R-:W-:Y:S01]  /*4700*/  @!UP0 UIADD3 UR18, UPT, UPT, UR34, 0x40, URZ ;  /* 0x0000004022128890 */ /* 0x000fe2000fffe0ff */
        /* <DEDUP_REMOVED lines=10> */
[----:B------:R-:W-:Y:S02]  /*47b0*/  UIADD3 UR47, UPT, UPT, UR13, UR56, URZ ;  /* 0x000000380d2f7290 */ /* 0x000fe4000fffe0ff */
[----:B------:R-:W-:Y:S02]  /*47c0*/  UIADD3 UR46, UPT, UPT, UR14, UR57, URZ ;  /* 0x000000390e2e7290 */ /* 0x000fe4000fffe0ff */
[----:B------:R-:W-:Y:S01]  /*47d0*/  @!UP1 UTMALDG.3D [UR24], [UR4], desc[UR6] ;  /* 0x00000618040095b4 */ /* 0x000fe20008011000 */
[----:B------:R-:W-:Y:S01]  /*47e0*/  VOTEU.ALL UP1, P1 ;  /* 0x0000000000ff7886 */ /* 0x000fe20000820000 */
[----:B-1----:R-:W-:Y:S01]  /*47f0*/  UMOV UR36, UR30 ;  /* 0x0000001e00247c82 */ /* 0x002fe20008000000 */
[----:B---3--:R-:W-:Y:S02]  /*4800*/  @!UP0 UIADD3 UR8, UPT, UPT, UR29, 0x4200, URZ ;  /* 0x000042001d088890 */ /* 0x008fe4000fffe0ff */
[----:B------:R-:W-:Y:S02]  /*4810*/  @!UP0 UIADD3 UR10, UPT, UPT, UR34, 0x80, URZ ;  /* 0x00000080220a8890 */ /* 0x000fe4000fffe0ff */
[----:B----4-:R-:W-:Y:S02]  /*4820*/  @!UP0 UIADD3 UR16, UPT, UPT, UR29, 0x5200, URZ ;  /* 0x000052001d108890 */ /* 0x010fe4000fffe0ff */
[----:B------:R-:W-:Y:S05]  /*4830*/  @!UP0 UIADD3 UR18, UPT, UPT, UR34, 0xa0, URZ ;  /* 0x000000a022128890 */ /* 0x000fea000fffe0ff */
[----:B------:R1:W-:Y:S01]  /*4840*/  @!UP1 UTMALDG.3D [UR8], [UR4], desc[UR6] ;  /* 0x00000608040095b4 */ /* 0x0003e20008011000 */
[----:B------:R-:W-:Y:S02]  /*4850*/  UPLOP3.LUT UP1, UPT, UPT, UPT, UPT, 0x80, 0x8 ;  /* 0x000000000008789c */ /* 0x000fe40003f2f070 */
[----:B-1----:R-:W-:Y:S02]  /*4860*/  @!UP0 UIADD3 UR8, UPT, UPT, UR29, 0x6200, URZ ;  /* 0x000062001d088890 */ /* 0x002fe4000fffe0ff */
[----:B------:R-:W-:Y:S01]  /*4870*/  @!UP0 UIADD3 UR10, UPT, UPT, UR34, 0xc0, URZ ;  /* 0x000000c0220a8890 */ /* 0x000fe2000fffe0ff */
[----:B------:R-:W-:Y:S05]  /*4880*/  VOTEU.ALL UP0, P1 ;  /* 0x0000000000ff7886 */ /* 0x000fea0000800000 */
[----:B------:R3:W-:Y:S01]  /*4890*/  @!UP0 UTMALDG.3D [UR16], [UR4], desc[UR6] ;  /* 0x00000610040085b4 */ /* 0x0007e20008011000 */
[----:B------:R-:W-:Y:S05]  /*48a0*/  VOTEU.ALL UP0, P1 ;  /* 0x0000000000ff7886 */ /* 0x000fea0000800000 */
[----:B------:R3:W-:Y:S01]  /*48b0*/  @!UP0 UTMALDG.3D [UR8], [UR4], desc[UR6] ;  /* 0x00000608040085b4 */ /* 0x0007e20008011000 */
[----:B------:R3:W-:Y:S01]  /*48c0*/  @!P1 SYNCS.ARRIVE.TRANS64.RED.A0TR RZ, [UR29+0x70], R11 ;  /* 0x0000700bffff99a7 */ /* 0x0007e2000830041d */
[----:B------:R-:W-:Y:S01]  /*48d0*/  SYNCS.ARRIVE.TRANS64.RED.A1T0 RZ, [UR44], RZ ;  /* 0x000000ffffff79a7 */ /* 0x000fe2000810042c */
[----:B------:R-:W-:Y:S05]  /*48e0*/  BRA.U UP3, `(.L_x_76) ;  /* 0xfffffff503007547 */ /* 0x000fea000b83ffff */
[----:B------:R-:W-:Y:S07]  /*48f0*/  MOV R2, UR29 ;  /* 0x0000001d00027c02 */ /* 0x000fee0008000f00 */
.L_x_77:
[----:B-1----:R-:W-:-:S04]  /*4900*/  SHF.L.U32 R0, R9, 0x1f, RZ ;  /* 0x0000001f09007819 */ /* 0x002fc800000006ff */
[----:B------:R1:W4:Y:S03]  /*4910*/  SYNCS.PHASECHK.TRANS64.TRYWAIT P0, [R2+URZ+0x78], R0 ;  /* 0x00007800020075a7 */ /* 0x00032600080011ff */
[----:B----4-:R-:W-:Y:S05]  /*4920*/  @!P0 NANOSLEEP.SYNCS 0x989680 ;  /* 0x009896800000895d */ /* 0x010fea0003900000 */
[----:B------:R-:W4:Y:S02]  /*4930*/  @!P0 SYNCS.PHASECHK.TRANS64 P0, [R2+URZ+0x78], R0 ;  /* 0x00007800020085a7 */ /* 0x000f2400080010ff */
[----:B--234-:R-:W-:Y:S05]  /*4940*/  @P0 EXIT ;  /* 0x000000000000094d */ /* 0x01cfea0003800000 */
[----:B------:R-:W-:Y:S05]  /*4950*/  BRA `(.L_x_77) ;  /* 0xfffffffc00e87947 */ /* 0x000fea000383ffff */
.L_x_68:
[----:B------:R-:W-:-:S06]  /*4960*/  UISETP.GE.AND UP0, UPT, UR18, 0x4, UPT ;  /* 0x000000041200788c */ /* 0x000fcc000bf06270 */
[----:B------:R-:W-:-:S13]  /*4970*/  PLOP3.LUT P0, PT, PT, PT, UP0, 0x80, 0x8 ;  /* 0x000000000008781c */ /* 0x000fda0003f0f008 */
[----:B-1----:R-:W-:Y:S05]  /*4980*/  @!P0 EXIT ;  /* 0x000000000000894d */ /* 0x002fea0003800000 */
[----:B------:R-:W-:Y:S01]  /*4990*/  BAR.SYNC.DEFER_BLOCKING 0x6, 0xa0 ;  /* 0x0182800000007b1d */ /* 0x000fe20000010000 */
[----:B------:R-:W-:-:S05]  /*49a0*/  IMAD.U32 R0, R6, 0x10000, RZ ;  /* 0x0001000006007824 */ /* 0x000fca00078e00ff */
[----:B------:R-:W-:Y:S01]  /*49b0*/  UMOV UR4, 0x400 ;  /* 0x0000040000047882 */ /* 0x000fe20000000000 */
[----:B------:R-:W-:Y:S01]  /*49c0*/  LOP3.LUT R0, R0, 0x600000, RZ, 0xc0, !PT ;  /* 0x0060000000007812 */ /* 0x000fe200078ec0ff */
[----:B------:R-:W-:Y:S01]  /*49d0*/  ULEA UR4, UR5, UR4, 0x18 ;  /* 0x0000000405047291 */ /* 0x000fe2000f8ec0ff */
[----:B------:R-:W-:Y:S01]  /*49e0*/  STL [R1+0x64], RZ ;  /* 0x000064ff01007387 */ /* 0x000fe20000100800 */
[----:B------:R-:W1:Y:S01]  /*49f0*/  LDCU UR42, c[0x0][0xb0c] ;  /* 0x00016180ff2a77ac */ /* 0x000e620008000800 */
[----:B------:R-:W2:Y:S01]  /*4a00*/  LDCU UR62, c[0x0][0xb20] ;  /* 0x00016400ff3e77ac */ /* 0x000ea20008000800 */
[----:B------:R-:W3:Y:S01]  /*4a10*/  LDCU UR39, c[0x0][0xb30] ;  /* 0x00016600ff2777ac */ /* 0x000ee20008000800 */
[----:B------:R-:W4:Y:S04]  /*4a20*/  LDCU.64 UR58, c[0x0][0x888] ;  /* 0x00011100ff3a77ac */ /* 0x000f280008000a00 */
[----:B------:R-:W1:Y:S01]  /*4a30*/  LDS R216, [UR4+0x120] ;  /* 0x00012004ffd87984 */ /* 0x000e620008000800 */
[----:B------:R-:W1:Y:S01]  /*4a40*/  LDCU.64 UR40, c[0x0][0xb28] ;  /* 0x00016500ff2877ac */ /* 0x000e620008000a00 */
[----:B------:R-:W1:Y:S01]  /*4a50*/  LDCU.128 UR52, c[0x0][0xb10] ;  /* 0x00016200ff3477ac */ /* 0x000e620008000c00 */
[----:B------:R-:W-:Y:S01]  /*4a60*/  UMOV UR43, URZ ;  /* 0x000000ff002b7c82 */ /* 0x000fe20008000000 */
[----:B------:R-:W-:Y:S01]  /*4a70*/  UMOV UR50, URZ ;  /* 0x000000ff00327c82 */ /* 0x000fe20008000000 */
[----:B------:R-:W-:Y:S01]  /*4a80*/  UMOV UR18, URZ ;  /* 0x000000ff00127c82 */ /* 0x000fe20008000000 */
[----:B------:R-:W-:Y:S01]  /*4a90*/  UMOV UR49, URZ ;  /* 0x000000ff00317c82 */ /* 0x000fe20008000000 */
[----:B-1234-:R-:W-:-:S07]  /*4aa0*/  IADD3 R216, PT, PT, R216, R0, RZ ;  /* 0x00000000d8d87210 */ /* 0x01efce0007ffe0ff */
.L_x_100:
[----:B-1----:R-:W1:Y:S01]  /*4ab0*/  S2UR UR61, SR_CgaCtaId ;  /* 0x00000000003d79c3 */ /* 0x002e620000008800 */
[----:B------:R-:W-:Y:S01]  /*4ac0*/  UMOV UR44, 0x400 ;  /* 0x00000400002c7882 */ /* 0x000fe20000000000 */
[----:B------:R-:W-:Y:S04]  /*4ad0*/  MOV R0, UR49 ;  /* 0x0000003100007c02 */ /* 0x000fe80008000f00 */
[----:B------:R-:W-:Y:S01]  /*4ae0*/  SHF.L.U32 R0, R0, 0x1f, RZ ;  /* 0x0000001f00007819 */ /* 0x000fe200000006ff */
[----:B-1----:R-:W-:Y:S04]  /*4af0*/  ULEA UR44, UR61, UR44, 0x18 ;  /* 0x0000002c3d2c7291 */ /* 0x002fe8000f8ec0ff */
[----:B------:R-:W-:Y:S09]  /*4b00*/  ULEA UR4, UR18, UR44, 0x3 ;  /* 0x0000002c12047291 */ /* 0x000ff2000f8e18ff */
[----:B------:R-:W1:Y:S02]  /*4b10*/  SYNCS.PHASECHK.TRANS64.TRYWAIT P0, [UR4+0x90], R0 ;  /* 0x00009000ff0075a7 */ /* 0x000e640008001104 */
[----:B-1---5:R-:W-:Y:S05]  /*4b20*/  @!P0 BRA `(.L_x_78) ;  /* 0x0000007400308947 */ /* 0x022fea0003800000 */
.L_x_135:
[----:B------:R-:W-:Y:S02]  /*4b30*/  ULEA UR5, UR18, UR44, 0x4 ;  /* 0x0000002c12057291 */ /* 0x000fe4000f8e20ff */
[----:B------:R-:W-:Y:S01]  /*4b40*/  UIADD3 UR4, UPT, UPT, UR4, 0xa0, URZ ;  /* 0x000000a004047890 */ /* 0x000fe2000fffe0ff */
[----:B------:R-:W2:Y:S03]  /*4b50*/  LDCU UR10, c[0x0][0xb24] ;  /* 0x00016480ff0a77ac */ /* 0x000ea60008000800 */
[----:B------:R-:W-:Y:S03]  /*4b60*/  UPRMT UR4, URZ, 0x654, UR4 ;  /* 0x00000654ff047896 */ /* 0x000fe60008000004 */
[----:B------:R-:W3:Y:S01]  /*4b70*/  LDS.128 R4, [UR5+0x100] ;  /* 0x00010005ff047984 */ /* 0x000ee20008000c00 */
[----:B------:R-:W-:Y:S01]  /*4b80*/  @!PT LDS RZ, [RZ] ;  /* 0x00000000fffff984 */ /* 0x000fe20000000800 */
[----:B------:R-:W-:Y:S01]  /*4b90*/  @!PT LDS RZ, [RZ] ;  /* 0x00000000fffff984 */ /* 0x000fe20000000800 */
[----:B------:R-:W-:Y:S01]  /*4ba0*/  @!PT LDS RZ, [RZ] ;  /* 0x00000000fffff984 */ /* 0x000fe20000000800 */
[----:B------:R-:W-:Y:S01]  /*4bb0*/  @!PT LDS RZ, [RZ] ;  /* 0x00000000fffff984 */ /* 0x000fe20000000800 */
[----:B------:R4:W-:Y:S07]  /*4bc0*/  MEMBAR.ALL.CTA ;  /* 0x0000000000007992 */ /* 0x0009ee0000008000 */
[----:B----4-:R-:W4:Y:S02]  /*4bd0*/  FENCE.VIEW.ASYNC.S ;  /* 0x00000000000073c6 */ /* 0x010f240000000000 */
[----:B----4-:R-:W-:Y:S01]  /*4be0*/  SYNCS.ARRIVE.TRANS64.RED.A1T0 RZ, [UR4], RZ ;  /* 0x000000ffffff79a7 */ /* 0x010fe20008100404 */
[----:B---3--:R-:W-:Y:S11]  /*4bf0*/  LOP3.LUT P0, RZ, R6, 0x1, RZ, 0xc0, !PT ;  /* 0x0000000106ff7812 */ /* 0x008ff6000780c0ff */
[----:B------:R-:W-:Y:S02]  /*4c00*/  @!UPT UIADD3 URZ, UPT, UPT, URZ, URZ, URZ ;  /* 0x000000fffffff290 */ /* 0x000fe4000fffe0ff */
[----:B------:R-:W-:Y:S01]  /*4c10*/  VOTEU.ANY UP0, P0 ;  /* 0x0000000000ff7886 */ /* 0x000fe20000000100 */
[----:B------:R-:W-:Y:S01]  /*4c20*/  PLOP3.LUT P3, PT, PT, PT, UP0, 0x80, 0x8 ;  /* 0x000000000008781c */ /* 0x000fe20003f6f008 */
[----:B------:R-:W-:Y:S01]  /*4c30*/  UP2UR UR48, UPR, URZ, 0x1 ;  /* 0x00000001ff307883 */ /* 0x000fe20008000000 */
[----:B------:R-:W-:Y:S02]  /*4c40*/  PLOP3.LUT P1, PT, PT, PT, UP0, 0x80, 0x8 ;  /* 0x000000000008781c */ /* 0x000fe40003f2f008 */
[----:B------:R-:W-:Y:S02]  /*4c50*/  PLOP3.LUT P2, PT, PT, PT, UP0, 0x80, 0x8 ;  /* 0x000000000008781c */ /* 0x000fe40003f4f008 */
[----:B------:R-:W-:Y:S01]  /*4c60*/  PLOP3.LUT P0, PT, PT, PT, UP0, 0x80, 0x8 ;  /* 0x000000000008781c */ /* 0x000fe20003f0f008 */
[----:B--2---:R-:W-:Y:S06]  /*4c70*/  UISETP.GE.AND UP0, UPT, UR10, 0x1, UPT ;  /* 0x000000010a00788c */ /* 0x004fec000bf06270 */
[----:B-1----:R-:W-:Y:S02]  /*4c80*/  @P3 MOV R2, R4 ;  /* 0x0000000400023202 */ /* 0x002fe40000000f00 */
[----:B------:R-:W-:Y:S02]  /*4c90*/  @P1 LOP3.LUT R0, R5, 0xffff, RZ, 0xc0, !PT ;  /* 0x0000ffff05001812 */ /* 0x000fe400078ec0ff */
[----:B------:R-:W-:Y:S02]  /*4ca0*/  @P2 R2UR UR38, R2 ;  /* 0x00000000022622ca */ /* 0x000fe400000e0000 */
[----:B------:R-:W-:Y:S01]  /*4cb0*/  @P0 R2UR UR37, R0 ;  /* 0x00000000002502ca */ /* 0x000fe200000e0000 */
[----:B------:R-:W-:Y:S03]  /*4cc0*/  @!UPT UIADD3 URZ, UPT, UPT, URZ, URZ, URZ ;  /* 0x000000fffffff290 */ /* 0x000fe6000fffe0ff */
[----:B------:R-:W-:Y:S11]  /*4cd0*/  BRA.U !UP0, `(.L_x_79) ;  /* 0x0000000108c87547 */ /* 0x000ff6000b800000 */
[----:B------:R-:W1:Y:S01]  /*4ce0*/  LDCU UR7, c[0x0][0x370] ;  /* 0x00006e00ff0777ac */ /* 0x000e620008000800 */
[----:B------:R-:W2:Y:S01]  /*4cf0*/  LDCU UR4, c[0x0][0x374] ;  /* 0x00006e80ff0477ac */ /* 0x000ea20008000800 */
[----:B------:R-:W-:Y:S02]  /*4d00*/  UISETP.NE.AND UP0, UPT, UR54, 0x1, UPT ;  /* 0x000000013600788c */ /* 0x000fe4000bf05270 */
[----:B------:R-:W-:Y:S02]  /*4d10*/  UIMAD.WIDE.U32 UR12, UR37, UR55, URZ ;  /* 0x00000037250c72a5 */ /* 0x000fe4000f8e00ff */
[----:B------:R-:W-:Y:S02]  /*4d20*/  UISETP.NE.AND UP1, UPT, UR42, 0x1, UPT ;  /* 0x000000012a00788c */ /* 0x000fe4000bf25270 */
[----:B------:R-:W-:Y:S02]  /*4d30*/  UISETP.NE.AND UP2, UPT, UR10, 0x1, UPT ;  /* 0x000000010a00788c */ /* 0x000fe4000bf45270 */
[----:B------:R-:W-:Y:S02]  /*4d40*/  UIMAD.WIDE.U32 UR16, UR38, UR52, URZ ;  /* 0x00000034261072a5 */ /* 0x000fe4000f8e00ff */
[----:B-1----:R-:W-:Y:S02]  /*4d50*/  UIMAD.WIDE.U32 UR14, UR7, UR52, URZ ;  /* 0x00000034070e72a5 */ /* 0x002fe4000f8e00ff */
[----:B--2---:R-:W-:Y:S07]  /*4d60*/  UIMAD.WIDE.U32 UR8, UR4, UR55, URZ ;  /* 0x00000037040872a5 */ /* 0x004fee000f8e00ff */
[----:B------:R-:W-:Y:S02]  /*4d70*/  UMOV UR5, UR9 ;  /* 0x0000000900057c82 */ /* 0x000fe40008000000 */
[----:B------:R-:W-:Y:S03]  /*4d80*/  @UP0 USHF.R.U32.HI UR4, URZ, UR62, UR5 ;  /* 0x0000003eff040299 */ /* 0x000fe60008011605 */
[----:B------:R-:W-:Y:S01]  /*4d90*/  UMOV UR5, UR13 ;  /* 0x0000000d00057c82 */ /* 0x000fe20008000000 */
[----:B------:R-:W-:Y:S02]  /*4da0*/  UIMAD.WIDE.U32 UR8, UR4, UR40, URZ ;  /* 0x00000028040872a5 */ /* 0x000fe4000f8e00ff */
[----:B------:R-:W-:Y:S03]  /*4db0*/  USHF.R.U32.HI UR6, URZ, UR62, UR5 ;  /* 0x0000003eff067299 */ /* 0x000fe60008011605 */
[----:B------:R-:W-:Y:S01]  /*4dc0*/  UMOV UR5, UR15 ;  /* 0x0000000f00057c82 */ /* 0x000fe20008000000 */
[----:B------:R-:W-:Y:S02]  /*4dd0*/  USEL UR6, UR37, UR6, !UP0 ;  /* 0x0000000625067287 */ /* 0x000fe4000c000000 */
[----:B------:R-:W-:Y:S01]  /*4de0*/  @UP1 USHF.R.U32.HI UR7, URZ, UR53, UR5 ;  /* 0x00000035ff071299 */ /* 0x000fe20008011605 */
[----:B------:R-:W-:Y:S02]  /*4df0*/  UMOV UR8, UR9 ;  /* 0x0000000900087c82 */ /* 0x000fe40008000000 */
[----:B------:R-:W-:Y:S01]  /*4e00*/  UMOV UR5, UR17 ;  /* 0x0000001100057c82 */ /* 0x000fe20008000000 */
[----:B------:R-:W-:Y:S02]  /*4e10*/  UIMAD.WIDE.U32 UR12, UR7, UR40, URZ ;  /* 0x00000028070c72a5 */ /* 0x000fe4000f8e00ff */
[----:B------:R-:W-:Y:S02]  /*4e20*/  @UP2 USHF.R.U32.HI UR4, URZ, UR41, UR8 ;  /* 0x00000029ff042299 */ /* 0x000fe40008011608 */
[----:B------:R-:W-:Y:S02]  /*4e30*/  USHF.R.U32.HI UR5, URZ, UR53, UR5 ;  /* 0x00000035ff057299 */ /* 0x000fe40008011605 */
[----:B------:R-:W-:Y:S02]  /*4e40*/  UIMAD UR4, UR10, UR4, URZ ;  /* 0x000000040a0472a4 */ /* 0x000fe4000f8e02ff */
[----:B------:R-:W-:Y:S02]  /*4e50*/  USEL UR5, UR38, UR5, !UP1 ;  /* 0x0000000526057287 */ /* 0x000fe4000c800000 */
[----:B------:R-:W-:Y:S01]  /*4e60*/  UISETP.GE.AND UP0, UPT, UR6, UR4, UPT ;  /* 0x000000040600728c */ /* 0x000fe2000bf06270 */
[----:B------:R-:W-:Y:S01]  /*4e70*/  UMOV UR8, UR13 ;  /* 0x0000000d00087c82 */ /* 0x000fe20008000000 */
[----:B------:R-:W-:Y:S02]  /*4e80*/  UIMAD.WIDE.U32 UR12, UR6, UR40, URZ ;  /* 0x00000028060c72a5 */ /* 0x000fe4000f8e00ff */
[----:B------:R-:W-:Y:S04]  /*4e90*/  @UP2 USHF.R.U32.HI UR7, URZ, UR41, UR8 ;  /* 0x00000029ff072299 */ /* 0x000fe80008011608 */
[----:B------:R-:W-:Y:S01]  /*4ea0*/  UIMAD UR8, UR10, UR7, URZ ;  /* 0x000000070a0872a4 */ /* 0x000fe2000f8e02ff */
[----:B------:R-:W-:Y:S03]  /*4eb0*/  UMOV UR4, UR13 ;  /* 0x0000000d00047c82 */ /* 0x000fe60008000000 */
[----:B------:R-:W-:Y:S02]  /*4ec0*/  UISETP.GE.OR UP0, UPT, UR5, UR8, UP0 ;  /* 0x000000080500728c */ /* 0x000fe40008706670 */
[----:B------:R-:W-:Y:S02]  /*4ed0*/  USHF.R.U32.HI UR4, URZ, UR41, UR4 ;  /* 0x00000029ff047299 */ /* 0x000fe40008011604 */
[----:B------:R-:W-:Y:S02]  /*4ee0*/  UIMAD.WIDE.U32 UR8, UR5, UR40, URZ ;  /* 0x00000028050872a5 */ /* 0x000fe4000f8e00ff */
[----:B------:R-:W-:Y:S02]  /*4ef0*/  USEL UR12, UR6, UR4, !UP2 ;  /* 0x00000004060c7287 */ /* 0x000fe4000d000000 */
[----:B------:R-:W-:Y:S02]  /*4f00*/  UIADD3 UR8, UPT, UPT, -UR5, URZ, URZ ;  /* 0x000000ff05087290 */ /* 0x000fe4000fffe1ff */
[----:B------:R-:W-:Y:S01]  /*4f10*/  UIADD3 UR11, UPT, UPT, -UR12, URZ, URZ ;  /* 0x000000ff0c0b7290 */ /* 0x000fe2000fffe1ff */
[----:B------:R-:W-:Y:S01]  /*4f20*/  @!UP0 UMOV UR4, UR9 ;  /* 0x0000000900048c82 */ /* 0x000fe20008000000 */
[----:B------:R-:W-:Y:S02]  /*4f30*/  UIADD3 UR9, UPT, UPT, -UR6, URZ, URZ ;  /* 0x000000ff06097290 */ /* 0x000fe4000fffe1ff */
[----:B------:R-:W-:Y:S02]  /*4f40*/  @!UP0 USHF.R.U32.HI UR4, URZ, UR41, UR4 ;  /* 0x00000029ff048299 */ /* 0x000fe40008011604 */
[----:B------:R-:W-:Y:S02]  /*4f50*/  UIMAD UR11, UR10, UR11, UR6 ;  /* 0x0000000b0a0b72a4 */ /* 0x000fe4000f8e0206 */
[----:B------:R-:W-:Y:S04]  /*4f60*/  @!UP0 USEL UR4, UR5, UR4, !UP2 ;  /* 0x0000000405048287 */ /* 0x000fe8000d000000 */
[----:B------:R-:W-:Y:S02]  /*4f70*/  @!UP0 UIMAD UR11, UR7, UR11, UR4 ;  /* 0x0000000b070b82a4 */ /* 0x000fe4000f8e0204 */
[----:B------:R-:W-:Y:S02]  /*4f80*/  @!UP0 UIADD3 UR12, UPT, UPT, UR12, -UR4, URZ ;  /* 0x800000040c0c8290 */ /* 0x000fe4000fffe0ff */
[----:B------:R-:W-:Y:S02]  /*4f90*/  UIMAD UR7, UR42, UR8, UR38 ;  /* 0x000000082a0772a4 */ /* 0x000fe4000f8e0226 */
[----:B------:R-:W-:Y:S02]  /*4fa0*/  @!UP0 UIMAD UR6, UR12, UR10, UR5 ;  /* 0x0000000a0c0682a4 */ /* 0x000fe4000f8e0205 */
[----:B------:R-:W-:Y:S01]  /*4fb0*/  UIMAD UR4, UR54, UR9, UR37 ;  /* 0x00000009360472a4 */ /* 0x000fe2000f8e0225 */
[----:B------:R-:W-:Y:S02]  /*4fc0*/  @!UP0 UMOV UR5, UR11 ;  /* 0x0000000b00058c82 */ /* 0x000fe40008000000 */
[----:B------:R-:W-:Y:S02]  /*4fd0*/  UIMAD UR38, UR5, UR42, UR7 ;  /* 0x0000002a052672a4 */ /* 0x000fe4000f8e0207 */
[----:B------:R-:W-:Y:S11]  /*4fe0*/  UIMAD UR37, UR6, UR54, UR4 ;  /* 0x00000036062572a4 */ /* 0x000ff6000f8e0204 */
[----:B------:R-:W-:Y:S01]  /*4ff0*/  @!UPT UIADD3 URZ, UPT, UPT, URZ, URZ, URZ ;  /* 0x000000fffffff290 */ /* 0x000fe2000fffe0ff */
.L_x_79:
[----:B------:R-:W-:Y:S02]  /*5000*/  UISETP.NE.AND UP0, UPT, UR39, 0x1, UPT ;  /* 0x000000012700788c */ /* 0x000fe4000bf05270 */
[----:B------:R-:W-:Y:S02]  /*5010*/  UISETP.NE.AND UP1, UPT, UR48, URZ, UPT ;  /* 0x000000ff3000728c */ /* 0x000fe4000bf25270 */
[----:B------:R-:W-:Y:S04]  /*5020*/  UIADD3 UR45, UPT, UPT, UR18, 0x1, URZ ;  /* 0x00000001122d7890 */ /* 0x000fe8000fffe0ff */
[----:B------:R-:W-:Y:S02]  /*5030*/  PLOP3.LUT P1, PT, PT, PT, UP1, 0x80, 0x8 ;  /* 0x000000000008781c */ /* 0x000fe40003f2f018 */
[----:B------:R-:W-:Y:S01]  /*5040*/  PLOP3.LUT P0, PT, PT, PT, UP1, 0x80, 0x8 ;  /* 0x000000000008781c */ /* 0x000fe20003f0f018 */
[----:B------:R-:W1:Y:S01]  /*5050*/  @!UP0 LDCU.128 UR12, c[0x0][0xb10] ;  /* 0x00016200ff0c87ac */ /* 0x000e620008000c00 */
[----:B------:R-:W2:Y:S09]  /*5060*/  @!UP0 LDCU UR5, c[0x0][0xb0c] ;  /* 0x00016180ff0587ac */ /* 0x000eb20008000800 */
[----:B------:R-:W-:Y:S01]  /*5070*/  @P1 SHF.R.U32.HI R4, RZ, 0x10, R5 ;  /* 0x00000010ff041819 */ /* 0x000fe20000011605 */
[----:B------:R-:W3:Y:S03]  /*5080*/  @!UP0 LDCU UR10, c[0x0][0xb20] ;  /* 0x00016400ff0a87ac */ /* 0x000ee60008000800 */
[----:B------:R-:W-:Y:S01]  /*5090*/  @P0 R2UR UR51, R4 ;  /* 0x00000000043302ca */ /* 0x000fe200000e0000 */
[----:B-1----:R-:W-:Y:S02]  /*50a0*/  UIMAD.WIDE.U32 UR8, UR38, UR12, URZ ;  /* 0x0000000c260872a5 */ /* 0x002fe4000f8e00ff */
[----:B------:R-:W-:Y:S02]  /*50b0*/  UIMAD.WIDE.U32 UR6, UR37, UR15, URZ ;  /* 0x0000000f250672a5 */ /* 0x000fe4000f8e00ff */
[----:B------:R-:W-:Y:S03]  /*50c0*/  @!UP0 UISETP.NE.AND UP1, UPT, UR14, 0x1, UPT ;  /* 0x000000010e00888c */ /* 0x000fe6000bf25270 */
[----:B------:R-:W-:Y:S01]  /*50d0*/  @!UP0 UMOV UR4, UR9 ;  /* 0x0000000900048c82 */ /* 0x000fe20008000000 */
[----:B--2---:R-:W-:Y:S02]  /*50e0*/  @!UP0 UISETP.NE.AND UP2, UPT, UR5, 0x1, UPT ;  /* 0x000000010500888c */ /* 0x004fe4000bf45270 */
[----:B------:R-:W-:Y:S01]  /*50f0*/  @!UP0 USHF.R.U32.HI UR4, URZ, UR13, UR4 ;  /* 0x0000000dff048299 */ /* 0x000fe20008011604 */
[----:B------:R-:W-:Y:S02]  /*5100*/  @!UP0 UMOV UR6, UR7 ;  /* 0x0000000700068c82 */ /* 0x000fe40008000000 */
[----:B---3--:R-:W-:Y:S02]  /*5110*/  @!UP0 USHF.R.U32.HI UR6, URZ, UR10, UR6 ;  /* 0x0000000aff068299 */ /* 0x008fe40008011606 */
[----:B------:R-:W-:Y:S02]  /*5120*/  @!UP0 USEL UR7, UR38, UR4, !UP2 ;  /* 0x0000000426078287 */ /* 0x000fe4000d000000 */
[----:B------:R-:W-:Y:S04]  /*5130*/  @!UP0 USEL UR6, UR37, UR6, !UP1 ;  /* 0x0000000625068287 */ /* 0x000fe8000c800000 */
[----:B------:R-:W-:Y:S02]  /*5140*/  @!UP0 UIADD3 UR4, UPT, UPT, -UR7, UR6, URZ ;  /* 0x0000000607048290 */ /* 0x000fe4000fffe1ff */
[----:B------:R-:W-:Y:S02]  /*5150*/  @!UP0 UIADD3 UR6, UPT, UPT, UR7, -UR6, URZ ;  /* 0x8000000607068290 */ /* 0x000fe4000fffe0ff */
[----:B------:R-:W-:Y:S02]  /*5160*/  UIADD3 UR7, UPT, UPT, UR44, 0x200, URZ ;  /* 0x000002002c077890 */ /* 0x000fe4000fffe0ff */
[----:B------:R-:W-:Y:S02]  /*5170*/  @!UP0 UIMAD UR38, UR4, UR5, UR38 ;  /* 0x00000005042682a4 */ /* 0x000fe4000f8e0226 */
[----:B------:R-:W-:Y:S02]  /*5180*/  @!UP0 UIMAD UR37, UR6, UR14, UR37 ;  /* 0x0000000e062582a4 */ /* 0x000fe4000f8e0225 */
[----:B------:R-:W-:Y:S09]  /*5190*/  ULOP3.LUT UP0, URZ, UR7, 0x90, URZ, 0xc0, !UPT ;  /* 0x0000009007ff7892 */ /* 0x000ff2000f80c0ff */
[----:B------:R-:W-:Y:S05]  /*51a0*/  BRA.U !UP0, `(.L_x_80) ;  /* 0x0000000108407547 */ /* 0x000fea000b800000 */
[----:B------:R-:W1:Y:S01]  /*51b0*/  LDCU.64 UR8, c[0x4][0x80] ;  /* 0x01001000ff0877ac */ /* 0x000e620008000a00 */
[----:B------:R-:W-:Y:S01]  /*51c0*/  MOV R0, 0x0 ;  /* 0x0000000000007802 */ /* 0x000fe20000000f00 */
[----:B------:R-:W-:Y:S02]  /*51d0*/  HFMA2 R12, -RZ, RZ, 0, 5.9604644775390625e-08 ;  /* 0x00000001ff0c7431 */ /* 0x000fe400000001ff */
[----:B------:R-:W-:Y:S01]  /*51e0*/  IMAD.MOV.U32 R8, RZ, RZ, 0x70 ;  /* 0x00000070ff087424 */ /* 0x000fe200078e00ff */
[----:B------:R2:W3:Y:S01]  /*51f0*/  LDC.64 R2, c[0x4][R0] ;  /* 0x0100000000027b82 */ /* 0x0004e20000000a00 */
[----:B------:R-:W4:Y:S01]  /*5200*/  LDCU.64 UR6, c[0x4][0x88] ;  /* 0x01001100ff0677ac */ /* 0x000f220008000a00 */
[----:B------:R-:W-:Y:S01]  /*5210*/  IMAD.MOV.U32 R13, RZ, RZ, RZ ;  /* 0x000000ffff0d7224 */ /* 0x000fe200078e00ff */
[----:B------:R-:W2:Y:S01]  /*5220*/  LDCU.64 UR4, c[0x4][0x8] ;  /* 0x01000100ff0477ac */ /* 0x000ea20008000a00 */
[----:B-1----:R-:W-:Y:S01]  /*5230*/  MOV R5, UR9 ;  /* 0x0000000900057c02 */ /* 0x002fe20008000f00 */
[----:B------:R-:W-:Y:S01]  /*5240*/  IMAD.U32 R4, RZ, RZ, UR8 ;  /* 0x00000008ff047e24 */ /* 0x000fe2000f8e00ff */
[----:B----4-:R-:W-:Y:S01]  /*5250*/  MOV R7, UR7 ;  /* 0x0000000700077c02 */ /* 0x010fe20008000f00 */
[----:B------:R-:W-:Y:S01]  /*5260*/  IMAD.U32 R6, RZ, RZ, UR6 ;  /* 0x00000006ff067e24 */ /* 0x000fe2000f8e00ff */
[----:B--2---:R-:W-:Y:S01]  /*5270*/  MOV R11, UR5 ;  /* 0x00000005000b7c02 */ /* 0x004fe20008000f00 */
[----:B------:R-:W-:Y:S02]  /*5280*/  IMAD.U32 R10, RZ, RZ, UR4 ;  /* 0x00000004ff0a7e24 */ /* 0x000fe4000f8e00ff */
[----:B------:R-:W-:Y:S07]  /*5290*/  LEPC R20, `(.L_x_80) ;  /* 0x000000001014794e */ /* 0x000fee0000000000 */
[----:B---3-5:R-:W-:Y:S05]  /*52a0*/  CALL.ABS.NOINC R2 ;  /* 0x0000000002007343 */ /* 0x028fea0003c00000 */
.L_x_80:
[----:B------:R-:W-:Y:S04]  /*52b0*/  UIADD3 UR4, UPT, UPT, UR44, 0x7200, URZ ;  /* 0x000072002c047890 */ /* 0x000fe8000fffe0ff */
        /* <DEDUP_REMOVED lines=18> */
.L_x_81:
[----:B------:R-:W-:Y:S01]  /*53e0*/  PLOP3.LUT P1, PT, PT, PT, PT, 0x8, 0x80 ;  /* 0x000000000080781c */ /* 0x000fe20003f2e170 */
[----:B------:R-:W-:Y:S01]  /*53f0*/  UISETP.NE.AND UP1, UPT, UR60, URZ, UPT ;  /* 0x000000ff3c00728c */ /* 0x000fe2000bf25270 */
[----:B------:R1:W5:Y:S01]  /*5400*/  LDL R16, [R1+0x60] ;  /* 0x0000600001107983 */ /* 0x0003620000100800 */
[----:B------:R-:W2:Y:S04]  /*5410*/  LDC.64 R4, c[0x0][0x890] ;  /* 0x00022400ff047b82 */ /* 0x000ea80000000a00 */
[----:B------:R-:W-:Y:S04]  /*5420*/  PLOP3.LUT P0, PT, PT, PT, UP1, 0x80, 0x8 ;  /* 0x000000000008781c */ /* 0x000fe80003f0f018 */
[----:B------:R-:W3:Y:S01]  /*5430*/  LDC.64 R6, c[0x0][0x8b0] ;  /* 0x00022c00ff067b82 */ /* 0x000ee20000000a00 */
[----:B------:R-:W4:Y:S01]  /*5440*/  @UP1 LDCU.64 UR4, c[0x0][0x888] ;  /* 0x00011100ff0417ac */ /* 0x000f220008000a00 */
[----:B--2---:R-:W-:Y:S01]  /*5450*/  ISETP.NE.U32.AND P3, PT, R4, RZ, PT ;  /* 0x000000ff0400720c */ /* 0x004fe20003f65070 */
[----:B----4-:R-:W-:Y:S03]  /*5460*/  @UP1 UISETP.NE.U32.AND UP0, UPT, UR4, URZ, UPT ;  /* 0x000000ff0400128c */ /* 0x010fe6000bf05070 */
[----:B------:R-:W-:Y:S02]  /*5470*/  ISETP.NE.AND.EX P3, PT, R5, RZ, PT, P3 ;  /* 0x000000ff0500720c */ /* 0x000fe40003f65330 */
[----:B---3--:R-:W-:Y:S01]  /*5480*/  ISETP.NE.U32.AND P4, PT, R6, RZ, PT ;  /* 0x000000ff0600720c */ /* 0x008fe20003f85070 */
[----:B------:R-:W-:Y:S01]  /*5490*/  @UP1 UISETP.NE.AND.EX UP0, UPT, UR5, URZ, UPT, UP0 ;  /* 0x000000ff0500128c */ /* 0x000fe2000bf05300 */
[----:B------:R-:W-:Y:S02]  /*54a0*/  @P0 PLOP3.LUT P1, PT, P3, PT, PT, 0x80, 0x8 ;  /* 0x000000000008081c */ /* 0x000fe40001f2f070 */
[----:B------:R-:W-:Y:S01]  /*54b0*/  ISETP.NE.AND.EX P4, PT, R7, RZ, PT, P4 ;  /* 0x000000ff0700720c */ /* 0x000fe20003f85340 */
[----:B------:R-:W-:Y:S06]  /*54c0*/  @UP1 USEL UR4, URZ, 0xffffffff, UP0 ;  /* 0xffffffffff041887 */ /* 0x000fec0008000000 */
[----:B-1----:R-:W-:Y:S06]  /*54d0*/  @!P3 BRA `(.L_x_82) ;  /* 0x00000000003cb947 */ /* 0x002fec0003800000 */
[----:B------:R-:W1:Y:S01]  /*54e0*/  LDC.64 R2, c[0x0][0x888] ;  /* 0x00022200ff027b82 */ /* 0x000e620000000a00 */
[----:B------:R-:W2:Y:S01]  /*54f0*/  LDCU.64 UR6, c[0x0][0x358] ;  /* 0x00006b00ff0677ac */ /* 0x000ea20008000a00 */
[----:B-1----:R-:W-:Y:S04]  /*5500*/  ISETP.NE.U32.AND P2, PT, R2, RZ, PT ;  /* 0x000000ff0200720c */ /* 0x002fe80003f45070 */
[----:B------:R-:W-:Y:S11]  /*5510*/  ISETP.NE.AND.EX P2, PT, R3, RZ, PT, P2 ;  /* 0x000000ff0300720c */ /* 0x000ff60003f45320 */
[----:B------:R-:W-:Y:S02]  /*5520*/  @!UPT UIADD3 URZ, UPT, UPT, URZ, URZ, URZ ;  /* 0x000000fffffff290 */ /* 0x000fe4000fffe0ff */
[----:B------:R-:W1:Y:S01]  /*5530*/  @P2 LDC.64 R2, c[0x0][0x888] ;  /* 0x00022200ff022b82 */ /* 0x000e620000000a00 */
[----:B------:R-:W-:Y:S04]  /*5540*/  @P2 IMAD R0, R4, UR36, RZ ;  /* 0x0000002404002c24 */ /* 0x000fe8000f8e02ff */
[----:B-1----:R-:W-:Y:S04]  /*5550*/  @P2 IMAD.WIDE R2, R0, 0x4, R2 ;  /* 0x0000000400022825 */ /* 0x002fe800078e0202 */
[----:B------:R-:W-:Y:S01]  /*5560*/  IMAD.MOV.U32 R0, RZ, RZ, 0x1 ;  /* 0x00000001ff007424 */ /* 0x000fe200078e00ff */
[----:B--2--5:R1:W5:Y:S04]  /*5570*/  @P2 LDG.E R219, desc[UR6][R2.64] ;  /* 0x0000000602db2981 */ /* 0x024368000c1e1900 */
[----:B------:R-:W-:Y:S01]  /*5580*/  @P2 PRMT R16, R0, 0x7610, R16 ;  /* 0x0000761000102816 */ /* 0x000fe20000000010 */
[----:B-1----:R-:W-:Y:S05]  /*5590*/  IMAD.MOV.U32 R2, RZ, RZ, 0x1 ;  /* 0x00000001ff027424 */ /* 0x002fea00078e00ff */
[----:B------:R-:W-:Y:S05]  /*55a0*/  @!P2 PRMT R16, R2, 0x7610, R16 ;  /* 0x000076100210a816 */ /* 0x000fea0000000010 */
[----:B------:R1:W-:Y:S02]  /*55b0*/  STL.S16 [R1+0x60], R16 ;  /* 0x0000601001007387 */ /* 0x0003e40000100600 */
[----:B-1----:R-:W2:Y:S02]  /*55c0*/  @!P2 LDC R219, c[0x0][0x880] ;  /* 0x00022000ffdbab82 */ /* 0x002ea40000000800 */
.L_x_82:
[----:B------:R-:W-:Y:S05]  /*55d0*/  @!P4 BRA `(.L_x_83) ;  /* 0x000000000028c947 */ /* 0x000fea0003800000 */
[----:B------:R-:W1:Y:S01]  /*55e0*/  LDC.64 R2, c[0x0][0x8a8] ;  /* 0x00022a00ff027b82 */ /* 0x000e620000000a00 */
[----:B------:R-:W3:Y:S01]  /*55f0*/  LDCU.64 UR6, c[0x0][0x358] ;  /* 0x00006b00ff0677ac */ /* 0x000ee20008000a00 */
[----:B-1----:R-:W-:Y:S04]  /*5600*/  ISETP.NE.U32.AND P2, PT, R2, RZ, PT ;  /* 0x000000ff0200720c */ /* 0x002fe80003f45070 */
[----:B------:R-:W-:Y:S11]  /*5610*/  ISETP.NE.AND.EX P2, PT, R3, RZ, PT, P2 ;  /* 0x000000ff0300720c */ /* 0x000ff60003f45320 */
[----:B------:R-:W-:Y:S02]  /*5620*/  @!UPT UIADD3 URZ, UPT, UPT, URZ, URZ, URZ ;  /* 0x000000fffffff290 */ /* 0x000fe4000fffe0ff */
[----:B------:R-:W1:Y:S01]  /*5630*/  @P2 LDC.64 R2, c[0x0][0x8a8] ;  /* 0x00022a00ff022b82 */ /* 0x000e620000000a00 */
[----:B------:R-:W-:Y:S04]  /*5640*/  @P2 IMAD R0, R6, UR36, RZ ;  /* 0x0000002406002c24 */ /* 0x000fe8000f8e02ff */
[----:B-1----:R-:W-:Y:S05]  /*5650*/  @P2 IMAD.WIDE R2, R0, 0x4, R2 ;  /* 0x0000000400022825 */ /* 0x002fea00078e0202 */
[----:B---3-5:R1:W5:Y:S02]  /*5660*/  @P2 LDG.E R217, desc[UR6][R2.64] ;  /* 0x0000000602d92981 */ /* 0x028364000c1e1900 */
[----:B-1----:R-:W3:Y:S02]  /*5670*/  @!P2 LDC R217, c[0x0][0x8a0] ;  /* 0x00022800ffd9ab82 */ /* 0x002ee40000000800 */
.L_x_83:
[----:B------:R-:W4:Y:S01]  /*5680*/  LDL R4, [R1+0x64] ;  /* 0x0000640001047983 */ /* 0x000f220000100800 */
[----:B--2--5:R-:W-:Y:S01]  /*5690*/  @P0 FSETP.NEU.AND P4, PT, R219, RZ, PT ;  /* 0x000000ffdb00020b */ /* 0x024fe20003f8d000 */
[----:B------:R-:W-:Y:S01]  /*56a0*/  IMAD.U32 R2, RZ, RZ, UR4 ;  /* 0x00000004ff027e24 */ /* 0x000fe2000f8e00ff */
[----:B------:R-:W-:Y:S01]  /*56b0*/  @P0 LOP3.LUT P2, RZ, R16, 0xff, RZ, 0xc0, !PT ;  /* 0x000000ff10ff0812 */ /* 0x000fe2000784c0ff */
[----:B------:R1:W-:Y:S01]  /*56c0*/  STL [R1+0x58], RZ ;  /* 0x000058ff01007387 */ /* 0x0003e20000100800 */
[----:B------:R-:W-:Y:S01]  /*56d0*/  @P0 SEL R0, RZ, 0xffffffff, P4 ;  /* 0xffffffffff000807 */ /* 0x000fe20002000000 */
[----:B------:R-:W-:Y:S01]  /*56e0*/  BSSY B1, `(.L_x_84) ;  /* 0x00000ad000017945 */ /* 0x000fe20003800000 */
[----:B------:R-:W-:Y:S01]  /*56f0*/  PLOP3.LUT P5, PT, PT, PT, PT, 0x8, 0x80 ;  /* 0x000000000080781c */ /* 0x000fe20003fae170 */
[----:B------:R1:W-:Y:S01]  /*5700*/  STL [R1+0x5c], RZ ;  /* 0x00005cff01007387 */ /* 0x0003e20000100800 */
[----:B------:R-:W-:Y:S01]  /*5710*/  @P1 SEL R0, R2, R0, !P2 ;  /* 0x0000000002001207 */ /* 0x000fe20005000000 */
[----:B------:R-:W-:Y:S01]  /*5720*/  IMAD.U32 R2, RZ, RZ, UR43 ;  /* 0x0000002bff027e24 */ /* 0x000fe2000f8e00ff */
[----:B------:R-:W-:Y:S01]  /*5730*/  CS2R R250, SRZ ;  /* 0x0000000000fa7805 */ /* 0x000fe2000001ff00 */
[----:B------:R1:W-:Y:S01]  /*5740*/  STL [R1+0x50], RZ ;  /* 0x000050ff01007387 */ /* 0x0003e20000100800 */
[----:B------:R-:W-:Y:S02]  /*5750*/  @P0 LOP3.LUT R0, R0, 0x1, RZ, 0xc0, !PT ;  /* 0x0000000100000812 */ /* 0x000fe400078ec0ff */
[----:B------:R-:W-:Y:S02]  /*5760*/  CS2R R248, SRZ ;  /* 0x0000000000f87805 */ /* 0x000fe4000001ff00 */
[----:B------:R-:W-:Y:S01]  /*5770*/  LEA R10, R2, UR44, 0x3 ;  /* 0x0000002c020a7c11 */ /* 0x000fe2000f8e18ff */
[----:B------:R1:W-:Y:S01]  /*5780*/  STL [R1+0x54], RZ ;  /* 0x000054ff01007387 */ /* 0x0003e20000100800 */
[----:B------:R-:W-:Y:S02]  /*5790*/  ISETP.NE.U32.OR P1, PT, R0, 0x1, !P0 ;  /* 0x000000010000780c */ /* 0x000fe40004725470 */
[----:B------:R-:W-:Y:S02]  /*57a0*/  CS2R R246, SRZ ;  /* 0x0000000000f67805 */ /* 0x000fe4000001ff00 */
[----:B------:R-:W-:Y:S01]  /*57b0*/  CS2R R244, SRZ ;  /* 0x0000000000f47805 */ /* 0x000fe2000001ff00 */
[----:B------:R1:W-:Y:S01]  /*57c0*/  STL [R1+0x48], RZ ;  /* 0x000048ff01007387 */ /* 0x0003e20000100800 */
[----:B------:R-:W-:Y:S02]  /*57d0*/  CS2R R242, SRZ ;  /* 0x0000000000f27805 */ /* 0x000fe4000001ff00 */
        /* <DEDUP_REMOVED lines=14> */
[----:B------:R1:W-:Y:S04]  /*58c0*/  STL [R1+0x38], RZ ;  /* 0x000038ff01007387 */ /* 0x0003e80000100800 */
        /* <DEDUP_REMOVED lines=13> */
[----:B------:R1:W-:Y:S04]  /*59a0*/  STL [R1], RZ ;  /* 0x000000ff01007387 */ /* 0x0003e80000100800 */
[----:B------:R1:W-:Y:S01]  /*59b0*/  STL [R1+0x4], RZ ;  /* 0x000004ff01007387 */ /* 0x0003e20000100800 */
[----:B----4-:R-:W-:Y:S04]  /*59c0*/  @P1 SHF.L.U32 R0, R4, 0x1f, RZ ;  /* 0x0000001f04001819 */ /* 0x010fe800000006ff */
[----:B------:R2:W4:Y:S02]  /*59d0*/  @P1 SYNCS.PHASECHK.TRANS64.TRYWAIT P0, [UR44+0x70], R0 ;  /* 0x00007000ff0015a7 */ /* 0x000524000800112c */
[----:B--2---:R-:W-:Y:S05]  /*59e0*/  IMAD.U32 R0, RZ, RZ, UR50 ;  /* 0x00000032ff007e24 */ /* 0x004fea000f8e00ff */
[----:B------:R-:W-:Y:S04]  /*59f0*/  SHF.L.U32 R9, R0, 0x1f, RZ ;  /* 0x0000001f00097819 */ /* 0x000fe800000006ff */
[----:B------:R1:W2:Y:S01]  /*5a00*/  SYNCS.PHASECHK.TRANS64.TRYWAIT P4, [R10+URZ+0xb0], R9 ;  /* 0x0000b0090a0075a7 */ /* 0x0002a200080811ff */
[----:B----4-:R-:W-:Y:S01]  /*5a10*/  @P1 PLOP3.LUT P5, PT, P0, PT, PT, 0x8, 0x80 ;  /* 0x000000000080181c */ /* 0x010fe200007ae170 */
[----:B------:R-:W-:Y:S01]  /*5a20*/  @!UPT UIADD3 URZ, UPT, UPT, URZ, URZ, URZ ;  /* 0x000000fffffff290 */ /* 0x000fe2000fffe0ff */
[----:B-1----:R-:W-:Y:S11]  /*5a30*/  @!P1 BRA `(.L_x_85) ;  /* 0x0000000400dc9947 */ /* 0x002ff60003800000 */
[----:B------:R1:W-:Y:S01]  /*5a40*/  STL [R1+0x8], RZ ;  /* 0x000008ff01007387 */ /* 0x0003e20000100800 */
[----:B------:R-:W-:Y:S01]  /*5a50*/  ISETP.NE.U32.AND P0, PT, RZ, UR58, PT ;  /* 0x0000003aff007c0c */ /* 0x000fe2000bf05070 */
[----:B------:R-:W-:Y:S01]  /*5a60*/  BSSY B0, `(.L_x_86) ;  /* 0x000002b000007945 */ /* 0x000fe20003800000 */
[----:B------:R-:W-:Y:S01]  /*5a70*/  FSETP.NEU.AND P2, PT, R219, RZ, PT ;  /* 0x000000ffdb00720b */ /* 0x000fe20003f4d000 */
[----:B------:R1:W-:Y:S01]  /*5a80*/  STL [R1+0xc], RZ ;  /* 0x00000cff01007387 */ /* 0x0003e20000100800 */
[----:B------:R-:W-:Y:S02]  /*5a90*/  ISETP.NE.AND.EX P0, PT, RZ, UR59, PT, P0 ;  /* 0x0000003bff007c0c */ /* 0x000fe4000bf05300 */
[----:B------:R-:W-:Y:S02]  /*5aa0*/  CS2R R222, SRZ ;  /* 0x0000000000de7805 */ /* 0x000fe4000001ff00 */
[----:B------:R-:W-:Y:S01]  /*5ab0*/  LOP3.LUT P1, RZ, R16, 0xff, RZ, 0xc0, !PT ;  /* 0x000000ff10ff7812 */ /* 0x000fe2000782c0ff */
[----:B------:R1:W-:Y:S01]  /*5ac0*/  STL [R1], RZ ;  /* 0x000000ff01007387 */ /* 0x0003e20000100800 */
[----:B------:R-:W-:Y:S02]  /*5ad0*/  SEL R0, RZ, 0xffffffff, P2 ;  /* 0xffffffffff007807 */ /* 0x000fe40001000000 */
[----:B------:R-:W-:Y:S02]  /*5ae0*/  CS2R R220, SRZ ;  /* 0x0000000000dc7805 */ /* 0x000fe4000001ff00 */
[----:B------:R-:W-:Y:S01]  /*5af0*/  SEL R2, RZ, 0xffffffff, P0 ;  /* 0xffffffffff027807 */ /* 0x000fe20000000000 */
[----:B------:R1:W-:Y:S01]  /*5b00*/  STL [R1+0x4], RZ ;  /* 0x000004ff01007387 */ /* 0x0003e20000100800 */
[----:B------:R-:W-:Y:S02]  /*5b10*/  PLOP3.LUT P0, PT, PT, PT, PT, 0x8, 0x80 ;  /* 0x000000000080781c */ /* 0x000fe40003f0e170 */
[----:B------:R-:W-:Y:S02]  /*5b20*/  CS2R R230, SRZ ;  /* 0x0000000000e67805 */ /* 0x000fe4000001ff00 */
[----:B------:R-:W-:Y:S01]  /*5b30*/  @P3 SEL R0, R2, R0, !P1 ;  /* 0x0000000002003207 */ /* 0x000fe20004800000 */
[----:B------:R1:W-:Y:S01]  /*5b40*/  STL [R1+0x28], RZ ;  /* 0x000028ff01007387 */ /* 0x0003e20000100800 */
[----:B------:R-:W-:Y:S02]  /*5b50*/  CS2R R228, SRZ ;  /* 0x0000000000e47805 */ /* 0x000fe4000001ff00 */
[----:B------:R-:W-:Y:S02]  /*5b60*/  CS2R R238, SRZ ;  /* 0x0000000000ee7805 */ /* 0x000fe4000001ff00 */
[----:B------:R-:W-:Y:S01]  /*5b70*/  LOP3.LUT R0, R0, 0x1, RZ, 0xc0, !PT ;  /* 0x0000000100007812 */ /* 0x000fe200078ec0ff */
[----:B------:R1:W-:Y:S01]  /*5b80*/  STL [R1+0x2c], RZ ;  /* 0x00002cff01007387 */ /* 0x0003e20000100800 */
[----:B------:R-:W-:Y:S02]  /*5b90*/  CS2R R236, SRZ ;  /* 0x0000000000ec7805 */ /* 0x000fe4000001ff00 */
[----:B------:R-:W-:Y:S02]  /*5ba0*/  CS2R R246, SRZ ;  /* 0x0000000000f67805 */ /* 0x000fe4000001ff00 */
[----:B------:R-:W-:Y:S01]  /*5bb0*/  ISETP.NE.U32.AND P1, PT, R0, 0x1, PT ;  /* 0x000000010000780c */ /* 0x000fe20003f25070 */
[----:B------:R1:W-:Y:S01]  /*5bc0*/  STL [R1+0x20], RZ ;  /* 0x000020ff01007387 */ /* 0x0003e20000100800 */
[----:B------:R-:W-:Y:S02]  /*5bd0*/  CS2R R244, SRZ ;  /* 0x0000000000f47805 */ /* 0x000fe4000001ff00 */
[----:B------:R-:W-:Y:S02]  /*5be0*/  CS2R R226, SRZ ;  /* 0x0000000000e27805 */ /* 0x000fe4000001ff00 */
[----:B------:R-:W-:Y:S01]  /*5bf0*/  CS2R R224, SRZ ;  /* 0x0000000000e07805 */ /* 0x000fe2000001ff00 */
[----:B------:R1:W-:Y:S01]  /*5c00*/  STL [R1+0x24], RZ ;  /* 0x000024ff01007387 */ /* 0x0003e20000100800 */
[----:B------:R-:W-:Y:S03]  /*5c10*/  IMAD.MOV.U32 R234, RZ, RZ, RZ ;  /* 0x000000ffffea7224 */ /* 0x000fe600078e00ff */
[----:B------:R1:W-:Y:S02]  /*5c20*/  STL [R1+0x48], RZ ;  /* 0x000048ff01007387 */ /* 0x0003e40000100800 */
[----:B------:R-:W4:Y:S02]  /*5c30*/  @P1 S2R R2, SR_TID.X ;  /* 0x0000000000021919 */ /* 0x000f240000002100 */
[----:B------:R1:W-:Y:S04]  /*5c40*/  STL [R1+0x4c], RZ ;  /* 0x00004cff01007387 */ /* 0x0003e80000100800 */
[----:B------:R1:W-:Y:S04]  /*5c50*/  STL [R1+0x40], RZ ;  /* 0x000040ff01007387 */ /* 0x0003e80000100800 */
[----:B------:R1:W-:Y:S01]  /*5c60*/  STL [R1+0x44], RZ ;  /* 0x000044ff01007387 */ /* 0x0003e20000100800 */
[C---:B----4-:R-:W-:Y:S02]  /*5c70*/  @P1 IMAD.SHL.U32 R0, R2.reuse, 0x20, RZ ;  /* 0x0000002002001824 */ /* 0x050fe400078e00ff */
[----:B------:R-:W-:Y:S03]  /*5c80*/  @P1 IMAD.SHL.U32 R2, R2, 0x4, RZ ;  /* 0x0000000402021824 */ /* 0x000fe600078e00ff */
[C---:B------:R-:W-:Y:S02]  /*5c90*/  @P1 LOP3.LUT R3, R0.reuse, 0x80, RZ, 0xc0, !PT ;  /* 0x0000008000031812 */ /* 0x040fe400078ec0ff */
[----:B------:R-:W-:Y:S02]  /*5ca0*/  @P1 LOP3.LUT P2, RZ, R0, 0x80, RZ, 0xc0, !PT ;  /* 0x0000008000ff1812 */ /* 0x000fe4000784c0ff */
[----:B------:R-:W-:Y:S04]  /*5cb0*/  @P1 LOP3.LUT R2, R3, 0x10, R2, 0xf8, !PT ;  /* 0x0000001003021812 */ /* 0x000fe800078ef802 */
[----:B------:R-:W-:Y:S01]  /*5cc0*/  @P1 LOP3.LUT R2, R2, 0xf60, R0, 0xf8, !PT ;  /* 0x00000f6002021812 */ /* 0x000fe200078ef800 */
[----:B-1----:R-:W-:Y:S06]  /*5cd0*/  @!P5 BRA `(.L_x_87) ;  /* 0x00000000000cd947 */ /* 0x002fec0003800000 */
[----:B------:R-:W-:Y:S04]  /*5ce0*/  SHF.L.U32 R0, R4, 0x1f, RZ ;  /* 0x0000001f04007819 */ /* 0x000fe800000006ff */
[----:B------:R-:W1:Y:S02]  /*5cf0*/  SYNCS.PHASECHK.TRANS64.TRYWAIT P3, [UR44+0x70], R0 ;  /* 0x00007000ff0075a7 */ /* 0x000e64000806112c */
[----:B-1----:R-:W-:Y:S05]  /*5d00*/  @!P3 BRA `(.L_x_88) ;  /* 0x0000006000d0b947 */ /* 0x002fea0003800000 */
.L_x_87:
[----:B------:R-:W-:Y:S05]  /*5d10*/  BSYNC B0 ;  /* 0x0000000000007941 */ /* 0x000fea0003800000 */
.L_x_86:
[----:B------:R4:W5:Y:S01]  /*5d20*/  LDL.64 R16, [R1] ;  /* 0x0000000001107983 */ /* 0x0009620000100a00 */
[----:B------:R-:W-:Y:S02]  /*5d30*/  CS2R R22, SRZ ;  /* 0x0000000000167805 */ /* 0x000fe4000001ff00 */
[----:B------:R-:W-:Y:S01]  /*5d40*/  CS2R R20, SRZ ;  /* 0x0000000000147805 */ /* 0x000fe2000001ff00 */
[----:B------:R-:W-:Y:S01]  /*5d50*/  IMAD.MOV.U32 R235, RZ, RZ, RZ ;  /* 0x000000ffffeb7224 */ /* 0x000fe200078e00ff */
[----:B------:R4:W5:Y:S01]  /*5d60*/  LDL.64 R18, [R1+0x8] ;  /* 0x0000080001127983 */ /* 0x0009620000100a00 */
[----:B------:R-:W-:Y:S02]  /*5d70*/  CS2R R232, SRZ ;  /* 0x0000000000e87805 */ /* 0x000fe4000001ff00 */
[----:B------:R-:W-:Y:S02]  /*5d80*/  CS2R R242, SRZ ;  /* 0x0000000000f27805 */ /* 0x000fe4000001ff00 */
[----:B------:R-:W-:Y:S01]  /*5d90*/  CS2R R240, SRZ ;  /* 0x0000000000f07805 */ /* 0x000fe2000001ff00 */
[----:B------:R4:W2:Y:S01]  /*5da0*/  LDL.64 R12, [R1+0x20] ;  /* 0x00002000010c7983 */ /* 0x0008a20000100a00 */
[----:B------:R-:W-:Y:S02]  /*5db0*/  CS2R R250, SRZ ;  /* 0x0000000000fa7805 */ /* 0x000fe4000001ff00 */
[----:B------:R-:W-:Y:S02]  /*5dc0*/  CS2R R248, SRZ ;  /* 0x0000000000f87805 */ /* 0x000fe4000001ff00 */
[----:B------:R-:W-:Y:S01]  /*5dd0*/  @P1 PLOP3.LUT P0, PT, P2, PT, PT, 0x80, 0x8 ;  /* 0x000000000008181c */ /* 0x000fe2000170f070 */
[----:B------:R4:W2:Y:S01]  /*5de0*/  LDL.64 R14, [R1+0x28] ;  /* 0x00002800010e7983 */ /* 0x0008a20000100a00 */
[----:B------:R-:W-:Y:S03]  /*5df0*/  UIADD3 UR4, UPT, UPT, UR44, 0x78, URZ ;  /* 0x000000782c047890 */ /* 0x000fe6000fffe0ff */
[----:B------:R4:W3:Y:S01]  /*5e00*/  LDL.64 R4, [R1+0x40] ;  /* 0x0000400001047983 */ /* 0x0008e20000100a00 */
[----:B------:R-:W-:Y:S03]  /*5e10*/  UPRMT UR4, UR61, 0x654, UR4 ;  /* 0x000006543d047896 */ /* 0x000fe60008000004 */
[----:B------:R4:W3:Y:S04]  /*5e20*/  LDL.64 R6, [R1+0x48] ;  /* 0x0000480001067983 */ /* 0x0008e80000100a00 */
[----:B------:R-:W4:Y:S04]  /*5e30*/  LDL.LU R11, [R1+0x64] ;  /* 0x00006400010b7983 */ /* 0x000f280000300800 */
[----:B------:R-:W-:Y:S04]  /*5e40*/  @P1 LDS.128 R220, [R2+UR44+0x200] ;  /* 0x0002002c02dc1984 */ /* 0x000fe80008000c00 */
[----:B------:R-:W-:Y:S04]  /*5e50*/  @P1 LDS.128 R228, [R2+UR44+0x1200] ;  /* 0x0012002c02e41984 */ /* 0x000fe80008000c00 */
[----:B------:R-:W-:Y:S04]  /*5e60*/  @P1 LDS.128 R236, [R2+UR44+0x2200] ;  /* 0x0022002c02ec1984 */ /* 0x000fe80008000c00 */
[----:B------:R-:W-:Y:S04]  /*5e70*/  @P1 LDS.128 R244, [R2+UR44+0x3200] ;  /* 0x0032002c02f41984 */ /* 0x000fe80008000c00 */
[----:B-----5:R-:W5:Y:S04]  /*5e80*/  @P1 LDS.128 R16, [R2+UR44+0x4200] ;  /* 0x0042002c02101984 */ /* 0x020f680008000c00 */
[----:B--2---:R-:W2:Y:S04]  /*5e90*/  @P1 LDS.128 R12, [R2+UR44+0x5200] ;  /* 0x0052002c020c1984 */ /* 0x004ea80008000c00 */
[----:B---3--:R3:W2:Y:S01]  /*5ea0*/  @P1 LDS.128 R4, [R2+UR44+0x6200] ;  /* 0x0062002c02041984 */ /* 0x0086a20008000c00 */
[----:B----4-:R-:W-:Y:S01]  /*5eb0*/  LOP3.LUT R11, R11, 0x1, RZ, 0x3c, !PT ;  /* 0x000000010b0b7812 */ /* 0x010fe200078e3cff */
[----:B---3--:R-:W-:Y:S02]  /*5ec0*/  @P1 VIADD R2, R2, UR44 ;  /* 0x0000002c02021c36 */ /* 0x008fe40008000000 */
[----:B-----5:R3:W-:Y:S02]  /*5ed0*/  @P1 STL.64 [R1], R16 ;  /* 0x0000001001001387 */ /* 0x0207e40000100a00 */
[C---:B-1----:R-:W-:Y:S02]  /*5ee0*/  @P1 VIADD R0, R2.reuse, 0x200 ;  /* 0x0000020002001836 */ /* 0x042fe40000000000 */
[----:B------:R1:W-:Y:S01]  /*5ef0*/  @P1 STL.64 [R1+0x8], R18 ;  /* 0x0000081201001387 */ /* 0x0003e20000100a00 */
[C---:B------:R-:W-:Y:S01]  /*5f00*/  @P1 IADD3 R8, PT, PT, R2.reuse, 0x2210, RZ ;  /* 0x0000221002081810 */ /* 0x040fe20007ffe0ff */
[----:B------:R-:W-:Y:S02]  /*5f10*/  @P1 VIADD R3, R2, 0x1210 ;  /* 0x0000121002031836 */ /* 0x000fe40000000000 */
[----:B--2---:R2:W-:Y:S01]  /*5f20*/  @P1 STL.64 [R1+0x20], R12 ;  /* 0x0000200c01001387 */ /* 0x0045e20000100a00 */
[C---:B------:R-:W-:Y:S02]  /*5f30*/  @P0 VIADD R3, R0.reuse, 0xff0 ;  /* 0x00000ff000030836 */ /* 0x040fe40000000000 */
[----:B------:R-:W-:Y:S01]  /*5f40*/  @P0 VIADD R8, R0, 0x1ff0 ;  /* 0x00001ff000080836 */ /* 0x000fe20000000000 */
[----:B------:R4:W-:Y:S04]  /*5f50*/  @P1 STL.64 [R1+0x28], R14 ;  /* 0x0000280e01001387 */ /* 0x0009e80000100a00 */
[----:B------:R5:W-:Y:S04]  /*5f60*/  @P1 STL.64 [R1+0x40], R4 ;  /* 0x0000400401001387 */ /* 0x000be80000100a00 */
[----:B------:R5:W-:Y:S04]  /*5f70*/  @P1 STL.64 [R1+0x48], R6 ;  /* 0x0000480601001387 */ /* 0x000be80000100a00 */
[----:B------:R-:W-:Y:S01]  /*5f80*/  @P1 LDS.128 R232, [R3] ;  /* 0x0000000003e81984 */ /* 0x000fe20000000c00 */
[----:B---3--:R-:W-:Y:S03]  /*5f90*/  CS2R R16, SRZ ;  /* 0x0000000000107805 */ /* 0x008fe6000001ff00 */
[----:B------:R-:W-:Y:S01]  /*5fa0*/  @P1 LDS.128 R240, [R8] ;  /* 0x0000000008f01984 */ /* 0x000fe20000000c00 */
[----:B-1----:R-:W-:Y:S02]  /*5fb0*/  CS2R R18, SRZ ;  /* 0x0000000000127805 */ /* 0x002fe4000001ff00 */
[----:B--2---:R-:W-:Y:S02]  /*5fc0*/  CS2R R12, SRZ ;  /* 0x00000000000c7805 */ /* 0x004fe4000001ff00 */
[----:B----4-:R-:W-:Y:S01]  /*5fd0*/  CS2R R14, SRZ ;  /* 0x00000000000e7805 */ /* 0x010fe2000001ff00 */
[----:B-----5:R-:W-:Y:S02]  /*5fe0*/  @P1 VIADD R5, R2, 0x5210 ;  /* 0x0000521002051836 */ /* 0x020fe40000000000 */
[----:B------:R-:W-:Y:S02]  /*5ff0*/  @P0 VIADD R5, R0, 0x4ff0 ;  /* 0x00004ff000050836 */ /* 0x000fe40000000000 */
[----:B------:R-:W-:Y:S01]  /*6000*/  @P1 VIADD R6, R2, 0x4210 ;  /* 0x0000421002061836 */ /* 0x000fe20000000000 */
[----:B------:R-:W-:Y:S01]  /*6010*/  @P0 IADD3 R6, PT, PT, R0, 0x3ff0, RZ ;  /* 0x00003ff000060810 */ /* 0x000fe20007ffe0ff */
[----:B------:R-:W-:Y:S01]  /*6020*/  @P1 VIADD R4, R2, 0x210 ;  /* 0x0000021002041836 */ /* 0x000fe20000000000 */
[----:B------:R-:W-:Y:S01]  /*6030*/  @P1 LDS.128 R16, [R5] ;  /* 0x0000000005101984 */ /* 0x000fe20000000c00 */
[----:B------:R-:W-:Y:S01]  /*6040*/  @P0 IADD3 R4, PT, PT, R0, -0x10, RZ ;  /* 0xfffffff000040810 */ /* 0x000fe20007ffe0ff */
[C---:B------:R-:W-:Y:S02]  /*6050*/  @P1 VIADD R7, R2.reuse, 0x3210 ;  /* 0x0000321002071836 */ /* 0x040fe40000000000 */
[----:B------:R-:W1:Y:S01]  /*6060*/  @P1 LDS.128 R20, [R6] ;  /* 0x0000000006141984 */ /* 0x000e620000000c00 */
[----:B------:R-:W-:Y:S02]  /*6070*/  @P1 VIADD R2, R2, 0x6210 ;  /* 0x0000621002021836 */ /* 0x000fe40000000000 */
[C---:B------:R-:W-:Y:S01]  /*6080*/  @P0 VIADD R2, R0.reuse, 0x5ff0 ;  /* 0x00005ff000020836 */ /* 0x040fe20000000000 */
[----:B------:R-:W-:Y:S01]  /*6090*/  @P1 LDS.128 R224, [R4] ;  /* 0x0000000004e01984 */ /* 0x000fe20000000c00 */
[----:B------:R-:W-:Y:S03]  /*60a0*/  @P0 VIADD R7, R0, 0x2ff0 ;  /* 0x00002ff000070836 */ /* 0x000fe60000000000 */
[----:B------:R-:W2:Y:S04]  /*60b0*/  @P1 LDS.128 R12, [R2] ;  /* 0x00000000020c1984 */ /* 0x000ea80000000c00 */
[----:B------:R4:W3:Y:S01]  /*60c0*/  @P1 LDS.128 R248, [R7] ;  /* 0x0000000007f81984 */ /* 0x0008e20000000c00 */
[----:B------:R-:W-:Y:S01]  /*60d0*/  @!PT LDS RZ, [RZ] ;  /* 0x00000000fffff984 */ /* 0x000fe20000000800 */
[----:B------:R-:W-:Y:S01]  /*60e0*/  @!PT LDS RZ, [RZ] ;  /* 0x00000000fffff984 */ /* 0x000fe20000000800 */
[----:B------:R-:W-:Y:S01]  /*60f0*/  @!PT LDS RZ, [RZ] ;  /* 0x00000000fffff984 */ /* 0x000fe20000000800 */
[----:B------:R-:W-:Y:S01]  /*6100*/  @!PT LDS RZ, [RZ] ;  /* 0x00000000fffff984 */ /* 0x000fe20000000800 */
[----:B------:R5:W-:Y:S06]  /*6110*/  MEMBAR.ALL.CTA ;  /* 0x0000000000007992 */ /* 0x000bec0000008000 */
[----:B-----5:R-:W5:Y:S04]  /*6120*/  FENCE.VIEW.ASYNC.S ;  /* 0x00000000000073c6 */ /* 0x020f680000000000 */
[----:B-1----:R4:W-:Y:S01]  /*6130*/  STL.64 [R1+0x10], R20 ;  /* 0x0000101401007387 */ /* 0x0029e20000100a00 */
[----:B-----5:R-:W-:Y:S03]  /*6140*/  SYNCS.ARRIVE.TRANS64.RED.A1T0 RZ, [UR4], RZ ;  /* 0x000000ffffff79a7 */ /* 0x020fe60008100404 */
[----:B------:R4:W-:Y:S04]  /*6150*/  STL.64 [R1+0x18], R22 ;  /* 0x0000181601007387 */ /* 0x0009e80000100a00 */
[----:B------:R4:W-:Y:S04]  /*6160*/  STL.64 [R1+0x30], R16 ;  /* 0x0000301001007387 */ /* 0x0009e80000100a00 */
[----:B------:R4:W-:Y:S04]  /*6170*/  STL.64 [R1+0x38], R18 ;  /* 0x0000381201007387 */ /* 0x0009e80000100a00 */
[----:B--2---:R4:W-:Y:S04]  /*6180*/  STL.64 [R1+0x50], R12 ;  /* 0x0000500c01007387 */ /* 0x0049e80000100a00 */
[----:B------:R4:W-:Y:S04]  /*6190*/  STL.64 [R1+0x58], R14 ;  /* 0x0000580e01007387 */ /* 0x0009e80000100a00 */
[----:B---3--:R4:W-:Y:S02]  /*61a0*/  STL [R1+0x64], R11 ;  /* 0x0000640b01007387 */ /* 0x0089e40000100800 */
.L_x_85:
[----:B------:R-:W-:Y:S05]  /*61b0*/  BSYNC B1 ;  /* 0x0000000000017941 */ /* 0x000fea0003800000 */
.L_x_84:
[----:B----4-:R-:W1:Y:S01]  /*61c0*/  S2R R17, SR_TID.X ;  /* 0x0000000000117919 */ /* 0x010e620000002100 */
[----:B------:R-:W-:Y:S04]  /*61d0*/  IMAD.U32 R0, RZ, RZ, UR43 ;  /* 0x0000002bff007e24 */ /* 0x000fe8000f8e00ff */
[----:B------:R-:W-:Y:S05]  /*61e0*/  IMAD R16, R0, 0xe0, R216 ;  /* 0x000000e000107824 */ /* 0x000fea00078e02d8 */
[----:B------:R-:W-:Y:S02]  /*61f0*/  SHF.R.U32.HI R0, RZ, 0x15, R16 ;  /* 0x00000015ff007819 */ /* 0x000fe40000011610 */
[----:B-1----:R-:W-:Y:S04]  /*6200*/  SHF.R.U32.HI R17, RZ, 0x5, R17 ;  /* 0x00000005ff117819 */ /* 0x002fe80000011611 */
[----:B------:R-:W-:Y:S01]  /*6210*/  LOP3.LUT P0, RZ, R0, 0x3, R17, 0x48, !PT ;  /* 0x0000000300ff7812 */ /* 0x000fe20007804811 */
[----:B------:R-:W-:Y:S01]  /*6220*/  @!UPT UIADD3 URZ, UPT, UPT, URZ, URZ, URZ ;  /* 0x000000fffffff290 */ /* 0x000fe2000fffe0ff */
[----:B--2---:R-:W-:Y:S11]  /*6230*/  @P4 BRA `(.L_x_89) ;  /* 0x0000000000084947 */ /* 0x004ff60003800000 */
[----:B------:R-:W1:Y:S02]  /*6240*/  SYNCS.PHASECHK.TRANS64.TRYWAIT P1, [R10+URZ+0xb0], R9 ;  /* 0x0000b0090a0075a7 */ /* 0x000e6400080211ff */
[----:B-1----:R-:W-:Y:S05]  /*6250*/  @!P1 BRA `(.L_x_90) ;  /* 0x0000005c00949947 */ /* 0x002fea0003800000 */
.L_x_89:
[----:B------:R-:W-:Y:S05]  /*6260*/  @!P0 BRA `(.L_x_91) ;  /* 0x0000000000408947 */ /* 0x000fea0003800000 */
[----:B------:R-:W2:Y:S01]  /*6270*/  LDCU.64 UR8, c[0x4][0x70] ;  /* 0x01000e00ff0877ac */ /* 0x000ea20008000a00 */
[----:B------:R-:W-:Y:S01]  /*6280*/  MOV R3, 0x0 ;  /* 0x0000000000037802 */ /* 0x000fe20000000f00 */
[----:B------:R-:W-:Y:S02]  /*6290*/  HFMA2 R12, -RZ, RZ, 0, 5.9604644775390625e-08 ;  /* 0x00000001ff0c7431 */ /* 0x000fe400000001ff */
[----:B------:R-:W-:Y:S02]  /*62a0*/  IMAD.MOV.U32 R8, RZ, RZ, 0x192 ;  /* 0x00000192ff087424 */ /* 0x000fe400078e00ff */
[----:B------:R-:W-:Y:S01]  /*62b0*/  IMAD.MOV.U32 R13, RZ, RZ, RZ ;  /* 0x000000ffff0d7224 */ /* 0x000fe200078e00ff */
[----:B------:R-:W4:Y:S01]  /*62c0*/  LDCU.64 UR6, c[0x4][0x78] ;  /* 0x01000f00ff0677ac */ /* 0x000f220008000a00 */
[----:B------:R-:W3:Y:S01]  /*62d0*/  LDC.64 R2, c[0x4][R3] ;  /* 0x0100000003027b82 */ /* 0x000ee20000000a00 */
[----:B------:R-:W5:Y:S01]  /*62e0*/  LDCU.64 UR4, c[0x4][0x10] ;  /* 0x01000200ff0477ac */ /* 0x000f620008000a00 */
[----:B--2---:R-:W-:Y:S01]  /*62f0*/  MOV R5, UR9 ;  /* 0x0000000900057c02 */ /* 0x004fe20008000f00 */
[----:B------:R-:W-:Y:S01]  /*6300*/  IMAD.U32 R4, RZ, RZ, UR8 ;  /* 0x00000008ff047e24 */ /* 0x000fe2000f8e00ff */
[----:B----4-:R-:W-:Y:S01]  /*6310*/  MOV R7, UR7 ;  /* 0x0000000700077c02 */ /* 0x010fe20008000f00 */
[----:B------:R-:W-:Y:S01]  /*6320*/  IMAD.U32 R6, RZ, RZ, UR6 ;  /* 0x00000006ff067e24 */ /* 0x000fe2000f8e00ff */
[----:B-----5:R-:W-:Y:S01]  /*6330*/  MOV R11, UR5 ;  /* 0x00000005000b7c02 */ /* 0x020fe20008000f00 */
[----:B-1----:R-:W-:Y:S02]  /*6340*/  IMAD.U32 R10, RZ, RZ, UR4 ;  /* 0x00000004ff0a7e24 */ /* 0x002fe4000f8e00ff */
[----:B------:R-:W-:Y:S07]  /*6350*/  LEPC R20, `(.L_x_91) ;  /* 0x000000001014794e */ /* 0x000fee0000000000 */
[----:B---3--:R-:W-:Y:S05]  /*6360*/  CALL.ABS.NOINC R2 ;  /* 0x0000000002007343 */ /* 0x008fea0003c00000 */
.L_x_91:
[----:B------:R-:W-:Y:S05]  /*6370*/  WARPSYNC.ALL ;  /* 0x0000000000007948 */ /* 0x000fea0003800000 */
[C---:B------:R-:W-:Y:S01]  /*6380*/  R2UR UR4, R16.reuse ;  /* 0x00000000100472ca */ /* 0x040fe200000e0000 */
[----:B------:R-:W-:Y:S05]  /*6390*/  VIADD R0, R16, 0x20 ;  /* 0x0000002010007836 */ /* 0x000fea0000000000 */
[----:B------:R-:W-:Y:S04]  /*63a0*/  SHF.R.U32.HI R0, RZ, 0x15, R0 ;  /* 0x00000015ff007819 */ /* 0x000fe80000011600 */
[----:B------:R-:W-:Y:S03]  /*63b0*/  LOP3.LUT P0, RZ, R0, 0x3, R17, 0x48, !PT ;  /* 0x0000000300ff7812 */ /* 0x000fe60007804811 */
[----:B------:R-:W2:Y:S10]  /*63c0*/  LDTM.x32 R184, tmem[UR4] ;  /* 0x0000000400b879ee */ /* 0x000eb400082c0000 */
[----:B--2---:R-:W-:Y:S05]  /*63d0*/  @!P0 BRA `(.L_x_92) ;  /* 0x0000000000408947 */ /* 0x004fea0003800000 */
        /* <DEDUP_REMOVED lines=16> */
.L_x_92:
[----:B------:R-:W-:Y:S05]  /*64e0*/  WARPSYNC.ALL ;  /* 0x0000000000007948 */ /* 0x000fea0003800000 */
[C---:B------:R-:W-:Y:S01]  /*64f0*/  R2UR UR4, R16.reuse ;  /* 0x00000000100472ca */ /* 0x040fe200000e0000 */
[----:B------:R-:W-:Y:S05]  /*6500*/  VIADD R0, R16, 0x40 ;  /* 0x0000004010007836 */ /* 0x000fea0000000000 */
[----:B------:R-:W-:Y:S04]  /*6510*/  SHF.R.U32.HI R0, RZ, 0x15, R0 ;  /* 0x00000015ff007819 */ /* 0x000fe80000011600 */
[----:B------:R-:W-:Y:S03]  /*6520*/  LOP3.LUT P0, RZ, R0, 0x3, R17, 0x48, !PT ;  /* 0x0000000300ff7812 */ /* 0x000fe60007804811 */
[----:B------:R-:W2:Y:S10]  /*6530*/  LDTM.x32 R152, tmem[UR4+0x20] ;  /* 0x00002004009879ee */ /* 0x000eb400082c0000 */
        /* <DEDUP_REMOVED lines=17> */
.L_x_93:
        /* <DEDUP_REMOVED lines=23> */
.L_x_94:
        /* <DEDUP_REMOVED lines=23> */
.L_x_95:
        /* <DEDUP_REMOVED lines=23> */
.L_x_96:
        /* <DEDUP_REMOVED lines=23> */
.L_x_97:
[----:B------:R-:W2:Y:S01]  /*6c10*/  S2R R0, SR_TID.X ;  /* 0x0000000000007919 */ /* 0x000ea20000002100 */
[----:B------:R-:W-:Y:S05]  /*6c20*/  WARPSYNC.ALL ;  /* 0x0000000000007948 */ /* 0x000fea0003800000 */
[----:B--2---:R-:W-:Y:S01]  /*6c30*/  LOP3.LUT P1, RZ, R0, 0x60, RZ, 0xc0, !PT ;  /* 0x0000006000ff7812 */ /* 0x004fe2000782c0ff */
[----:B------:R-:W-:Y:S01]  /*6c40*/  STL [R1+0x118], R46 ;  /* 0x0001182e01007387 */ /* 0x000fe20000100800 */
[----:B------:R-:W-:Y:S01]  /*6c50*/  F2FP.F16.E4M3.UNPACK_B R3, R220 ;  /* 0x000000dcff03723e */ /* 0x000fe200020006ff */
[----:B---3--:R-:W-:Y:S01]  /*6c60*/  FMUL R0, R217, R184 ;  /* 0x000000b8d9007220 */ /* 0x008fe20000400000 */
[----:B------:R-:W-:Y:S01]  /*6c70*/  F2FP.F16.E4M3.UNPACK_B R220, R220.H1 ;  /* 0x000000dcffdc723e */ /* 0x000fe200030006ff */
[----:B------:R-:W-:Y:S01]  /*6c80*/  STL [R1+0x114], R47 ;  /* 0x0001142f01007387 */ /* 0x000fe20000100800 */
[-C--:B------:R-:W-:Y:S01]  /*6c90*/  F2FP.F16.E4M3.UNPACK_B R7, R221.reuse ;  /* 0x000000ddff07723e */ /* 0x080fe200020006ff */
[--C-:B------:R-:W-:Y:S01]  /*6ca0*/  HADD2.F32 R2, -RZ, R3.reuse.H0_H0 ;  /* 0x20000003ff027230 */ /* 0x100fe20000004100 */
[----:B------:R-:W-:Y:S01]  /*6cb0*/  F2FP.F16.E4M3.UNPACK_B R221, R221.H1 ;  /* 0x000000ddffdd723e */ /* 0x000fe200030006ff */
[----:B------:R2:W-:Y:S01]  /*6cc0*/  STL [R1+0x110], R48 ;  /* 0x0001103001007387 */ /* 0x0005e20000100800 */
[----:B------:R-:W-:Y:S01]  /*6cd0*/  HADD2.F32 R3, -RZ, R3.H1_H1 ;  /* 0x30000003ff037230 */ /* 0x000fe20000004100 */
[----:B------:R-:W-:Y:S01]  /*6ce0*/  F2FP.F16.E4M3.UNPACK_B R11, R222 ;  /* 0x000000deff0b723e */ /* 0x000fe200020006ff */
[----:B------:R-:W-:Y:S01]  /*6cf0*/  FFMA R0, R219, R2, R0 ;  /* 0x00000002db007223 */ /* 0x000fe20000000000 */
[----:B------:R3:W-:Y:S01]  /*6d00*/  STL [R1+0x10c], R49 ;  /* 0x00010c3101007387 */ /* 0x0007e20000100800 */
[----:B------:R-:W-:Y:S01]  /*6d10*/  FMUL R2, R217, R185 ;  /* 0x000000b9d9027220 */ /* 0x000fe20000400000 */
[--C-:B------:R-:W-:Y:S01]  /*6d20*/  HADD2.F32 R4, -RZ, R220.reuse.H0_H0 ;  /* 0x200000dcff047230 */ /* 0x100fe20000004100 */
[----:B------:R-:W-:Y:S01]  /*6d30*/  F2FP.F16.E4M3.UNPACK_B R222, R222.H1 ;  /* 0x000000deffde723e */ /* 0x000fe200030006ff */
[----:B------:R-:W-:Y:S01]  /*6d40*/  STL [R1+0x108], R50 ;  /* 0x0001083201007387 */ /* 0x000fe20000100800 */
[----:B------:R-:W-:Y:S01]  /*6d50*/  FFMA R2, R219, R3, R2 ;  /* 0x00000003db027223 */ /* 0x000fe20000000002 */
[----:B------:R-:W-:Y:S01]  /*6d60*/  FMUL R3, R217, R186 ;  /* 0x000000bad9037220 */ /* 0x000fe20000400000 */
[----:B------:R-:W-:Y:S01]  /*6d70*/  HADD2.F32 R5, -RZ, R220.H1_H1 ;  /* 0x300000dcff057230 */ /* 0x000fe20000004100 */
[----:B------:R-:W-:Y:S01]  /*6d80*/  STL [R1+0x104], R51 ;  /* 0x0001043301007387 */ /* 0x000fe20000100800 */
[----:B------:R-:W-:Y:S01]  /*6d90*/  F2FP.F16.E4M3.UNPACK_B R14, R223 ;  /* 0x000000dfff0e723e */ /* 0x000fe200020006ff */
[----:B------:R-:W-:Y:S01]  /*6da0*/  FFMA R3, R219, R4, R3 ;  /* 0x00000004db037223 */ /* 0x000fe20000000003 */
[----:B------:R-:W-:Y:S01]  /*6db0*/  FMUL R4, R217, R187 ;  /* 0x000000bbd9047220 */ /* 0x000fe20000400000 */
[----:B------:R-:W-:Y:S01]  /*6dc0*/  STL [R1+0x100], R52 ;  /* 0x0001003401007387 */ /* 0x000fe20000100800 */
[----:B------:R-:W-:Y:S01]  /*6dd0*/  F2FP.F16.E4M3.UNPACK_B R223, R223.H1 ;  /* 0x000000dfffdf723e */ /* 0x000fe200030006ff */
[--C-:B------:R-:W-:Y:S01]  /*6de0*/  HADD2.F32 R6, -RZ, R7.reuse.H0_H0 ;  /* 0x20000007ff067230 */ /* 0x100fe20000004100 */
[----:B------:R-:W-:Y:S01]  /*6df0*/  R2UR UR4, R16 ;  /* 0x00000000100472ca */ /* 0x000fe200000e0000 */
[----:B------:R-:W-:Y:S01]  /*6e00*/  STL [R1+0xfc], R53 ;  /* 0x0000fc3501007387 */ /* 0x000fe20000100800 */
[-C--:B------:R-:W-:Y:S01]  /*6e10*/  F2FP.F16.E4M3.UNPACK_B R19, R224.reuse ;  /* 0x000000e0ff13723e */ /* 0x080fe200020006ff */
[----:B------:R-:W-:Y:S01]  /*6e20*/  FFMA R4, R219, R5, R4 ;  /* 0x00000005db047223 */ /* 0x000fe20000000004 */
[----:B------:R-:W-:Y:S01]  /*6e30*/  F2FP.F16.E4M3.UNPACK_B R224, R224.H1 ;  /* 0x000000e0ffe0723e */ /* 0x000fe200030006ff */
[----:B------:R4:W-:Y:S01]  /*6e40*/  STL [R1+0xf8], R54 ;  /* 0x0000f83601007387 */ /* 0x0009e20000100800 */
[-C--:B--2---:R-:W-:Y:S01]  /*6e50*/  F2FP.F16.E4M3.UNPACK_B R48, R247.reuse ;  /* 0x000000f7ff30723e */ /* 0x084fe200020006ff */
[----:B------:R-:W-:Y:S01]  /*6e60*/  FMUL R5, R217, R188 ;  /* 0x000000bcd9057220 */ /* 0x000fe20000400000 */
[----:B------:R-:W-:Y:S01]  /*6e70*/  F2FP.F16.E4M3.UNPACK_B R47, R247.H1 ;  /* 0x000000f7ff2f723e */ /* 0x000fe200030006ff */
[----:B------:R-:W-:Y:S01]  /*6e80*/  STL [R1+0xf4], R55 ;  /* 0x0000f43701007387 */ /* 0x000fe20000100800 */
[----:B------:R-:W-:Y:S01]  /*6e90*/  F2FP.F16.E4M3.UNPACK_B R252, R246.H1 ;  /* 0x000000f6fffc723e */ /* 0x000fe200030006ff */
[----:B------:R-:W-:Y:S01]  /*6ea0*/  FFMA R5, R219, R6, R5 ;  /* 0x00000006db057223 */ /* 0x000fe20000000005 */
[C---:B---3--:R-:W-:Y:S01]  /*6eb0*/  PRMT R49, R47.reuse, 0x7610, R49 ;  /* 0x000076102f317816 */ /* 0x048fe20000000031 */
[----:B------:R-:W-:Y:S01]  /*6ec0*/  STL [R1+0x68], R216 ;  /* 0x000068d801007387 */ /* 0x000fe20000100800 */
[----:B------:R-:W-:Y:S01]  /*6ed0*/  PRMT R46, R47, 0x7632, R46 ;  /* 0x000076322f2e7816 */ /* 0x000fe2000000002e */
[----:B------:R-:W-:Y:S01]  /*6ee0*/  HADD2.F32 R7, -RZ, R7.H1_H1 ;  /* 0x30000007ff077230 */ /* 0x000fe20000004100 */
[----:B------:R-:W-:Y:S01]  /*6ef0*/  F2FP.SATFINITE.E4M3.F32.PACK_AB_MERGE_C R3, R4, R3, RZ ;  /* 0x000000030403723e */ /* 0x000fe200048070ff */
[C---:B------:R-:W-:Y:S01]  /*6f00*/  FMUL R6, R217.reuse, R189 ;  /* 0x000000bdd9067220 */ /* 0x040fe20000400000 */
[--C-:B------:R-:W-:Y:S02]  /*6f10*/  HADD2.F32 R8, -RZ, R221.reuse.H0_H0 ;  /* 0x200000ddff087230 */ /* 0x100fe40000004100 */
[----:B------:R-:W-:Y:S01]  /*6f20*/  FMUL R184, R217, R207 ;  /* 0x000000cfd9b87220 */ /* 0x000fe20000400000 */
[----:B-1----:R-:W-:Y:S02]  /*6f30*/  HADD2.F32 R9, -RZ, R221.H1_H1 ;  /* 0x300000ddff097230 */ /* 0x002fe40000004100 */
[----:B------:R-:W-:Y:S01]  /*6f40*/  FFMA R6, R219, R7, R6 ;  /* 0x00000007db067223 */ /* 0x000fe20000000006 */
[C---:B------:R-:W-:Y:S01]  /*6f50*/  FMUL R7, R217.reuse, R190 ;  /* 0x000000bed9077220 */ /* 0x040fe20000400000 */
[--C-:B------:R-:W-:Y:S02]  /*6f60*/  HADD2.F32 R10, -RZ, R11.reuse.H0_H0 ;  /* 0x2000000bff0a7230 */ /* 0x100fe40000004100 */
[----:B------:R-:W-:Y:S01]  /*6f70*/  FMUL R185, R217, R208 ;  /* 0x000000d0d9b97220 */ /* 0x000fe20000400000 */
[----:B------:R-:W-:Y:S02]  /*6f80*/  HADD2.F32 R11, -RZ, R11.H1_H1 ;  /* 0x3000000bff0b7230 */ /* 0x000fe40000004100 */
        /* <DEDUP_REMOVED lines=12> */
[C---:B------:R-:W-:Y:S01]  /*7050*/  FMUL R14, R217.reuse, R197 ;  /* 0x000000c5d90e7220 */ /* 0x040fe20000400000 */
[--C-:B------:R-:W-:Y:S02]  /*7060*/  HADD2.F32 R17, -RZ, R223.reuse.H0_H0 ;  /* 0x200000dfff117230 */ /* 0x100fe40000004100 */
[----:B------:R-:W-:Y:S01]  /*7070*/  FMUL R188, R217, R211 ;  /* 0x000000d3d9bc7220 */ /* 0x000fe20000400000 */
[----:B------:R-:W-:Y:S01]  /*7080*/  FFMA R10, R219, R11, R10 ;  /* 0x0000000bdb0a7223 */ /* 0x000fe2000000000a */
[C---:B------:R-:W-:Y:S01]  /*7090*/  FMUL R11, R217.reuse, R194 ;  /* 0x000000c2d90b7220 */ /* 0x040fe20000400000 */
[----:B------:R-:W-:Y:S02]  /*70a0*/  HADD2.F32 R18, -RZ, R223.H1_H1 ;  /* 0x300000dfff127230 */ /* 0x000fe40000004100 */
[----:B------:R-:W-:Y:S01]  /*70b0*/  FMUL R189, R217, R212 ;  /* 0x000000d4d9bd7220 */ /* 0x000fe20000400000 */
[--C-:B------:R-:W-:Y:S02]  /*70c0*/  HADD2.F32 R20, -RZ, R19.reuse.H0_H0 ;  /* 0x20000013ff147230 */ /* 0x100fe40000004100 */
[----:B------:R-:W-:Y:S01]  /*70d0*/  FFMA R11, R219, R12, R11 ;  /* 0x0000000cdb0b7223 */ /* 0x000fe2000000000b */
[C---:B------:R-:W-:Y:S01]  /*70e0*/  FMUL R12, R217.reuse, R195 ;  /* 0x000000c3d90c7220 */ /* 0x040fe20000400000 */
[----:B------:R-:W-:Y:S02]  /*70f0*/  HADD2.F32 R21, -RZ, R19.H1_H1 ;  /* 0x30000013ff157230 */ /* 0x000fe40000004100 */
[----:B------:R-:W-:Y:S01]  /*7100*/  FMUL R19, R217, R202 ;  /* 0x000000cad9137220 */ /* 0x000fe20000400000 */
[--C-:B------:R-:W-:Y:S02]  /*7110*/  HADD2.F32 R22, -RZ, R224.reuse.H0_H0 ;  /* 0x200000e0ff167230 */ /* 0x100fe40000004100 */
[----:B------:R-:W-:Y:S01]  /*7120*/  FFMA R12, R219, R13, R12 ;  /* 0x0000000ddb0c7223 */ /* 0x000fe2000000000c */
[C---:B------:R-:W-:Y:S01]  /*7130*/  FMUL R13, R217.reuse, R196 ;  /* 0x000000c4d90d7220 */ /* 0x040fe20000400000 */
[----:B------:R-:W-:Y:S01]  /*7140*/  HADD2.F32 R23, -RZ, R224.H1_H1 ;  /* 0x300000e0ff177230 */ /* 0x000fe20000004100 */
[----:B------:R-:W-:Y:S01]  /*7150*/  F2FP.F16.E4M3.UNPACK_B R196, R226 ;  /* 0x000000e2ffc4723e */ /* 0x000fe200020006ff */
[----:B------:R-:W-:Y:S01]  /*7160*/  FMUL R190, R217, R213 ;  /* 0x000000d5d9be7220 */ /* 0x000fe20000400000 */
[----:B------:R-:W-:Y:S01]  /*7170*/  FFMA R13, R219, R15, R13 ;  /* 0x0000000fdb0d7223 */ /* 0x000fe2000000000d */
[----:B------:R-:W-:Y:S01]  /*7180*/  FMUL R15, R217, R198 ;  /* 0x000000c6d90f7220 */ /* 0x000fe20000400000 */
[----:B------:R-:W-:Y:S01]  /*7190*/  FFMA R14, R219, R16, R14 ;  /* 0x00000010db0e7223 */ /* 0x000fe2000000000e */
[----:B------:R-:W-:Y:S01]  /*71a0*/  FMUL R16, R217, R199 ;  /* 0x000000c7d9107220 */ /* 0x000fe20000400000 */
[----:B------:R-:W-:Y:S01]  /*71b0*/  F2FP.F16.E4M3.UNPACK_B R226, R226.H1 ;  /* 0x000000e2ffe2723e */ /* 0x000fe200030006ff */
[----:B------:R-:W-:Y:S01]  /*71c0*/  FFMA R15, R219, R17, R15 ;  /* 0x00000011db0f7223 */ /* 0x000fe2000000000f */
[----:B------:R-:W-:Y:S01]  /*71d0*/  FMUL R17, R217, R200 ;  /* 0x000000c8d9117220 */ /* 0x000fe20000400000 */
[----:B------:R-:W-:Y:S01]  /*71e0*/  FFMA R16, R219, R18, R16 ;  /* 0x00000012db107223 */ /* 0x000fe20000000010 */
[----:B------:R-:W-:Y:S01]  /*71f0*/  FMUL R18, R217, R201 ;  /* 0x000000c9d9127220 */ /* 0x000fe20000400000 */
[----:B------:R-:W-:Y:S01]  /*7200*/  F2FP.F16.E4M3.UNPACK_B R198, R227 ;  /* 0x000000e3ffc6723e */ /* 0x000fe200020006ff */
[C---:B------:R-:W-:Y:S01]  /*7210*/  FFMA R17, R219.reuse, R20, R17 ;  /* 0x00000014db117223 */ /* 0x040fe20000000011 */
[C---:B----4-:R-:W-:Y:S01]  /*7220*/  PRMT R54, R48.reuse, 0x7632, R54 ;  /* 0x0000763230367816 */ /* 0x050fe20000000036 */
[C---:B------:R-:W-:Y:S01]  /*7230*/  FFMA R18, R219.reuse, R21, R18 ;  /* 0x00000015db127223 */ /* 0x040fe20000000012 */
[----:B------:R-:W-:Y:S01]  /*7240*/  FFMA R19, R219, R22, R19 ;  /* 0x00000016db137223 */ /* 0x000fe20000000013 */
[----:B------:R-:W-:Y:S01]  /*7250*/  PRMT R51, R48, 0x7610, R51 ;  /* 0x0000761030337816 */ /* 0x000fe20000000033 */
[----:B------:R-:W-:Y:S01]  /*7260*/  STL [R1+0xe0], R17 ;  /* 0x0000e01101007387 */ /* 0x000fe20000100800 */
[----:B------:R-:W-:Y:S01]  /*7270*/  F2FP.F16.E4M3.UNPACK_B R21, R225 ;  /* 0x000000e1ff15723e */ /* 0x000fe200020006ff */
[C---:B------:R-:W-:Y:S01]  /*7280*/  FMUL R20, R217.reuse, R203 ;  /* 0x000000cbd9147220 */ /* 0x040fe20000400000 */
[----:B------:R-:W-:Y:S01]  /*7290*/  F2FP.F16.E4M3.UNPACK_B R225, R225.H1 ;  /* 0x000000e1ffe1723e */ /* 0x000fe200030006ff */
[----:B------:R-:W-:Y:S01]  /*72a0*/  STL [R1+0xe4], R18 ;  /* 0x0000e41201007387 */ /* 0x000fe20000100800 */
[----:B------:R-:W-:Y:S01]  /*72b0*/  FMUL R22, R217, R205 ;  /* 0x000000cdd9167220 */ /* 0x000fe20000400000 */
[--C-:B------:R-:W-:Y:S02]  /*72c0*/  HADD2.F32 R193, -RZ, R21.reuse.H0_H0 ;  /* 0x20000015ffc17230 */ /* 0x100fe40000004100 */
[----:B------:R-:W-:Y:S01]  /*72d0*/  FFMA R20, R219, R23, R20 ;  /* 0x00000017db147223 */ /* 0x000fe20000000014 */
[----:B------:R-:W-:Y:S01]  /*72e0*/  STL [R1+0xec], R19 ;  /* 0x0000ec1301007387 */ /* 0x000fe20000100800 */
[----:B------:R-:W-:Y:S02]  /*72f0*/  HADD2.F32 R194, -RZ, R21.H1_H1 ;  /* 0x30000015ffc27230 */ /* 0x000fe40000004100 */
[C---:B------:R-:W-:Y:S01]  /*7300*/  FMUL R21, R217.reuse, R204 ;  /* 0x000000ccd9157220 */ /* 0x040fe20000400000 */
[----:B------:R-:W-:Y:S01]  /*7310*/  FMUL R23, R217, R206 ;  /* 0x000000ced9177220 */ /* 0x000fe20000400000 */
[----:B------:R-:W-:Y:S01]  /*7320*/  STL [R1+0xf0], R20 ;  /* 0x0000f01401007387 */ /* 0x000fe20000100800 */
[----:B------:R-:W-:Y:S01]  /*7330*/  F2FP.F16.E4M3.UNPACK_B R227, R227.H1 ;  /* 0x000000e3ffe3723e */ /* 0x000fe200030006ff */
[C---:B------:R-:W-:Y:S01]  /*7340*/  FFMA R21, R219.reuse, R193, R21 ;  /* 0x000000c1db157223 */ /* 0x040fe20000000015 */
[--C-:B------:R-:W-:Y:S02]  /*7350*/  HADD2.F32 R193, -RZ, R225.reuse.H0_H0 ;  /* 0x200000e1ffc17230 */ /* 0x100fe40000004100 */
[----:B------:R-:W-:Y:S01]  /*7360*/  FFMA R22, R219, R194, R22 ;  /* 0x000000c2db167223 */ /* 0x000fe20000000016 */
[----:B------:R-:W-:Y:S02]  /*7370*/  HADD2.F32 R195, -RZ, R225.H1_H1 ;  /* 0x300000e1ffc37230 */ /* 0x000fe40000004100 */
[----:B------:R-:W-:Y:S01]  /*7380*/  FMUL R191, R217, R214 ;  /* 0x000000d6d9bf7220 */ /* 0x000fe20000400000 */
[----:B------:R-:W-:Y:S01]  /*7390*/  STL [R1+0xb4], R21 ;  /* 0x0000b41501007387 */ /* 0x000fe20000100800 */
[----:B------:R-:W-:Y:S01]  /*73a0*/  F2FP.F16.E4M3.UNPACK_B R199, R229 ;  /* 0x000000e5ffc7723e */ /* 0x000fe200020006ff */
[C---:B------:R-:W-:Y:S01]  /*73b0*/  FFMA R23, R219.reuse, R193, R23 ;  /* 0x000000c1db177223 */ /* 0x040fe20000000017 */
[----:B------:R-:W-:Y:S01]  /*73c0*/  F2FP.F16.E4M3.UNPACK_B R229, R229.H1 ;  /* 0x000000e5ffe5723e */ /* 0x000fe200030006ff */
[----:B------:R-:W-:Y:S01]  /*73d0*/  STL [R1+0xb8], R22 ;  /* 0x0000b81601007387 */ /* 0x000fe20000100800 */
[-C--:B------:R-:W-:Y:S01]  /*73e0*/  F2FP.F16.E4M3.UNPACK_B R201, R230.reuse ;  /* 0x000000e6ffc9723e */ /* 0x080fe200020006ff */
[--C-:B------:R-:W-:Y:S01]  /*73f0*/  HADD2.F32 R194, -RZ, R196.reuse.H0_H0 ;  /* 0x200000c4ffc27230 */ /* 0x100fe20000004100 */
[----:B------:R-:W-:Y:S01]  /*7400*/  F2FP.F16.E4M3.UNPACK_B R230, R230.H1 ;  /* 0x000000e6ffe6723e */ /* 0x000fe200030006ff */
[----:B------:R-:W-:Y:S01]  /*7410*/  STL [R1+0xd0], R23 ;  /* 0x0000d01701007387 */ /* 0x000fe20000100800 */
[----:B------:R-:W-:Y:S01]  /*7420*/  F2FP.F16.E4M3.UNPACK_B R203, R231 ;  /* 0x000000e7ffcb723e */ /* 0x000fe200020006ff */
[C---:B------:R-:W-:Y:S01]  /*7430*/  FFMA R184, R219.reuse, R195, R184 ;  /* 0x000000c3dbb87223 */ /* 0x040fe200000000b8 */
[----:B------:R-:W-:Y:S01]  /*7440*/  F2FP.F16.E4M3.UNPACK_B R231, R231.H1 ;  /* 0x000000e7ffe7723e */ /* 0x000fe200030006ff */
[----:B------:R-:W-:Y:S02]  /*7450*/  HADD2.F32 R196, -RZ, R196.H1_H1 ;  /* 0x300000c4ffc47230 */ /* 0x000fe40000004100 */
[C---:B------:R-:W-:Y:S01]  /*7460*/  FFMA R185, R219.reuse, R194, R185 ;  /* 0x000000c2dbb97223 */ /* 0x040fe200000000b9 */
[--C-:B------:R-:W-:Y:S01]  /*7470*/  HADD2.F32 R193, -RZ, R226.reuse.H0_H0 ;  /* 0x200000e2ffc17230 */ /* 0x100fe20000004100 */
[----:B------:R-:W-:Y:S01]  /*7480*/  STL [R1+0xd4], R184 ;  /* 0x0000d4b801007387 */ /* 0x000fe20000100800 */
[----:B------:R-:W-:Y:S01]  /*7490*/  F2FP.F16.E4M3.UNPACK_B R200, R232 ;  /* 0x000000e8ffc8723e */ /* 0x000fe200020006ff */
[C---:B------:R-:W-:Y:S01]  /*74a0*/  FFMA R186, R219.reuse, R196, R186 ;  /* 0x000000c4dbba7223 */ /* 0x040fe200000000ba */
[-C--:B------:R-:W-:Y:S01]  /*74b0*/  F2FP.F16.E4M3.UNPACK_B R196, R228.reuse ;  /* 0x000000e4ffc4723e */ /* 0x080fe200020006ff */
[----:B------:R-:W-:Y:S01]  /*74c0*/  STL [R1+0xbc], R185 ;  /* 0x0000bcb901007387 */ /* 0x000fe20000100800 */
[----:B------:R-:W-:Y:S01]  /*74d0*/  F2FP.F16.E4M3.UNPACK_B R228, R228.H1 ;  /* 0x000000e4ffe4723e */ /* 0x000fe200030006ff */
[----:B------:R-:W-:Y:S01]  /*74e0*/  HADD2.F32 R197, -RZ, R226.H1_H1 ;  /* 0x300000e2ffc57230 */ /* 0x000fe20000004100 */
[----:B------:R-:W-:Y:S01]  /*74f0*/  F2FP.F16.E4M3.UNPACK_B R232, R232.H1 ;  /* 0x000000e8ffe8723e */ /* 0x000fe200030006ff */
[----:B------:R-:W-:Y:S01]  /*7500*/  STL [R1+0xc0], R186 ;  /* 0x0000c0ba01007387 */ /* 0x000fe20000100800 */
[----:B------:R-:W-:Y:S01]  /*7510*/  F2FP.F16.E4M3.UNPACK_B R202, R233 ;  /* 0x000000e9ffca723e */ /* 0x000fe200020006ff */
[C---:B------:R-:W-:Y:S01]  /*7520*/  FFMA R187, R219.reuse, R193, R187 ;  /* 0x000000c1dbbb7223 */ /* 0x040fe200000000bb */
[----:B------:R-:W-:Y:S01]  /*7530*/  F2FP.F16.E4M3.UNPACK_B R233, R233.H1 ;  /* 0x000000e9ffe9723e */ /* 0x000fe200030006ff */
[--C-:B------:R-:W-:Y:S02]  /*7540*/  HADD2.F32 R195, -RZ, R198.reuse.H0_H0 ;  /* 0x200000c6ffc37230 */ /* 0x100fe40000004100 */
[C---:B------:R-:W-:Y:S01]  /*7550*/  FFMA R188, R219.reuse, R197, R188 ;  /* 0x000000c5dbbc7223 */ /* 0x040fe200000000bc */
[----:B------:R-:W-:Y:S01]  /*7560*/  HADD2.F32 R198, -RZ, R198.H1_H1 ;  /* 0x300000c6ffc67230 */ /* 0x000fe20000004100 */
[----:B------:R-:W-:Y:S01]  /*7570*/  STL [R1+0xc8], R187 ;  /* 0x0000c8bb01007387 */ /* 0x000fe20000100800 */
[-C--:B------:R-:W-:Y:S01]  /*7580*/  F2FP.F16.E4M3.UNPACK_B R205, R234.reuse ;  /* 0x000000eaffcd723e */ /* 0x080fe200020006ff */
[C---:B------:R-:W-:Y:S01]  /*7590*/  FFMA R189, R219.reuse, R195, R189 ;  /* 0x000000c3dbbd7223 */ /* 0x040fe200000000bd */
[----:B------:R-:W-:Y:S01]  /*75a0*/  F2FP.F16.E4M3.UNPACK_B R234, R234.H1 ;  /* 0x000000eaffea723e */ /* 0x000fe200030006ff */
[----:B------:R-:W-:Y:S01]  /*75b0*/  STL [R1+0xcc], R188 ;  /* 0x0000ccbc01007387 */ /* 0x000fe20000100800 */
[-C--:B------:R-:W-:Y:S01]  /*75c0*/  F2FP.F16.E4M3.UNPACK_B R207, R235.reuse ;  /* 0x000000ebffcf723e */ /* 0x080fe200020006ff */
[--C-:B------:R-:W-:Y:S01]  /*75d0*/  HADD2.F32 R193, -RZ, R227.reuse.H0_H0 ;  /* 0x200000e3ffc17230 */ /* 0x100fe20000004100 */
[----:B------:R-:W-:Y:S01]  /*75e0*/  F2FP.F16.E4M3.UNPACK_B R235, R235.H1 ;  /* 0x000000ebffeb723e */ /* 0x000fe200030006ff */
[----:B------:R-:W-:Y:S01]  /*75f0*/  STL [R1+0xb0], R189 ;  /* 0x0000b0bd01007387 */ /* 0x000fe20000100800 */
[-C--:B------:R-:W-:Y:S01]  /*7600*/  F2FP.F16.E4M3.UNPACK_B R204, R239.reuse ;  /* 0x000000efffcc723e */ /* 0x080fe200020006ff */
[C---:B------:R-:W-:Y:S01]  /*7610*/  FFMA R190, R219.reuse, R198, R190 ;  /* 0x000000c6dbbe7223 */ /* 0x040fe200000000be */
[----:B------:R-:W-:Y:S01]  /*7620*/  F2FP.F16.E4M3.UNPACK_B R239, R239.H1 ;  /* 0x000000efffef723e */ /* 0x000fe200030006ff */
[----:B------:R-:W-:Y:S02]  /*7630*/  HADD2.F32 R194, -RZ, R227.H1_H1 ;  /* 0x300000e3ffc27230 */ /* 0x000fe40000004100 */
[----:B------:R-:W-:Y:S01]  /*7640*/  FFMA R191, R219, R193, R191 ;  /* 0x000000c1dbbf7223 */ /* 0x000fe200000000bf */
[----:B------:R-:W-:Y:S01]  /*7650*/  FMUL R192, R217, R215 ;  /* 0x000000d7d9c07220 */ /* 0x000fe20000400000 */
[----:B------:R-:W-:Y:S01]  /*7660*/  STL [R1+0xc4], R190 ;  /* 0x0000c4be01007387 */ /* 0x000fe20000100800 */
[-C--:B------:R-:W-:Y:S01]  /*7670*/  F2FP.F16.E4M3.UNPACK_B R206, R240.reuse ;  /* 0x000000f0ffce723e */ /* 0x080fe200020006ff */
[--C-:B------:R-:W-:Y:S01]  /*7680*/  HADD2.F32 R195, -RZ, R196.reuse.H0_H0 ;  /* 0x200000c4ffc37230 */ /* 0x100fe20000004100 */
[----:B------:R-:W-:Y:S01]  /*7690*/  F2FP.F16.E4M3.UNPACK_B R240, R240.H1 ;  /* 0x000000f0fff0723e */ /* 0x000fe200030006ff */
[----:B------:R-:W-:Y:S01]  /*76a0*/  STL [R1+0xd8], R191 ;  /* 0x0000d8bf01007387 */ /* 0x000fe20000100800 */
[-C--:B------:R-:W-:Y:S01]  /*76b0*/  F2FP.F16.E4M3.UNPACK_B R208, R241.reuse ;  /* 0x000000f1ffd0723e */ /* 0x080fe200020006ff */
[----:B------:R-:W-:Y:S01]  /*76c0*/  FFMA R192, R219, R194, R192 ;  /* 0x000000c2dbc07223 */ /* 0x000fe200000000c0 */
[----:B------:R-:W-:Y:S01]  /*76d0*/  F2FP.F16.E4M3.UNPACK_B R241, R241.H1 ;  /* 0x000000f1fff1723e */ /* 0x000fe200030006ff */
[----:B------:R-:W-:Y:S02]  /*76e0*/  HADD2.F32 R196, -RZ, R196.H1_H1 ;  /* 0x300000c4ffc47230 */ /* 0x000fe40000004100 */
[C---:B------:R-:W-:Y:S01]  /*76f0*/  FMUL R152, R217.reuse, R152 ;  /* 0x00000098d9987220 */ /* 0x040fe20000400000 */
[C---:B------:R-:W-:Y:S01]  /*7700*/  FMUL R153, R217.reuse, R153 ;  /* 0x00000099d9997220 */ /* 0x040fe20000400000 */
[----:B------:R-:W-:Y:S01]  /*7710*/  STL [R1+0xdc], R192 ;  /* 0x0000dcc001007387 */ /* 0x000fe20000100800 */
[-C--:B------:R-:W-:Y:S01]  /*7720*/  F2FP.F16.E4M3.UNPACK_B R209, R242.reuse ;  /* 0x000000f2ffd1723e */ /* 0x080fe200020006ff */
[--C-:B------:R-:W-:Y:S01]  /*7730*/  HADD2.F32 R193, -RZ, R228.reuse.H0_H0 ;  /* 0x200000e4ffc17230 */ /* 0x100fe20000004100 */
[----:B------:R-:W-:Y:S01]  /*7740*/  F2FP.F16.E4M3.UNPACK_B R242, R242.H1 ;  /* 0x000000f2fff2723e */ /* 0x000fe200030006ff */
[----:B------:R-:W-:Y:S01]  /*7750*/  FMUL R154, R217, R154 ;  /* 0x0000009ad99a7220 */ /* 0x000fe20000400000 */
[C---:B------:R-:W-:Y:S01]  /*7760*/  FFMA R152, R219.reuse, R195, R152 ;  /* 0x000000c3db987223 */ /* 0x040fe20000000098 */
[C---:B------:R-:W-:Y:S01]  /*7770*/  FFMA R153, R219.reuse, R196, R153 ;  /* 0x000000c4db997223 */ /* 0x040fe20000000099 */
[----:B------:R-:W-:Y:S02]  /*7780*/  HADD2.F32 R197, -RZ, R228.H1_H1 ;  /* 0x300000e4ffc57230 */ /* 0x000fe40000004100 */
[----:B------:R-:W-:Y:S01]  /*7790*/  FFMA R154, R219, R193, R154 ;  /* 0x000000c1db9a7223 */ /* 0x000fe2000000009a */
[--C-:B------:R-:W-:Y:S01]  /*77a0*/  HADD2.F32 R193, -RZ, R199.reuse.H0_H0 ;  /* 0x200000c7ffc17230 */ /* 0x100fe20000004100 */
[----:B------:R-:W-:Y:S01]  /*77b0*/  STL [R1+0xac], R152 ;  /* 0x0000ac9801007387 */ /* 0x000fe20000100800 */
[----:B------:R-:W-:Y:S01]  /*77c0*/  F2FP.F16.E4M3.UNPACK_B R211, R243 ;  /* 0x000000f3ffd3723e */ /* 0x000fe200020006ff */
[C---:B------:R-:W-:Y:S01]  /*77d0*/  FMUL R155, R217.reuse, R155 ;  /* 0x0000009bd99b7220 */ /* 0x040fe20000400000 */
[----:B------:R-:W-:Y:S01]  /*77e0*/  F2FP.F16.E4M3.UNPACK_B R243, R243.H1 ;  /* 0x000000f3fff3723e */ /* 0x000fe200030006ff */
[----:B------:R-:W-:Y:S01]  /*77f0*/  STL [R1+0xe8], R153 ;  /* 0x0000e89901007387 */ /* 0x000fe20000100800 */
[----:B------:R-:W-:Y:S01]  /*7800*/  F2FP.F16.E4M3.UNPACK_B R228, R245.H1 ;  /* 0x000000f5ffe4723e */ /* 0x000fe200030006ff */
[----:B------:R-:W-:Y:S01]  /*7810*/  FMUL R156, R217, R156 ;  /* 0x0000009cd99c7220 */ /* 0x000fe20000400000 */
[----:B------:R-:W-:Y:S01]  /*7820*/  F2FP.F16.E4M3.UNPACK_B R215, R249 ;  /* 0x000000f9ffd7723e */ /* 0x000fe200020006ff */
[C---:B------:R-:W-:Y:S01]  /*7830*/  FFMA R155, R219.reuse, R197, R155 ;  /* 0x000000c5db9b7223 */ /* 0x040fe2000000009b */
[----:B------:R-:W-:Y:S02]  /*7840*/  HADD2.F32 R194, -RZ, R199.H1_H1 ;  /* 0x300000c7ffc27230 */ /* 0x000fe40000004100 */
[----:B------:R-:W-:Y:S01]  /*7850*/  FFMA R156, R219, R193, R156 ;  /* 0x000000c1db9c7223 */ /* 0x000fe2000000009c */
[C---:B------:R-:W-:Y:S01]  /*7860*/  FMUL R157, R217.reuse, R157 ;  /* 0x0000009dd99d7220 */ /* 0x040fe20000400000 */
[--C-:B------:R-:W-:Y:S02]  /*7870*/  HADD2.F32 R193, -RZ, R229.reuse.H0_H0 ;  /* 0x200000e5ffc17230 */ /* 0x100fe40000004100 */
[----:B------:R-:W-:Y:S01]  /*7880*/  FMUL R125, R217, R125 ;  /* 0x0000007dd97d7220 */ /* 0x000fe20000400000 */
[----:B------:R-:W-:Y:S01]  /*7890*/  HADD2.F32 R195, -RZ, R229.H1_H1 ;  /* 0x300000e5ffc37230 */ /* 0x000fe20000004100 */
[----:B------:R-:W-:Y:S01]  /*78a0*/  STL [R1+0xa4], R156 ;  /* 0x0000a49c01007387 */ /* 0x000fe20000100800 */
[----:B------:R-:W-:Y:S01]  /*78b0*/  F2FP.F16.E4M3.UNPACK_B R199, R236 ;  /* 0x000000ecffc7723e */ /* 0x000fe200020006ff */
[----:B------:R-:W-:Y:S01]  /*78c0*/  FFMA R157, R219, R194, R157 ;  /* 0x000000c2db9d7223 */ /* 0x000fe2000000009d */
[----:B------:R-:W-:Y:S01]  /*78d0*/  F2FP.F16.E4M3.UNPACK_B R236, R236.H1 ;  /* 0x000000ecffec723e */ /* 0x000fe200030006ff */
[--C-:B------:R-:W-:Y:S02]  /*78e0*/  HADD2.F32 R197, -RZ, R230.reuse.H1_H1 ;  /* 0x300000e6ffc57230 */ /* 0x100fe40000004100 */
[C---:B------:R-:W-:Y:S01]  /*78f0*/  FMUL R128, R217.reuse, R128 ;  /* 0x00000080d9807220 */ /* 0x040fe20000400000 */
[C---:B------:R-:W-:Y:S01]  /*7900*/  FMUL R132, R217.reuse, R132 ;  /* 0x00000084d9847220 */ /* 0x040fe20000400000 */
[----:B------:R-:W-:Y:S01]  /*7910*/  STL [R1+0xa8], R157 ;  /* 0x0000a89d01007387 */ /* 0x000fe20000100800 */
[----:B------:R-:W-:Y:S01]  /*7920*/  F2FP.F16.E4M3.UNPACK_B R222, R249.H1 ;  /* 0x000000f9ffde723e */ /* 0x000fe200030006ff */
[C---:B------:R-:W-:Y:S01]  /*7930*/  FMUL R158, R217.reuse, R158 ;  /* 0x0000009ed99e7220 */ /* 0x040fe20000400000 */
[----:B------:R-:W-:Y:S01]  /*7940*/  F2FP.F16.E4M3.UNPACK_B R247, R251.H1 ;  /* 0x000000fbfff7723e */ /* 0x000fe200030006ff */
[----:B------:R-:W2:Y:S01]  /*7950*/  LDL.LU R50, [R1+0x4] ;  /* 0x0000040001327983 */ /* 0x000ea20000300800 */
[----:B------:R-:W-:Y:S01]  /*7960*/  F2FP.F16.E4M3.UNPACK_B R226, R250 ;  /* 0x000000faffe2723e */ /* 0x000fe200020006ff */
[--C-:B------:R-:W-:Y:S02]  /*7970*/  HADD2.F32 R194, -RZ, R201.reuse.H0_H0 ;  /* 0x200000c9ffc27230 */ /* 0x100fe40000004100 */
[C---:B------:R-:W-:Y:S01]  /*7980*/  FMUL R159, R217.reuse, R159 ;  /* 0x0000009fd99f7220 */ /* 0x040fe20000400000 */
[----:B------:R-:W3:Y:S01]  /*7990*/  LDL.LU R48, [R1+0x8] ;  /* 0x0000080001307983 */ /* 0x000ee20000300800 */
[----:B------:R-:W-:Y:S01]  /*79a0*/  FMUL R160, R217, R160 ;  /* 0x000000a0d9a07220 */ /* 0x000fe20000400000 */
[----:B------:R-:W-:Y:S01]  /*79b0*/  HADD2.F32 R196, -RZ, R201.H1_H1 ;  /* 0x300000c9ffc47230 */ /* 0x000fe20000004100 */
[----:B------:R-:W-:Y:S01]  /*79c0*/  F2FP.F16.E4M3.UNPACK_B R201, R237 ;  /* 0x000000edffc9723e */ /* 0x000fe200020006ff */
[----:B------:R-:W-:Y:S01]  /*79d0*/  FFMA R158, R219, R193, R158 ;  /* 0x000000c1db9e7223 */ /* 0x000fe2000000009e */
[----:B------:R-:W-:Y:S01]  /*79e0*/  F2FP.F16.E4M3.UNPACK_B R237, R237.H1 ;  /* 0x000000edffed723e */ /* 0x000fe200030006ff */
[----:B------:R-:W-:Y:S02]  /*79f0*/  HADD2.F32 R193, -RZ, R230.H0_H0 ;  /* 0x200000e6ffc17230 */ /* 0x000fe40000004100 */
[C---:B------:R-:W-:Y:S01]  /*7a00*/  FMUL R161, R217.reuse, R161 ;  /* 0x000000a1d9a17220 */ /* 0x040fe20000400000 */
[----:B------:R-:W-:Y:S01]  /*7a10*/  FMUL R162, R217, R162 ;  /* 0x000000a2d9a27220 */ /* 0x000fe20000400000 */
[C---:B------:R-:W-:Y:S01]  /*7a20*/  FFMA R159, R219.reuse, R195, R159 ;  /* 0x000000c3db9f7223 */ /* 0x040fe2000000009f */
[C---:B------:R-:W-:Y:S01]  /*7a30*/  FFMA R160, R219.reuse, R194, R160 ;  /* 0x000000c2dba07223 */ /* 0x040fe200000000a0 */
[----:B------:R-:W-:Y:S01]  /*7a40*/  FFMA R161, R219, R196, R161 ;  /* 0x000000c4dba17223 */ /* 0x000fe200000000a1 */
[----:B------:R-:W-:Y:S01]  /*7a50*/  FMUL R163, R217, R163 ;  /* 0x000000a3d9a37220 */ /* 0x000fe20000400000 */
[--C-:B------:R-:W-:Y:S02]  /*7a60*/  HADD2.F32 R195, -RZ, R203.reuse.H0_H0 ;  /* 0x200000cbffc37230 */ /* 0x100fe40000004100 */
[----:B------:R-:W-:Y:S01]  /*7a70*/  FFMA R162, R219, R193, R162 ;  /* 0x000000c1dba27223 */ /* 0x000fe200000000a2 */
[C---:B------:R-:W-:Y:S01]  /*7a80*/  FMUL R164, R217.reuse, R164 ;  /* 0x000000a4d9a47220 */ /* 0x040fe20000400000 */
[----:B------:R-:W-:Y:S01]  /*7a90*/  HADD2.F32 R198, -RZ, R203.H1_H1 ;  /* 0x300000cbffc67230 */ /* 0x000fe20000004100 */
[-C--:B------:R-:W-:Y:S01]  /*7aa0*/  F2FP.F16.E4M3.UNPACK_B R203, R238.reuse ;  /* 0x000000eeffcb723e */ /* 0x080fe200020006ff */
[----:B------:R-:W4:Y:S01]  /*7ab0*/  LDL.LU R47, [R1+0xc] ;  /* 0x00000c00012f7983 */ /* 0x000f220000300800 */
[----:B------:R-:W-:Y:S01]  /*7ac0*/  F2FP.F16.E4M3.UNPACK_B R238, R238.H1 ;  /* 0x000000eeffee723e */ /* 0x000fe200030006ff */
[--C-:B------:R-:W-:Y:S02]  /*7ad0*/  HADD2.F32 R193, -RZ, R231.reuse.H0_H0 ;  /* 0x200000e7ffc17230 */ /* 0x100fe40000004100 */
[C---:B------:R-:W-:Y:S01]  /*7ae0*/  FMUL R165, R217.reuse, R165 ;  /* 0x000000a5d9a57220 */ /* 0x040fe20000400000 */
[----:B------:R-:W-:Y:S01]  /*7af0*/  FMUL R166, R217, R166 ;  /* 0x000000a6d9a67220 */ /* 0x000fe20000400000 */
[C---:B------:R-:W-:Y:S01]  /*7b00*/  FFMA R163, R219.reuse, R197, R163 ;  /* 0x000000c5dba37223 */ /* 0x040fe200000000a3 */
[C---:B------:R-:W-:Y:S01]  /*7b10*/  FFMA R164, R219.reuse, R195, R164 ;  /* 0x000000c3dba47223 */ /* 0x040fe200000000a4 */
[----:B------:R-:W-:Y:S02]  /*7b20*/  HADD2.F32 R194, -RZ, R231.H1_H1 ;  /* 0x300000e7ffc27230 */ /* 0x000fe40000004100 */
[----:B------:R-:W-:Y:S01]  /*7b30*/  FFMA R165, R219, R198, R165 ;  /* 0x000000c6dba57223 */ /* 0x000fe200000000a5 */
[----:B------:R-:W-:Y:S01]  /*7b40*/  FMUL R167, R217, R167 ;  /* 0x000000a7d9a77220 */ /* 0x000fe20000400000 */
[--C-:B------:R-:W-:Y:S02]  /*7b50*/  HADD2.F32 R195, -RZ, R200.reuse.H0_H0 ;  /* 0x200000c8ffc37230 */ /* 0x100fe40000004100 */
[----:B------:R-:W-:Y:S01]  /*7b60*/  FFMA R166, R219, R193, R166 ;  /* 0x000000c1dba67223 */ /* 0x000fe200000000a6 */
[C---:B------:R-:W-:Y:S01]  /*7b70*/  FMUL R168, R217.reuse, R168 ;  /* 0x000000a8d9a87220 */ /* 0x040fe20000400000 */
[----:B------:R-:W-:Y:S01]  /*7b80*/  HADD2.F32 R196, -RZ, R200.H1_H1 ;  /* 0x300000c8ffc47230 */ /* 0x000fe20000004100 */
[----:B------:R-:W-:Y:S01]  /*7b90*/  F2FP.F16.E4M3.UNPACK_B R200, R244 ;  /* 0x000000f4ffc8723e */ /* 0x000fe200020006ff */
[C---:B------:R-:W-:Y:S01]  /*7ba0*/  FMUL R169, R217.reuse, R169 ;  /* 0x000000a9d9a97220 */ /* 0x040fe20000400000 */
[--C-:B------:R-:W-:Y:S02]  /*7bb0*/  HADD2.F32 R193, -RZ, R232.reuse.H0_H0 ;  /* 0x200000e8ffc17230 */ /* 0x100fe40000004100 */
[----:B------:R-:W-:Y:S01]  /*7bc0*/  FMUL R170, R217, R170 ;  /* 0x000000aad9aa7220 */ /* 0x000fe20000400000 */
[C---:B------:R-:W-:Y:S01]  /*7bd0*/  FFMA R167, R219.reuse, R194, R167 ;  /* 0x000000c2dba77223 */ /* 0x040fe200000000a7 */
[C---:B------:R-:W-:Y:S01]  /*7be0*/  FFMA R168, R219.reuse, R195, R168 ;  /* 0x000000c3dba87223 */ /* 0x040fe200000000a8 */
[C---:B------:R-:W-:Y:S01]  /*7bf0*/  FFMA R169, R219.reuse, R196, R169 ;  /* 0x000000c4dba97223 */ /* 0x040fe200000000a9 */
[----:B------:R-:W-:Y:S01]  /*7c00*/  FFMA R170, R219, R193, R170 ;  /* 0x000000c1dbaa7223 */ /* 0x000fe200000000aa */
[----:B------:R-:W-:Y:S02]  /*7c10*/  HADD2.F32 R197, -RZ, R232.H1_H1 ;  /* 0x300000e8ffc57230 */ /* 0x000fe40000004100 */
[C---:B------:R-:W-:Y:S01]  /*7c20*/  FMUL R171, R217.reuse, R171 ;  /* 0x000000abd9ab7220 */ /* 0x040fe20000400000 */
[--C-:B------:R-:W-:Y:S02]  /*7c30*/  HADD2.F32 R193, -RZ, R202.reuse.H0_H0 ;  /* 0x200000caffc17230 */ /* 0x100fe40000004100 */
[----:B------:R-:W-:Y:S01]  /*7c40*/  FMUL R172, R217, R172 ;  /* 0x000000acd9ac7220 */ /* 0x000fe20000400000 */
[----:B------:R-:W-:Y:S02]  /*7c50*/  HADD2.F32 R194, -RZ, R202.H1_H1 ;  /* 0x300000caffc27230 */ /* 0x000fe40000004100 */
[----:B------:R-:W-:Y:S01]  /*7c60*/  FFMA R171, R219, R197, R171 ;  /* 0x000000c5dbab7223 */ /* 0x000fe200000000ab */
[----:B------:R-:W-:Y:S01]  /*7c70*/  FMUL R173, R217, R173 ;  /* 0x000000add9ad7220 */ /* 0x000fe20000400000 */
[----:B------:R-:W-:Y:S01]  /*7c80*/  FFMA R172, R219, R193, R172 ;  /* 0x000000c1dbac7223 */ /* 0x000fe200000000ac */
[--C-:B------:R-:W-:Y:S02]  /*7c90*/  HADD2.F32 R193, -RZ, R233.reuse.H0_H0 ;  /* 0x200000e9ffc17230 */ /* 0x100fe40000004100 */
[----:B------:R-:W-:Y:S01]  /*7ca0*/  FMUL R174, R217, R174 ;  /* 0x000000aed9ae7220 */ /* 0x000fe20000400000 */
[----:B------:R-:W-:Y:S02]  /*7cb0*/  HADD2.F32 R195, -RZ, R233.H1_H1 ;  /* 0x300000e9ffc37230 */ /* 0x000fe40000004100 */
[----:B------:R-:W-:Y:S01]  /*7cc0*/  FFMA R173, R219, R194, R173 ;  /* 0x000000c2dbad7223 */ /* 0x000fe200000000ad */
[----:B------:R-:W-:Y:S01]  /*7cd0*/  FMUL R175, R217, R175 ;  /* 0x000000afd9af7220 */ /* 0x000fe20000400000 */
[--C-:B------:R-:W-:Y:S02]  /*7ce0*/  HADD2.F32 R194, -RZ, R205.reuse.H0_H0 ;  /* 0x200000cdffc27230 */ /* 0x100fe40000004100 */
[----:B------:R-:W-:Y:S01]  /*7cf0*/  FFMA R174, R219, R193, R174 ;  /* 0x000000c1dbae7223 */ /* 0x000fe200000000ae */
[C---:B------:R-:W-:Y:S01]  /*7d00*/  FMUL R176, R217.reuse, R176 ;  /* 0x000000b0d9b07220 */ /* 0x040fe20000400000 */
[----:B------:R-:W-:Y:S02]  /*7d10*/  HADD2.F32 R196, -RZ, R205.H1_H1 ;  /* 0x300000cdffc47230 */ /* 0x000fe40000004100 */
[C---:B------:R-:W-:Y:S01]  /*7d20*/  FMUL R177, R217.reuse, R177 ;  /* 0x000000b1d9b17220 */ /* 0x040fe20000400000 */
[--C-:B------:R-:W-:Y:S02]  /*7d30*/  HADD2.F32 R193, -RZ, R234.reuse.H0_H0 ;  /* 0x200000eaffc17230 */ /* 0x100fe40000004100 */
        /* <DEDUP_REMOVED lines=8> */
[----:B------:R-:W-:Y:S02]  /*7dc0*/  HADD2.F32 R198, -RZ, R207.H1_H1 ;  /* 0x300000cfffc67230 */ /* 0x000fe40000004100 */
[C---:B------:R-:W-:Y:S01]  /*7dd0*/  FMUL R180, R217.reuse, R180 ;  /* 0x000000b4d9b47220 */ /* 0x040fe20000400000 */
[--C-:B------:R-:W-:Y:S02]  /*7de0*/  HADD2.F32 R193, -RZ, R235.reuse.H0_H0 ;  /* 0x200000ebffc17230 */ /* 0x100fe40000004100 */
[C---:B------:R-:W-:Y:S01]  /*7df0*/  FMUL R181, R217.reuse, R181 ;  /* 0x000000b5d9b57220 */ /* 0x040fe20000400000 */
[----:B------:R-:W-:Y:S01]  /*7e00*/  FMUL R182, R217, R182 ;  /* 0x000000b6d9b67220 */ /* 0x000fe20000400000 */
[C---:B------:R-:W-:Y:S01]  /*7e10*/  FFMA R179, R219.reuse, R197, R179 ;  /* 0x000000c5dbb37223 */ /* 0x040fe200000000b3 */
[----:B------:R-:W-:Y:S02]  /*7e20*/  HADD2.F32 R194, -RZ, R235.H1_H1 ;  /* 0x300000ebffc27230 */ /* 0x000fe40000004100 */
[----:B------:R-:W-:Y:S01]  /*7e30*/  FFMA R180, R219, R195, R180 ;  /* 0x000000c3dbb47223 */ /* 0x000fe200000000b4 */
[----:B------:R-:W-:Y:S01]  /*7e40*/  FMUL R183, R217, R183 ;  /* 0x000000b7d9b77220 */ /* 0x000fe20000400000 */
[C---:B------:R-:W-:Y:S01]  /*7e50*/  FFMA R181, R219.reuse, R198, R181 ;  /* 0x000000c6dbb57223 */ /* 0x040fe200000000b5 */
[--C-:B------:R-:W-:Y:S02]  /*7e60*/  HADD2.F32 R195, -RZ, R199.reuse.H0_H0 ;  /* 0x200000c7ffc37230 */ /* 0x100fe40000004100 */
[----:B------:R-:W-:Y:S01]  /*7e70*/  FFMA R182, R219, R193, R182 ;  /* 0x000000c1dbb67223 */ /* 0x000fe200000000b6 */
[C---:B------:R-:W-:Y:S01]  /*7e80*/  FMUL R120, R217.reuse, R120 ;  /* 0x00000078d9787220 */ /* 0x040fe20000400000 */
[----:B------:R-:W-:Y:S02]  /*7e90*/  HADD2.F32 R196, -RZ, R199.H1_H1 ;  /* 0x300000c7ffc47230 */ /* 0x000fe40000004100 */
[----:B------:R-:W-:Y:S01]  /*7ea0*/  FMUL R121, R217, R121 ;  /* 0x00000079d9797220 */ /* 0x000fe20000400000 */
[--C-:B------:R-:W-:Y:S02]  /*7eb0*/  HADD2.F32 R193, -RZ, R236.reuse.H0_H0 ;  /* 0x200000ecffc17230 */ /* 0x100fe40000004100 */
[----:B------:R-:W-:Y:S01]  /*7ec0*/  FFMA R183, R219, R194, R183 ;  /* 0x000000c2dbb77223 */ /* 0x000fe200000000b7 */
[----:B------:R-:W-:Y:S02]  /*7ed0*/  HADD2.F32 R197, -RZ, R236.H1_H1 ;  /* 0x300000ecffc57230 */ /* 0x000fe40000004100 */
[C---:B------:R-:W-:Y:S01]  /*7ee0*/  FMUL R122, R217.reuse, R122 ;  /* 0x0000007ad97a7220 */ /* 0x040fe20000400000 */
[----:B------:R-:W-:Y:S01]  /*7ef0*/  FMUL R123, R217, R123 ;  /* 0x0000007bd97b7220 */ /* 0x000fe20000400000 */
[--C-:B------:R-:W-:Y:S02]  /*7f00*/  HADD2.F32 R194, -RZ, R201.reuse.H0_H0 ;  /* 0x200000c9ffc27230 */ /* 0x100fe40000004100 */
[----:B------:R-:W-:Y:S01]  /*7f10*/  FFMA R120, R219, R195, R120 ;  /* 0x000000c3db787223 */ /* 0x000fe20000000078 */
[----:B------:R-:W-:Y:S01]  /*7f20*/  FMUL R124, R217, R124 ;  /* 0x0000007cd97c7220 */ /* 0x000fe20000400000 */
[C---:B------:R-:W-:Y:S01]  /*7f30*/  FFMA R121, R219.reuse, R196, R121 ;  /* 0x000000c4db797223 */ /* 0x040fe20000000079 */
[C---:B------:R-:W-:Y:S01]  /*7f40*/  FFMA R122, R219.reuse, R193, R122 ;  /* 0x000000c1db7a7223 */ /* 0x040fe2000000007a */
[----:B------:R-:W-:Y:S02]  /*7f50*/  HADD2.F32 R198, -RZ, R201.H1_H1 ;  /* 0x300000c9ffc67230 */ /* 0x000fe40000004100 */
[C---:B------:R-:W-:Y:S01]  /*7f60*/  FFMA R123, R219.reuse, R197, R123 ;  /* 0x000000c5db7b7223 */ /* 0x040fe2000000007b */
[----:B------:R-:W-:Y:S01]  /*7f70*/  FFMA R124, R219, R194, R124 ;  /* 0x000000c2db7c7223 */ /* 0x000fe2000000007c */
[--C-:B------:R-:W-:Y:S02]  /*7f80*/  HADD2.F32 R193, -RZ, R237.reuse.H0_H0 ;  /* 0x200000edffc17230 */ /* 0x100fe40000004100 */
[C---:B------:R-:W-:Y:S01]  /*7f90*/  FMUL R126, R217.reuse, R126 ;  /* 0x0000007ed97e7220 */ /* 0x040fe20000400000 */
[----:B------:R-:W-:Y:S02]  /*7fa0*/  HADD2.F32 R194, -RZ, R237.H1_H1 ;  /* 0x300000edffc27230 */ /* 0x000fe40000004100 */
[----:B------:R-:W-:Y:S01]  /*7fb0*/  FMUL R127, R217, R127 ;  /* 0x0000007fd97f7220 */ /* 0x000fe20000400000 */
[--C-:B------:R-:W-:Y:S02]  /*7fc0*/  HADD2.F32 R195, -RZ, R203.reuse.H0_H0 ;  /* 0x200000cbffc37230 */ /* 0x100fe40000004100 */
[C---:B------:R-:W-:Y:S01]  /*7fd0*/  FFMA R125, R219.reuse, R198, R125 ;  /* 0x000000c6db7d7223 */ /* 0x040fe2000000007d */
[C---:B------:R-:W-:Y:S01]  /*7fe0*/  FFMA R126, R219.reuse, R193, R126 ;  /* 0x000000c1db7e7223 */ /* 0x040fe2000000007e */
[----:B------:R-:W2:Y:S01]  /*7ff0*/  LDL.LU R198, [R1] ;  /* 0x0000000001c67983 */ /* 0x000ea20000300800 */
[----:B------:R-:W-:Y:S01]  /*8000*/  F2FP.F16.E4M3.UNPACK_B R202, R244.H1 ;  /* 0x000000f4ffca723e */ /* 0x000fe200030006ff */
[C---:B------:R-:W-:Y:S01]  /*8010*/  FFMA R127, R219.reuse, R194, R127 ;  /* 0x000000c2db7f7223 */ /* 0x040fe2000000007f */
[----:B------:R-:W-:Y:S01]  /*8020*/  F2FP.F16.E4M3.UNPACK_B R205, R245 ;  /* 0x000000f5ffcd723e */ /* 0x000fe200020006ff */
[----:B------:R-:W-:Y:S01]  /*8030*/  FFMA R128, R219, R195, R128 ;  /* 0x000000c3db807223 */ /* 0x000fe20000000080 */
[----:B------:R-:W-:Y:S02]  /*8040*/  HADD2.F32 R196, -RZ, R203.H1_H1 ;  /* 0x300000cbffc47230 */ /* 0x000fe40000004100 */
[C---:B------:R-:W-:Y:S01]  /*8050*/  FMUL R133, R217.reuse, R133 ;  /* 0x00000085d9857220 */ /* 0x040fe20000400000 */
[--C-:B------:R-:W-:Y:S02]  /*8060*/  HADD2.F32 R193, -RZ, R238.reuse.H0_H0 ;  /* 0x200000eeffc17230 */ /* 0x100fe40000004100 */
[C---:B------:R-:W-:Y:S01]  /*8070*/  FMUL R134, R217.reuse, R134 ;  /* 0x00000086d9867220 */ /* 0x040fe20000400000 */
[----:B------:R-:W-:Y:S01]  /*8080*/  STL [R1+0xa0], R128 ;  /* 0x0000a08001007387 */ /* 0x000fe20000100800 */
[----:B------:R-:W-:Y:S01]  /*8090*/  F2FP.F16.E4M3.UNPACK_B R234, R246 ;  /* 0x000000f6ffea723e */ /* 0x000fe200020006ff */
[----:B------:R-:W-:Y:S01]  /*80a0*/  HADD2.F32 R197, -RZ, R238.H1_H1 ;  /* 0x300000eeffc57230 */ /* 0x000fe20000004100 */
[----:B------:R-:W-:Y:S01]  /*80b0*/  F2FP.F16.E4M3.UNPACK_B R201, R248 ;  /* 0x000000f8ffc9723e */ /* 0x000fe200020006ff */
[C---:B------:R-:W-:Y:S01]  /*80c0*/  FMUL R129, R217.reuse, R129 ;  /* 0x00000081d9817220 */ /* 0x040fe20000400000 */
[C---:B------:R-:W-:Y:S01]  /*80d0*/  FMUL R130, R217.reuse, R130 ;  /* 0x00000082d9827220 */ /* 0x040fe20000400000 */
[----:B------:R-:W-:Y:S01]  /*80e0*/  FMUL R131, R217, R131 ;  /* 0x00000083d9837220 */ /* 0x000fe20000400000 */
[--C-:B------:R-:W-:Y:S02]  /*80f0*/  HADD2.F32 R194, -RZ, R204.reuse.H1_H1 ;  /* 0x300000ccffc27230 */ /* 0x100fe40000004100 */
[C---:B------:R-:W-:Y:S01]  /*8100*/  FFMA R129, R219.reuse, R196, R129 ;  /* 0x000000c4db817223 */ /* 0x040fe20000000081 */
[C---:B------:R-:W-:Y:S01]  /*8110*/  FFMA R130, R219.reuse, R193, R130 ;  /* 0x000000c1db827223 */ /* 0x040fe20000000082 */
[----:B------:R-:W-:Y:S02]  /*8120*/  HADD2.F32 R193, -RZ, R204.H0_H0 ;  /* 0x200000ccffc17230 */ /* 0x000fe40000004100 */
[----:B------:R-:W-:Y:S01]  /*8130*/  FFMA R131, R219, R197, R131 ;  /* 0x000000c5db837223 */ /* 0x000fe20000000083 */
[--C-:B------:R-:W-:Y:S02]  /*8140*/  HADD2.F32 R195, -RZ, R239.reuse.H1_H1 ;  /* 0x300000efffc37230 */ /* 0x100fe40000004100 */
[C---:B------:R-:W-:Y:S01]  /*8150*/  FMUL R135, R217.reuse, R135 ;  /* 0x00000087d9877220 */ /* 0x040fe20000400000 */
[----:B------:R-:W-:Y:S01]  /*8160*/  FMUL R136, R217, R136 ;  /* 0x00000088d9887220 */ /* 0x000fe20000400000 */
[C---:B------:R-:W-:Y:S01]  /*8170*/  FFMA R132, R219.reuse, R193, R132 ;  /* 0x000000c1db847223 */ /* 0x040fe20000000084 */
[----:B------:R-:W-:Y:S02]  /*8180*/  HADD2.F32 R193, -RZ, R239.H0_H0 ;  /* 0x200000efffc17230 */ /* 0x000fe40000004100 */
[----:B------:R-:W-:Y:S01]  /*8190*/  FFMA R133, R219, R194, R133 ;  /* 0x000000c2db857223 */ /* 0x000fe20000000085 */
[--C-:B------:R-:W-:Y:S02]  /*81a0*/  HADD2.F32 R194, -RZ, R206.reuse.H0_H0 ;  /* 0x200000ceffc27230 */ /* 0x100fe40000004100 */
[----:B------:R-:W-:Y:S01]  /*81b0*/  FMUL R137, R217, R137 ;  /* 0x00000089d9897220 */ /* 0x000fe20000400000 */
[----:B------:R-:W-:Y:S02]  /*81c0*/  HADD2.F32 R196, -RZ, R206.H1_H1 ;  /* 0x300000ceffc47230 */ /* 0x000fe40000004100 */
[C---:B------:R-:W-:Y:S01]  /*81d0*/  FFMA R134, R219.reuse, R193, R134 ;  /* 0x000000c1db867223 */ /* 0x040fe20000000086 */
[C---:B------:R-:W-:Y:S01]  /*81e0*/  FFMA R135, R219.reuse, R195, R135 ;  /* 0x000000c3db877223 */ /* 0x040fe20000000087 */
[C---:B------:R-:W-:Y:S01]  /*81f0*/  FFMA R136, R219.reuse, R194, R136 ;  /* 0x000000c2db887223 */ /* 0x040fe20000000088 */
[--C-:B------:R-:W-:Y:S02]  /*8200*/  HADD2.F32 R193, -RZ, R240.reuse.H0_H0 ;  /* 0x200000f0ffc17230 */ /* 0x100fe40000004100 */
[----:B------:R-:W-:Y:S01]  /*8210*/  FFMA R137, R219, R196, R137 ;  /* 0x000000c4db897223 */ /* 0x000fe20000000089 */
[C---:B------:R-:W-:Y:S01]  /*8220*/  FMUL R138, R217.reuse, R138 ;  /* 0x0000008ad98a7220 */ /* 0x040fe20000400000 */
[----:B------:R-:W-:Y:S02]  /*8230*/  HADD2.F32 R197, -RZ, R240.H1_H1 ;  /* 0x300000f0ffc57230 */ /* 0x000fe40000004100 */
[----:B------:R-:W-:Y:S01]  /*8240*/  FMUL R139, R217, R139 ;  /* 0x0000008bd98b7220 */ /* 0x000fe20000400000 */
[----:B------:R-:W-:Y:S02]  /*8250*/  HADD2.F32 R195, -RZ, R208.H0_H0 ;  /* 0x200000d0ffc37230 */ /* 0x000fe40000004100 */
[----:B------:R-:W-:Y:S01]  /*8260*/  FFMA R138, R219, R193, R138 ;  /* 0x000000c1db8a7223 */ /* 0x000fe2000000008a */
[----:B------:R-:W-:Y:S01]  /*8270*/  FMUL R140, R217, R140 ;  /* 0x0000008cd98c7220 */ /* 0x000fe20000400000 */
[----:B------:R-:W-:Y:S01]  /*8280*/  FFMA R139, R219, R197, R139 ;  /* 0x000000c5db8b7223 */ /* 0x000fe2000000008b */
[----:B------:R-:W-:Y:S01]  /*8290*/  FMUL R141, R217, R141 ;  /* 0x0000008dd98d7220 */ /* 0x000fe20000400000 */
[----:B------:R-:W-:Y:S02]  /*82a0*/  HADD2.F32 R193, -RZ, R241.H0_H0 ;  /* 0x200000f1ffc17230 */ /* 0x000fe40000004100 */
[----:B------:R-:W-:Y:S01]  /*82b0*/  FFMA R140, R219, R195, R140 ;  /* 0x000000c3db8c7223 */ /* 0x000fe2000000008c */
[C---:B------:R-:W-:Y:S01]  /*82c0*/  FMUL R142, R217.reuse, R142 ;  /* 0x0000008ed98e7220 */ /* 0x040fe20000400000 */
[C---:B------:R-:W-:Y:S01]  /*82d0*/  FMUL R143, R217.reuse, R143 ;  /* 0x0000008fd98f7220 */ /* 0x040fe20000400000 */
[----:B------:R-:W-:Y:S02]  /*82e0*/  HADD2.F32 R195, -RZ, R209.H0_H0 ;  /* 0x200000d1ffc37230 */ /* 0x000fe40000004100 */
[C---:B------:R-:W-:Y:S01]  /*82f0*/  FMUL R144, R217.reuse, R144 ;  /* 0x00000090d9907220 */ /* 0x040fe20000400000 */
[C---:B------:R-:W-:Y:S01]  /*8300*/  FMUL R145, R217.reuse, R145 ;  /* 0x00000091d9917220 */ /* 0x040fe20000400000 */
[C---:B------:R-:W-:Y:S01]  /*8310*/  FMUL R146, R217.reuse, R146 ;  /* 0x00000092d9927220 */ /* 0x040fe20000400000 */
[----:B------:R-:W-:Y:S02]  /*8320*/  HADD2.F32 R197, -RZ, R242.H1_H1 ;  /* 0x300000f2ffc57230 */ /* 0x000fe40000004100 */
[C---:B------:R-:W-:Y:S01]  /*8330*/  FMUL R147, R217.reuse, R147 ;  /* 0x00000093d9937220 */ /* 0x040fe20000400000 */
[C---:B------:R-:W-:Y:S01]  /*8340*/  FMUL R148, R217.reuse, R148 ;  /* 0x00000094d9947220 */ /* 0x040fe20000400000 */
[C---:B------:R-:W-:Y:S01]  /*8350*/  FMUL R149, R217.reuse, R149 ;  /* 0x00000095d9957220 */ /* 0x040fe20000400000 */
[C---:B------:R-:W-:Y:S01]  /*8360*/  FMUL R150, R217.reuse, R150 ;  /* 0x00000096d9967220 */ /* 0x040fe20000400000 */
[C---:B------:R-:W-:Y:S01]  /*8370*/  FMUL R151, R217.reuse, R151 ;  /* 0x00000097d9977220 */ /* 0x040fe20000400000 */
[C---:B------:R-:W-:Y:S01]  /*8380*/  FMUL R88, R217.reuse, R88 ;  /* 0x00000058d9587220 */ /* 0x040fe20000400000 */
[C---:B------:R-:W-:Y:S01]  /*8390*/  FMUL R89, R217.reuse, R89 ;  /* 0x00000059d9597220 */ /* 0x040fe20000400000 */
[C---:B------:R-:W-:Y:S01]  /*83a0*/  FMUL R90, R217.reuse, R90 ;  /* 0x0000005ad95a7220 */ /* 0x040fe20000400000 */
[----:B------:R-:W-:Y:S01]  /*83b0*/  F2FP.F16.E4M3.UNPACK_B R207, R248.H1 ;  /* 0x000000f8ffcf723e */ /* 0x000fe200030006ff */
[C---:B------:R-:W-:Y:S01]  /*83c0*/  FMUL R91, R217.reuse, R91 ;  /* 0x0000005bd95b7220 */ /* 0x040fe20000400000 */
[----:B------:R-:W-:Y:S01]  /*83d0*/  F2FP.F16.E4M3.UNPACK_B R244, R251 ;  /* 0x000000fbfff4723e */ /* 0x000fe200020006ff */
[C---:B------:R-:W-:Y:S01]  /*83e0*/  FMUL R92, R217.reuse, R92 ;  /* 0x0000005cd95c7220 */ /* 0x040fe20000400000 */
[C---:B------:R-:W-:Y:S01]  /*83f0*/  FMUL R93, R217.reuse, R93 ;  /* 0x0000005dd95d7220 */ /* 0x040fe20000400000 */
[C---:B------:R-:W-:Y:S01]  /*8400*/  FMUL R94, R217.reuse, R94 ;  /* 0x0000005ed95e7220 */ /* 0x040fe20000400000 */
[C---:B------:R-:W-:Y:S01]  /*8410*/  FMUL R95, R217.reuse, R95 ;  /* 0x0000005fd95f7220 */ /* 0x040fe20000400000 */
[----:B------:R-:W-:Y:S01]  /*8420*/  F2FP.F16.E4M3.UNPACK_B R232, R250.H1 ;  /* 0x000000faffe8723e */ /* 0x000fe200030006ff */
        /* <DEDUP_REMOVED lines=23> */
[----:B------:R-:W-:Y:S01]  /*85a0*/  FMUL R119, R217, R119 ;  /* 0x00000077d9777220 */ /* 0x000fe20000400000 */
[----:B------:R-:W-:Y:S01]  /*85b0*/  F2FP.SATFINITE.E4M3.F32.PACK_AB_MERGE_C R127, R127, R126, RZ ;  /* 0x0000007e7f7f723e */ /* 0x000fe200048070ff */
[----:B------:R-:W1:Y:S01]  /*85c0*/  S2UR UR6, SR_CgaCtaId ;  /* 0x00000000000679c3 */ /* 0x000e620000008800 */
[----:B------:R-:W-:Y:S01]  /*85d0*/  F2FP.SATFINITE.E4M3.F32.PACK_AB_MERGE_C R126, R131, R130, RZ ;  /* 0x00000082837e723e */ /* 0x000fe200048070ff */
        /* <DEDUP_REMOVED lines=10> */
[----:B------:R-:W-:Y:S01]  /*8680*/  BSSY.RECONVERGENT B0, `(.L_x_98) ;  /* 0x0000309000007945 */ /* 0x000fe20003800200 */
[----:B--2---:R-:W-:Y:S02]  /*8690*/  F2FP.F16.E4M3.UNPACK_B R199, R198 ;  /* 0x000000c6ffc7723e */ /* 0x004fe400020006ff */
[-C--:B------:R-:W-:Y:S02]  /*86a0*/  F2FP.F16.E4M3.UNPACK_B R213, R50.reuse ;  /* 0x00000032ffd5723e */ /* 0x080fe400020006ff */
[----:B------:R-:W-:Y:S02]  /*86b0*/  F2FP.F16.E4M3.UNPACK_B R220, R50.H1 ;  /* 0x00000032ffdc723e */ /* 0x000fe400030006ff */
[----:B------:R-:W2:Y:S01]  /*86c0*/  LDL.LU R50, [R1+0x18] ;  /* 0x0000180001327983 */ /* 0x000ea20000300800 */
[-C--:B---3--:R-:W-:Y:S02]  /*86d0*/  F2FP.F16.E4M3.UNPACK_B R224, R48.reuse ;  /* 0x00000030ffe0723e */ /* 0x088fe400020006ff */
[----:B------:R-:W-:Y:S02]  /*86e0*/  F2FP.F16.E4M3.UNPACK_B R230, R48.H1 ;  /* 0x00000030ffe6723e */ /* 0x000fe400030006ff */
[----:B------:R-:W3:Y:S01]  /*86f0*/  LDL.LU R48, [R1+0x1c] ;  /* 0x00001c0001307983 */ /* 0x000ee20000300800 */
[-C--:B----4-:R-:W-:Y:S02]  /*8700*/  F2FP.F16.E4M3.UNPACK_B R236, R47.reuse ;  /* 0x0000002fffec723e */ /* 0x090fe400020006ff */
[----:B------:R-:W-:Y:S02]  /*8710*/  F2FP.F16.E4M3.UNPACK_B R238, R47.H1 ;  /* 0x0000002fffee723e */ /* 0x000fe400030006ff */
[----:B------:R-:W4:Y:S01]  /*8720*/  LDL.LU R47, [R1+0x2c] ;  /* 0x00002c00012f7983 */ /* 0x000f220000300800 */
[----:B------:R-:W-:Y:S01]  /*8730*/  F2FP.F16.E4M3.UNPACK_B R203, R198.H1 ;  /* 0x000000c6ffcb723e */ /* 0x000fe200030006ff */
[----:B------:R-:W-:Y:S02]  /*8740*/  HADD2.F32 R198, -RZ, R208.H1_H1 ;  /* 0x300000d0ffc67230 */ /* 0x000fe40000004100 */
[----:B------:R-:W-:Y:S03]  /*8750*/  STL [R1+0x6c], R132 ;  /* 0x00006c8401007387 */ /* 0x000fe60000100800 */
[C---:B------:R-:W-:Y:S01]  /*8760*/  FFMA R141, R219.reuse, R198, R141 ;  /* 0x000000c6db8d7223 */ /* 0x040fe2000000008d */
[----:B------:R-:W-:Y:S01]  /*8770*/  STL [R1+0x70], R133 ;  /* 0x0000708501007387 */ /* 0x000fe20000100800 */
[----:B------:R-:W-:Y:S01]  /*8780*/  FFMA R142, R219, R193, R142 ;  /* 0x000000c1db8e7223 */ /* 0x000fe2000000008e */
[----:B------:R-:W-:Y:S02]  /*8790*/  HADD2.F32 R193, -RZ, R242.H0_H0 ;  /* 0x200000f2ffc17230 */ /* 0x000fe40000004100 */
[----:B------:R-:W-:Y:S01]  /*87a0*/  STL [R1+0x94], R134 ;  /* 0x0000948601007387 */ /* 0x000fe20000100800 */
[----:B------:R-:W-:Y:S03]  /*87b0*/  HADD2.F32 R198, -RZ, R211.H1_H1 ;  /* 0x300000d3ffc67230 */ /* 0x000fe60000004100 */
[----:B------:R-:W-:Y:S04]  /*87c0*/  STL [R1+0x98], R135 ;  /* 0x0000988701007387 */ /* 0x000fe80000100800 */
[----:B------:R-:W4:Y:S04]  /*87d0*/  LDL.LU R194, [R1+0x14] ;  /* 0x0000140001c27983 */ /* 0x000f280000300800 */
[----:B------:R-:W-:Y:S04]  /*87e0*/  STL [R1+0x74], R136 ;  /* 0x0000748801007387 */ /* 0x000fe80000100800 */
[----:B------:R-:W4:Y:S04]  /*87f0*/  LDL.LU R196, [R1+0x10] ;  /* 0x0000100001c47983 */ /* 0x000f280000300800 */
[----:B------:R1:W-:Y:S04]  /*8800*/  STL [R1+0x78], R137 ;  /* 0x0000788901007387 */ /* 0x0003e80000100800 */
[----:B------:R-:W-:Y:S04]  /*8810*/  STL [R1+0x7c], R138 ;  /* 0x00007c8a01007387 */ /* 0x000fe80000100800 */
[----:B------:R4:W-:Y:S01]  /*8820*/  STL [R1+0x80], R139 ;  /* 0x0000808b01007387 */ /* 0x0009e20000100800 */
[----:B-1----:R-:W-:Y:S04]  /*8830*/  PRMT R137, R49, 0x7610, R137 ;  /* 0x0000761031897816 */ /* 0x002fe80000000089 */
[----:B------:R-:W-:Y:S02]  /*8840*/  PRMT R133, R137, 0x7610, R133 ;  /* 0x0000761089857816 */ /* 0x000fe40000000085 */
[----:B------:R-:W-:Y:S02]  /*8850*/  F2FP.SATFINITE.E4M3.F32.PACK_AB_MERGE_C R137, R2, R0, R3 ;  /* 0x000000000289723e */ /* 0x000fe40004807003 */
[----:B------:R-:W-:Y:S02]  /*8860*/  F2FP.SATFINITE.E4M3.F32.PACK_AB_MERGE_C R2, R8, R7, RZ ;  /* 0x000000070802723e */ /* 0x000fe400048070ff */
[----:B------:R-:W-:Y:S02]  /*8870*/  F2FP.SATFINITE.E4M3.F32.PACK_AB_MERGE_C R0, R12, R11, RZ ;  /* 0x0000000b0c00723e */ /* 0x000fe400048070ff */
[-C--:B--2---:R-:W-:Y:S02]  /*8880*/  F2FP.F16.E4M3.UNPACK_B R212, R50.reuse ;  /* 0x00000032ffd4723e */ /* 0x084fe400020006ff */
[----:B------:R-:W-:Y:S02]  /*8890*/  F2FP.F16.E4M3.UNPACK_B R214, R50.H1 ;  /* 0x00000032ffd6723e */ /* 0x000fe400030006ff */
[-C--:B---3--:R-:W-:Y:S02]  /*88a0*/  F2FP.F16.E4M3.UNPACK_B R218, R48.reuse ;  /* 0x00000030ffda723e */ /* 0x088fe400020006ff */
[----:B------:R-:W-:Y:S02]  /*88b0*/  F2FP.F16.E4M3.UNPACK_B R221, R48.H1 ;  /* 0x00000030ffdd723e */ /* 0x000fe400030006ff */
[----:B------:R-:W2:Y:S01]  /*88c0*/  LDL.LU R48, [R1+0x28] ;  /* 0x0000280001307983 */ /* 0x000ea20000300800 */
[-C--:B----4-:R-:W-:Y:S02]  /*88d0*/  F2FP.F16.E4M3.UNPACK_B R235, R47.reuse ;  /* 0x0000002fffeb723e */ /* 0x090fe400020006ff */
[----:B------:R-:W-:Y:S01]  /*88e0*/  F2FP.F16.E4M3.UNPACK_B R237, R47.H1 ;  /* 0x0000002fffed723e */ /* 0x000fe200030006ff */
[----:B------:R-:W3:Y:S04]  /*88f0*/  LDL.LU R50, [R1+0x20] ;  /* 0x0000200001327983 */ /* 0x000ee80000300800 */
[----:B------:R-:W4:Y:S04]  /*8900*/  LDL.LU R49, [R1+0x24] ;  /* 0x0000240001317983 */ /* 0x000f280000300800 */
[----:B------:R-:W-:Y:S04]  /*8910*/  STL [R1+0x84], R140 ;  /* 0x0000848c01007387 */ /* 0x000fe80000100800 */
[----:B------:R1:W-:Y:S04]  /*8920*/  STL [R1+0x88], R141 ;  /* 0x0000888d01007387 */ /* 0x0003e80000100800 */
[----:B------:R-:W-:Y:S01]  /*8930*/  STL [R1+0x8c], R142 ;  /* 0x00008c8e01007387 */ /* 0x000fe20000100800 */
[-C--:B------:R-:W-:Y:S02]  /*8940*/  F2FP.F16.E4M3.UNPACK_B R208, R194.reuse ;  /* 0x000000c2ffd0723e */ /* 0x080fe400020006ff */
[----:B------:R-:W-:Y:S01]  /*8950*/  F2FP.F16.E4M3.UNPACK_B R210, R194.H1 ;  /* 0x000000c2ffd2723e */ /* 0x000fe200030006ff */
[----:B------:R-:W-:Y:S01]  /*8960*/  HADD2.F32 R194, -RZ, R241.H1_H1 ;  /* 0x300000f1ffc27230 */ /* 0x000fe20000004100 */
[----:B------:R-:W-:Y:S04]  /*8970*/  F2FP.F16.E4M3.UNPACK_B R204, R196 ;  /* 0x000000c4ffcc723e */ /* 0x000fe800020006ff */
[C---:B------:R-:W-:Y:S01]  /*8980*/  FFMA R143, R219.reuse, R194, R143 ;  /* 0x000000c2db8f7223 */ /* 0x040fe2000000008f */
[----:B------:R-:W-:Y:S01]  /*8990*/  F2FP.F16.E4M3.UNPACK_B R206, R196.H1 ;  /* 0x000000c4ffce723e */ /* 0x000fe200030006ff */
[C---:B------:R-:W-:Y:S01]  /*89a0*/  FFMA R144, R219.reuse, R195, R144 ;  /* 0x000000c3db907223 */ /* 0x040fe20000000090 */
[----:B------:R-:W-:Y:S02]  /*89b0*/  HADD2.F32 R196, -RZ, R209.H1_H1 ;  /* 0x300000d1ffc47230 */ /* 0x000fe40000004100 */
[----:B------:R1:W-:Y:S01]  /*89c0*/  STL [R1+0x90], R143 ;  /* 0x0000908f01007387 */ /* 0x0003e20000100800 */
[----:B------:R-:W-:Y:S02]  /*89d0*/  HADD2.F32 R194, -RZ, R211.H0_H0 ;  /* 0x200000d3ffc27230 */ /* 0x000fe40000004100 */
[C---:B------:R-:W-:Y:S01]  /*89e0*/  FFMA R145, R219.reuse, R196, R145 ;  /* 0x000000c4db917223 */ /* 0x040fe20000000091 */
[----:B------:R1:W-:Y:S01]  /*89f0*/  STL [R1+0x9c], R144 ;  /* 0x00009c9001007387 */ /* 0x0003e20000100800 */
[----:B------:R-:W-:Y:S02]  /*8a00*/  HADD2.F32 R195, -RZ, R200.H0_H0 ;  /* 0x200000c8ffc37230 */ /* 0x000fe40000004100 */
[C---:B------:R-:W-:Y:S01]  /*8a10*/  FFMA R146, R219.reuse, R193, R146 ;  /* 0x000000c1db927223 */ /* 0x040fe20000000092 */
[--C-:B------:R-:W-:Y:S01]  /*8a20*/  HADD2.F32 R193, -RZ, R243.reuse.H0_H0 ;  /* 0x200000f3ffc17230 */ /* 0x100fe20000004100 */
[----:B------:R-:W4:Y:S01]  /*8a30*/  LDL.LU R47, [R1+0x30] ;  /* 0x00003000012f7983 */ /* 0x000f220000300800 */
[C---:B------:R-:W-:Y:S01]  /*8a40*/  FFMA R147, R219.reuse, R197, R147 ;  /* 0x000000c5db937223 */ /* 0x040fe20000000093 */
[C---:B------:R-:W-:Y:S01]  /*8a50*/  FFMA R148, R219.reuse, R194, R148 ;  /* 0x000000c2db947223 */ /* 0x040fe20000000094 */
[----:B------:R-:W-:Y:S02]  /*8a60*/  HADD2.F32 R194, -RZ, R243.H1_H1 ;  /* 0x300000f3ffc27230 */ /* 0x000fe40000004100 */
[----:B------:R-:W-:Y:S01]  /*8a70*/  FFMA R149, R219, R198, R149 ;  /* 0x000000c6db957223 */ /* 0x000fe20000000095 */
[----:B------:R-:W-:Y:S01]  /*8a80*/  PRMT R198, R133, 0x7610, R198 ;  /* 0x0000761085c67816 */ /* 0x000fe200000000c6 */
[C---:B------:R-:W-:Y:S01]  /*8a90*/  FFMA R150, R219.reuse, R193, R150 ;  /* 0x000000c1db967223 */ /* 0x040fe20000000096 */
[----:B------:R-:W-:Y:S01]  /*8aa0*/  F2FP.SATFINITE.E4M3.F32.PACK_AB_MERGE_C R133, R10, R9, R0 ;  /* 0x000000090a85723e */ /* 0x000fe20004807000 */
[C---:B------:R-:W-:Y:S01]  /*8ab0*/  FFMA R151, R219.reuse, R194, R151 ;  /* 0x000000c2db977223 */ /* 0x040fe20000000097 */
[----:B------:R-:W-:Y:S01]  /*8ac0*/  PRMT R194, R54, 0x7610, R194 ;  /* 0x0000761036c27816 */ /* 0x000fe200000000c2 */
[----:B------:R-:W-:Y:S01]  /*8ad0*/  FFMA R88, R219, R195, R88 ;  /* 0x000000c3db587223 */ /* 0x000fe20000000058 */
[----:B------:R-:W-:Y:S01]  /*8ae0*/  PRMT R195, R51, 0x7610, R195 ;  /* 0x0000761033c37816 */ /* 0x000fe200000000c3 */
[----:B------:R-:W-:Y:S01]  /*8af0*/  HADD2.F32 R193, -RZ, R202.H0_H0 ;  /* 0x200000caffc17230 */ /* 0x000fe20000004100 */
[----:B------:R-:W-:Y:S01]  /*8b00*/  PRMT R197, R194, 0x7610, R197 ;  /* 0x00007610c2c57816 */ /* 0x000fe200000000c5 */
[----:B------:R-:W-:Y:S01]  /*8b10*/  HADD2.F32 R196, -RZ, R200.H1_H1 ;  /* 0x300000c8ffc47230 */ /* 0x000fe20000004100 */
[----:B------:R-:W-:Y:S01]  /*8b20*/  PRMT R211, R195, 0x7610, R211 ;  /* 0x00007610c3d37816 */ /* 0x000fe200000000d3 */
[----:B------:R-:W-:Y:S01]  /*8b30*/  HADD2.F32 R194, -RZ, R205.H1_H1 ;  /* 0x300000cdffc27230 */ /* 0x000fe20000004100 */
[----:B------:R-:W-:Y:S01]  /*8b40*/  PRMT R209, R197, 0x7610, R209 ;  /* 0x00007610c5d17816 */ /* 0x000fe200000000d1 */
[----:B------:R-:W-:Y:S01]  /*8b50*/  HADD2.F32 R195, -RZ, R247.H1_H1 ;  /* 0x300000f7ffc37230 */ /* 0x000fe20000004100 */
[----:B------:R-:W-:Y:S01]  /*8b60*/  PRMT R242, R211, 0x7610, R242 ;  /* 0x00007610d3f27816 */ /* 0x000fe200000000f2 */
[C---:B------:R-:W-:Y:S01]  /*8b70*/  FFMA R89, R219.reuse, R196, R89 ;  /* 0x000000c4db597223 */ /* 0x040fe20000000059 */
[----:B------:R-:W-:Y:S01]  /*8b80*/  PRMT R240, R198, 0x7610, R240 ;  /* 0x00007610c6f07816 */ /* 0x000fe200000000f0 */
[----:B------:R-:W-:Y:S01]  /*8b90*/  FFMA R90, R219, R193, R90 ;  /* 0x000000c1db5a7223 */ /* 0x000fe2000000005a */
[----:B------:R-:W-:Y:S01]  /*8ba0*/  PRMT R193, R46, 0x7610, R193 ;  /* 0x000076102ec17816 */ /* 0x000fe200000000c1 */
[----:B------:R-:W-:Y:S02]  /*8bb0*/  HADD2.F32 R198, -RZ, R213.H1_H1 ;  /* 0x300000d5ffc67230 */ /* 0x000fe40000004100 */
[----:B------:R-:W-:Y:S01]  /*8bc0*/  HADD2.F32 R197, -RZ, R203.H1_H1 ;  /* 0x300000cbffc57230 */ /* 0x000fe20000004100 */
[----:B------:R-:W-:Y:S01]  /*8bd0*/  PRMT R136, R193, 0x7610, R136 ;  /* 0x00007610c1887816 */ /* 0x000fe20000000088 */
[--C-:B------:R-:W-:Y:S02]  /*8be0*/  HADD2.F32 R211, -RZ, R212.reuse.H0_H0 ;  /* 0x200000d4ffd37230 */ /* 0x100fe40000004100 */
[----:B------:R-:W-:Y:S01]  /*8bf0*/  HADD2.F32 R212, -RZ, R212.H1_H1 ;  /* 0x300000d4ffd47230 */ /* 0x000fe20000004100 */
[----:B------:R-:W-:Y:S02]  /*8c00*/  PRMT R200, R136, 0x7610, R200 ;  /* 0x0000761088c87816 */ /* 0x000fe400000000c8 */
[----:B------:R-:W-:Y:S02]  /*8c10*/  F2FP.SATFINITE.E4M3.F32.PACK_AB_MERGE_C R136, R6, R5, R2 ;  /* 0x000000050688723e */ /* 0x000fe40004807002 */
[----:B------:R-:W-:Y:S01]  /*8c20*/  PRMT R250, R200, 0x7610, R250 ;  /* 0x00007610c8fa7816 */ /* 0x000fe200000000fa */
[----:B------:R-:W-:Y:S01]  /*8c30*/  HADD2.F32 R200, -RZ, R224.H1_H1 ;  /* 0x300000e0ffc87230 */ /* 0x000fe20000004100 */
[-C--:B--2---:R-:W-:Y:S02]  /*8c40*/  F2FP.F16.E4M3.UNPACK_B R231, R48.reuse ;  /* 0x00000030ffe7723e */ /* 0x084fe400020006ff */
[----:B------:R-:W-:Y:S02]  /*8c50*/  F2FP.F16.E4M3.UNPACK_B R233, R48.H1 ;  /* 0x00000030ffe9723e */ /* 0x000fe400030006ff */
[----:B------:R-:W2:Y:S01]  /*8c60*/  LDL.LU R48, [R1+0x34] ;  /* 0x0000340001307983 */ /* 0x000ea20000300800 */
[-C--:B---3--:R-:W-:Y:S02]  /*8c70*/  F2FP.F16.E4M3.UNPACK_B R223, R50.reuse ;  /* 0x00000032ffdf723e */ /* 0x088fe400020006ff */
[----:B------:R-:W-:Y:S02]  /*8c80*/  F2FP.F16.E4M3.UNPACK_B R225, R50.H1 ;  /* 0x00000032ffe1723e */ /* 0x000fe400030006ff */
[-C--:B----4-:R-:W-:Y:S02]  /*8c90*/  F2FP.F16.E4M3.UNPACK_B R227, R49.reuse ;  /* 0x00000031ffe3723e */ /* 0x090fe400020006ff */
[----:B------:R-:W-:Y:S02]  /*8ca0*/  F2FP.F16.E4M3.UNPACK_B R229, R49.H1 ;  /* 0x00000031ffe5723e */ /* 0x000fe400030006ff */
[----:B------:R-:W3:Y:S04]  /*8cb0*/  LDL.LU R49, [R1+0x38] ;  /* 0x0000380001317983 */ /* 0x000ee80000300800 */
[----:B------:R-:W4:Y:S04]  /*8cc0*/  LDL.LU R50, [R1+0x3c] ;  /* 0x00003c0001327983 */ /* 0x000f280000300800 */
[----:B------:R-:W4:Y:S04]  /*8cd0*/  LDL.LU R51, [R1+0x40] ;  /* 0x0000400001337983 */ /* 0x000f280000300800 */
[----:B------:R-:W4:Y:S04]  /*8ce0*/  LDL.LU R54, [R1+0x44] ;  /* 0x0000440001367983 */ /* 0x000f280000300800 */
[----:B------:R-:W4:Y:S01]  /*8cf0*/  LDL.LU R46, [R1+0x118] ;  /* 0x00011800012e7983 */ /* 0x000f220000300800 */
[-C--:B------:R-:W-:Y:S02]  /*8d00*/  F2FP.F16.E4M3.UNPACK_B R239, R47.reuse ;  /* 0x0000002fffef723e */ /* 0x080fe400020006ff */
[----:B------:R-:W-:Y:S02]  /*8d10*/  F2FP.F16.E4M3.UNPACK_B R241, R47.H1 ;  /* 0x0000002ffff1723e */ /* 0x000fe400030006ff */
[----:B------:R-:W4:Y:S01]  /*8d20*/  LDL.LU R47, [R1+0x114] ;  /* 0x00011400012f7983 */ /* 0x000f220000300800 */
[-C--:B--2---:R-:W-:Y:S02]  /*8d30*/  F2FP.F16.E4M3.UNPACK_B R243, R48.reuse ;  /* 0x00000030fff3723e */ /* 0x084fe400020006ff */
[----:B------:R-:W-:Y:S02]  /*8d40*/  F2FP.F16.E4M3.UNPACK_B R245, R48.H1 ;  /* 0x00000030fff5723e */ /* 0x000fe400030006ff */
[----:B------:R-:W2:Y:S01]  /*8d50*/  LDL.LU R48, [R1+0x110] ;  /* 0x0001100001307983 */ /* 0x000ea20000300800 */
[-C--:B---3--:R-:W-:Y:S02]  /*8d60*/  F2FP.F16.E4M3.UNPACK_B R246, R49.reuse ;  /* 0x00000031fff6723e */ /* 0x088fe400020006ff */
[----:B------:R-:W-:Y:S02]  /*8d70*/  F2FP.F16.E4M3.UNPACK_B R248, R49.H1 ;  /* 0x00000031fff8723e */ /* 0x000fe400030006ff */
[-C--:B----4-:R-:W-:Y:S01]  /*8d80*/  F2FP.F16.E4M3.UNPACK_B R249, R50.reuse ;  /* 0x00000032fff9723e */ /* 0x090fe200020006ff */
[----:B------:R-:W3:Y:S01]  /*8d90*/  LDL.LU R49, [R1+0x10c] ;  /* 0x00010c0001317983 */ /* 0x000ee20000300800 */
[----:B------:R-:W-:Y:S02]  /*8da0*/  F2FP.F16.E4M3.UNPACK_B R251, R50.H1 ;  /* 0x00000032fffb723e */ /* 0x000fe400030006ff */
[-C--:B------:R-:W-:Y:S01]  /*8db0*/  F2FP.F16.E4M3.UNPACK_B R7, R51.reuse ;  /* 0x00000033ff07723e */ /* 0x080fe200020006ff */
[----:B------:R-:W4:Y:S01]  /*8dc0*/  LDL.LU R50, [R1+0x108] ;  /* 0x0001080001327983 */ /* 0x000f220000300800 */
[----:B------:R-:W-:Y:S02]  /*8dd0*/  F2FP.F16.E4M3.UNPACK_B R52, R51.H1 ;  /* 0x00000033ff34723e */ /* 0x000fe400030006ff */
[C---:B------:R-:W-:Y:S01]  /*8de0*/  PRMT R20, R7.reuse, 0x7610, R20 ;  /* 0x0000761007147816 */ /* 0x040fe20000000014 */
[----:B------:R-:W4:Y:S01]  /*8df0*/  LDL.LU R193, [R1+0x48] ;  /* 0x0000480001c17983 */ /* 0x000f220000300800 */
[----:B------:R-:W-:Y:S02]  /*8e00*/  PRMT R19, R7, 0x7632, R19 ;  /* 0x0000763207137816 */ /* 0x000fe40000000013 */
[C---:B------:R-:W-:Y:S01]  /*8e10*/  PRMT R153, R52.reuse, 0x7610, R153 ;  /* 0x0000761034997816 */ /* 0x040fe20000000099 */
[----:B------:R-:W4:Y:S01]  /*8e20*/  LDL.LU R7, [R1+0x4c] ;  /* 0x00004c0001077983 */ /* 0x000f220000300800 */
[----:B------:R-:W-:Y:S01]  /*8e30*/  PRMT R132, R52, 0x7632, R132 ;  /* 0x0000763234847816 */ /* 0x000fe20000000084 */
[----:B------:R-:W-:Y:S01]  /*8e40*/  FMUL R46, R217, R46 ;  /* 0x0000002ed92e7220 */ /* 0x000fe20000400000 */
        /* <DEDUP_REMOVED lines=8> */
[----:B------:R-:W-:Y:S03]  /*8ed0*/  PRMT R191, R55, 0x7632, R191 ;  /* 0x0000763237bf7816 */ /* 0x000fe600000000bf */
[----:B------:R-:W4:Y:S01]  /*8ee0*/  LDL.LU R54, [R1+0xf8] ;  /* 0x0000f80001367983 */ /* 0x000f220000300800 */
[C---:B------:R-:W-:Y:S03]  /*8ef0*/  FMUL R47, R217.reuse, R47 ;  /* 0x0000002fd92f7220 */ /* 0x040fe60000400000 */
[----:B------:R-:W4:Y:S01]  /*8f00*/  LDL.LU R55, [R1+0xf4] ;  /* 0x0000f40001377983 */ /* 0x000f220000300800 */
[C---:B--2---:R-:W-:Y:S01]  /*8f10*/  FMUL R48, R217.reuse, R48 ;  /* 0x00000030d9307220 */ /* 0x044fe20000400000 */
[C---:B---3--:R-:W-:Y:S01]  /*8f20*/  FMUL R49, R217.reuse, R49 ;  /* 0x00000031d9317220 */ /* 0x048fe20000400000 */
[----:B----4-:R-:W-:Y:S01]  /*8f30*/  FMUL R50, R217, R50 ;  /* 0x00000032d9327220 */ /* 0x010fe20000400000 */
[-C--:B------:R-:W-:Y:S02]  /*8f40*/  F2FP.F16.E4M3.UNPACK_B R11, R193.reuse.H1 ;  /* 0x000000c1ff0b723e */ /* 0x080fe400030006ff */
[----:B------:R-:W-:Y:S01]  /*8f50*/  F2FP.F16.E4M3.UNPACK_B R196, R193 ;  /* 0x000000c1ffc4723e */ /* 0x000fe200020006ff */
[----:B------:R-:W-:Y:S01]  /*8f60*/  HADD2.F32 R193, -RZ, R202.H1_H1 ;  /* 0x300000caffc17230 */ /* 0x000fe20000004100 */
[C---:B------:R-:W-:Y:S01]  /*8f70*/  PRMT R188, R11.reuse, 0x7610, R188 ;  /* 0x000076100bbc7816 */ /* 0x040fe200000000bc */
[----:B------:R-:W-:Y:S01]  /*8f80*/  HADD2.F32 R202, -RZ, R236.H1_H1 ;  /* 0x300000ecffca7230 */ /* 0x000fe20000004100 */
[----:B------:R-:W-:Y:S02]  /*8f90*/  PRMT R187, R11, 0x7632, R187 ;  /* 0x000076320bbb7816 */ /* 0x000fe400000000bb */
[-C--:B------:R-:W-:Y:S01]  /*8fa0*/  F2FP.F16.E4M3.UNPACK_B R8, R7.reuse ;  /* 0x00000007ff08723e */ /* 0x080fe200020006ff */
[----:B------:R-:W2:Y:S01]  /*8fb0*/  LDL.LU R11, [R1+0x50] ;  /* 0x00005000010b7983 */ /* 0x000ea20000300800 */
[----:B------:R-:W-:Y:S01]  /*8fc0*/  F2FP.F16.E4M3.UNPACK_B R3, R7.H1 ;  /* 0x00000007ff03723e */ /* 0x000fe200030006ff */
[----:B------:R-:W-:Y:S01]  /*8fd0*/  FFMA R91, R219, R193, R91 ;  /* 0x000000c1db5b7223 */ /* 0x000fe2000000005b */
[C---:B------:R-:W-:Y:S01]  /*8fe0*/  PRMT R190, R8.reuse, 0x7610, R190 ;  /* 0x0000761008be7816 */ /* 0x040fe200000000be */
[----:B------:R-:W-:Y:S01]  /*8ff0*/  HADD2.F32 R193, -RZ, R205.H0_H0 ;  /* 0x200000cdffc17230 */ /* 0x000fe20000004100 */
[----:B------:R-:W-:Y:S01]  /*9000*/  PRMT R186, R8, 0x7632, R186 ;  /* 0x0000763208ba7816 */ /* 0x000fe200000000ba */
[----:B------:R-:W-:Y:S01]  /*9010*/  FMUL R52, R217, R52 ;  /* 0x00000034d9347220 */ /* 0x000fe20000400000 */
[C---:B------:R-:W-:Y:S01]  /*9020*/  PRMT R185, R3.reuse, 0x7610, R185 ;  /* 0x0000761003b97816 */ /* 0x040fe200000000b9 */
[----:B------:R-:W3:Y:S01]  /*9030*/  LDL.LU R8, [R1+0x54] ;  /* 0x0000540001087983 */ /* 0x000ee20000300800 */
[----:B------:R-:W-:Y:S01]  /*9040*/  PRMT R216, R3, 0x7632, R216 ;  /* 0x0000763203d87816 */ /* 0x000fe200000000d8 */
[C---:B------:R-:W-:Y:S01]  /*9050*/  FFMA R92, R219.reuse, R193, R92 ;  /* 0x000000c1db5c7223 */ /* 0x040fe2000000005c */
[C---:B------:R-:W-:Y:S01]  /*9060*/  PRMT R184, R196.reuse, 0x7610, R184 ;  /* 0x00007610c4b87816 */ /* 0x040fe200000000b8 */
[----:B------:R-:W4:Y:S01]  /*9070*/  LDL.LU R7, [R1+0x58] ;  /* 0x0000580001077983 */ /* 0x000f220000300800 */
[----:B------:R-:W-:Y:S01]  /*9080*/  PRMT R23, R196, 0x7632, R23 ;  /* 0x00007632c4177816 */ /* 0x000fe20000000017 */
[----:B------:R-:W-:Y:S02]  /*9090*/  HADD2.F32 R216, -RZ, R216.H0_H0 ;  /* 0x200000d8ffd87230 */ /* 0x000fe40000004100 */
[----:B------:R-:W-:Y:S01]  /*90a0*/  FFMA R93, R219, R194, R93 ;  /* 0x000000c2db5d7223 */ /* 0x000fe2000000005d */
[----:B------:R-:W4:Y:S01]  /*90b0*/  LDL.LU R3, [R1+0x5c] ;  /* 0x00005c0001037983 */ /* 0x000f220000300800 */
[----:B------:R-:W-:Y:S02]  /*90c0*/  HADD2.F32 R194, -RZ, R244.H1_H1 ;  /* 0x300000f4ffc27230 */ /* 0x000fe40000004100 */
[C---:B------:R-:W-:Y:S01]  /*90d0*/  FMUL R53, R217.reuse, R53 ;  /* 0x00000035d9357220 */ /* 0x040fe20000400000 */
[----:B------:R-:W-:Y:S02]  /*90e0*/  HADD2.F32 R196, -RZ, R199.H1_H1 ;  /* 0x300000c7ffc47230 */ /* 0x000fe40000004100 */
[C---:B------:R-:W-:Y:S01]  /*90f0*/  FMUL R51, R217.reuse, R51 ;  /* 0x00000033d9337220 */ /* 0x040fe20000400000 */
[----:B------:R-:W-:Y:S02]  /*9100*/  HADD2.F32 R193, -RZ, R232.H1_H1 ;  /* 0x300000e8ffc17230 */ /* 0x000fe40000004100 */
[C---:B------:R-:W-:Y:S01]  /*9110*/  FMUL R54, R217.reuse, R54 ;  /* 0x00000036d9367220 */ /* 0x040fe20000400000 */
[--C-:B------:R-:W-:Y:S02]  /*9120*/  HADD2.F32 R205, -RZ, R206.reuse.H0_H0 ;  /* 0x200000ceffcd7230 */ /* 0x100fe40000004100 */
[C---:B------:R-:W-:Y:S01]  /*9130*/  FMUL R55, R217.reuse, R55 ;  /* 0x00000037d9377220 */ /* 0x040fe20000400000 */
[----:B------:R-:W-:Y:S01]  /*9140*/  HADD2.F32 R206, -RZ, R206.H1_H1 ;  /* 0x300000ceffce7230 */ /* 0x000fe20000004100 */
[-C--:B--2---:R-:W-:Y:S02]  /*9150*/  F2FP.F16.E4M3.UNPACK_B R10, R11.reuse.H1 ;  /* 0x0000000bff0a723e */ /* 0x084fe400030006ff */
[----:B------:R-:W-:Y:S01]  /*9160*/  F2FP.F16.E4M3.UNPACK_B R12, R11 ;  /* 0x0000000bff0c723e */ /* 0x000fe200020006ff */
[C---:B------:R-:W-:Y:S01]  /*9170*/  FMUL R11, R217.reuse, R66 ;  /* 0x00000042d90b7220 */ /* 0x040fe20000400000 */
[C---:B------:R-:W-:Y:S01]  /*9180*/  PRMT R189, R10.reuse, 0x7610, R189 ;  /* 0x000076100abd7816 */ /* 0x040fe200000000bd */
[C---:B------:R-:W-:Y:S01]  /*9190*/  FMUL R66, R217.reuse, R78 ;  /* 0x0000004ed9427220 */ /* 0x040fe20000400000 */
[----:B------:R-:W-:Y:S01]  /*91a0*/  PRMT R152, R10, 0x7632, R152 ;  /* 0x000076320a987816 */ /* 0x000fe20000000098 */
[C---:B------:R-:W-:Y:S01]  /*91b0*/  FMUL R10, R217.reuse, R65 ;  /* 0x00000041d90a7220 */ /* 0x040fe20000400000 */
[----:B---3--:R-:W-:Y:S01]  /*91c0*/  F2FP.F16.E4M3.UNPACK_B R9, R8 ;  /* 0x00000008ff09723e */ /* 0x008fe200020006ff */
[C---:B------:R-:W-:Y:S01]  /*91d0*/  FMUL R65, R217.reuse, R77 ;  /* 0x0000004dd9417220 */ /* 0x040fe20000400000 */
[C---:B------:R-:W-:Y:S01]  /*91e0*/  PRMT R22, R12.reuse, 0x7610, R22 ;  /* 0x000076100c167816 */ /* 0x040fe20000000016 */
[----:B------:R-:W-:Y:S01]  /*91f0*/  FMUL R77, R217, R25 ;  /* 0x00000019d94d7220 */ /* 0x000fe20000400000 */
[C---:B------:R-:W-:Y:S01]  /*9200*/  PRMT R157, R9.reuse, 0x7610, R157 ;  /* 0x00007610099d7816 */ /* 0x040fe2000000009d */
[--C-:B------:R-:W-:Y:S01]  /*9210*/  HADD2.F32 R25, -RZ, R228.reuse.H1_H1 ;  /* 0x300000e4ff197230 */ /* 0x100fe20000004100 */
[----:B------:R-:W-:Y:S01]  /*9220*/  PRMT R156, R9, 0x7632, R156 ;  /* 0x00007632099c7816 */ /* 0x000fe2000000009c */
[C---:B------:R-:W-:Y:S01]  /*9230*/  FMUL R9, R217.reuse, R64 ;  /* 0x00000040d9097220 */ /* 0x040fe20000400000 */
[-C--:B----4-:R-:W-:Y:S01]  /*9240*/  F2FP.F16.E4M3.UNPACK_B R0, R3.reuse.H1 ;  /* 0x00000003ff00723e */ /* 0x090fe200030006ff */
[C---:B------:R-:W-:Y:S01]  /*9250*/  FMUL R64, R217.reuse, R76 ;  /* 0x0000004cd9407220 */ /* 0x040fe20000400000 */
[C---:B------:R-:W-:Y:S01]  /*9260*/  FMUL R76, R217.reuse, R24 ;  /* 0x00000018d94c7220 */ /* 0x040fe20000400000 */
[----:B------:R-:W-:Y:S01]  /*9270*/  F2FP.F16.E4M3.UNPACK_B R2, R3 ;  /* 0x00000003ff02723e */ /* 0x000fe200020006ff */
[----:B------:R-:W-:Y:S01]  /*9280*/  HADD2.F32 R24, -RZ, R228.H0_H0 ;  /* 0x200000e4ff187230 */ /* 0x000fe20000004100 */
[----:B------:R-:W-:Y:S01]  /*9290*/  PRMT R21, R12, 0x7632, R21 ;  /* 0x000076320c157816 */ /* 0x000fe20000000015 */
[C---:B------:R-:W-:Y:S01]  /*92a0*/  FMUL R12, R217.reuse, R67 ;  /* 0x00000043d90c7220 */ /* 0x040fe20000400000 */
[C---:B------:R-:W-:Y:S01]  /*92b0*/  PRMT R139, R0.reuse, 0x7610, R139 ;  /* 0x00007610008b7816 */ /* 0x040fe2000000008b */
[C---:B------:R-:W-:Y:S01]  /*92c0*/  FMUL R78, R217.reuse, R26 ;  /* 0x0000001ad94e7220 */ /* 0x040fe20000400000 */
[----:B------:R-:W-:Y:S01]  /*92d0*/  PRMT R138, R0, 0x7632, R138 ;  /* 0x00007632008a7816 */ /* 0x000fe2000000008a */
[C---:B------:R-:W-:Y:S01]  /*92e0*/  FMUL R0, R217.reuse, R56 ;  /* 0x00000038d9007220 */ /* 0x040fe20000400000 */
[C---:B------:R-:W-:Y:S01]  /*92f0*/  FMUL R67, R217.reuse, R79 ;  /* 0x0000004fd9437220 */ /* 0x040fe20000400000 */
[C---:B-1----:R-:W-:Y:S01]  /*9300*/  PRMT R141, R2.reuse, 0x7610, R141 ;  /* 0x00007610028d7816 */ /* 0x042fe2000000008d */
[C---:B------:R-:W-:Y:S01]  /*9310*/  FMUL R56, R217.reuse, R68 ;  /* 0x00000044d9387220 */ /* 0x040fe20000400000 */
[----:B------:R-:W-:Y:S01]  /*9320*/  PRMT R140, R2, 0x7632, R140 ;  /* 0x00007632028c7816 */ /* 0x000fe2000000008c */
[C---:B------:R-:W-:Y:S01]  /*9330*/  FMUL R79, R217.reuse, R27 ;  /* 0x0000001bd94f7220 */ /* 0x040fe20000400000 */
[----:B------:R-:W-:Y:S01]  /*9340*/  F2FP.F16.E4M3.UNPACK_B R4, R7.H1 ;  /* 0x00000007ff04723e */ /* 0x000fe200030006ff */
[--C-:B------:R-:W-:Y:S02]  /*9350*/  HADD2.F32 R26, -RZ, R234.reuse.H0_H0 ;  /* 0x200000eaff1a7230 */ /* 0x100fe40000004100 */
[C---:B------:R-:W-:Y:S01]  /*9360*/  FMUL R2, R217.reuse, R57 ;  /* 0x00000039d9027220 */ /* 0x040fe20000400000 */
[----:B------:R-:W-:Y:S01]  /*9370*/  FMUL R68, R217, R80 ;  /* 0x00000050d9447220 */ /* 0x000fe20000400000 */
[----:B------:R-:W-:Y:S02]  /*9380*/  HADD2.F32 R27, -RZ, R234.H1_H1 ;  /* 0x300000eaff1b7230 */ /* 0x000fe40000004100 */
[----:B------:R-:W-:Y:S01]  /*9390*/  FFMA R94, R219, R24, R94 ;  /* 0x00000018db5e7223 */ /* 0x000fe2000000005e */
[----:B------:R-:W-:Y:S01]  /*93a0*/  F2FP.F16.E4M3.UNPACK_B R5, R7 ;  /* 0x00000007ff05723e */ /* 0x000fe200020006ff */
[--C-:B------:R-:W-:Y:S02]  /*93b0*/  HADD2.F32 R24, -RZ, R252.reuse.H0_H0 ;  /* 0x200000fcff187230 */ /* 0x100fe40000004100 */
[C---:B------:R-:W-:Y:S01]  /*93c0*/  FMUL R57, R217.reuse, R69 ;  /* 0x00000045d9397220 */ /* 0x040fe20000400000 */
[C---:B------:R-:W-:Y:S01]  /*93d0*/  FMUL R80, R217.reuse, R28 ;  /* 0x0000001cd9507220 */ /* 0x040fe20000400000 */
[C---:B------:R-:W-:Y:S01]  /*93e0*/  FMUL R3, R217.reuse, R58 ;  /* 0x0000003ad9037220 */ /* 0x040fe20000400000 */
[----:B------:R-:W-:Y:S02]  /*93f0*/  HADD2.F32 R28, -RZ, R252.H1_H1 ;  /* 0x300000fcff1c7230 */ /* 0x000fe40000004100 */
[----:B------:R-:W-:Y:S01]  /*9400*/  FMUL R69, R217, R81 ;  /* 0x00000051d9457220 */ /* 0x000fe20000400000 */
[----:B------:R-:W-:Y:S01]  /*9410*/  FFMA R95, R219, R25, R95 ;  /* 0x00000019db5f7223 */ /* 0x000fe2000000005f */
[C---:B------:R-:W-:Y:S01]  /*9420*/  PRMT R143, R4.reuse, 0x7610, R143 ;  /* 0x00007610048f7816 */ /* 0x040fe2000000008f */
[C---:B------:R-:W-:Y:S01]  /*9430*/  FMUL R58, R217.reuse, R70 ;  /* 0x00000046d93a7220 */ /* 0x040fe20000400000 */
[----:B------:R-:W-:Y:S01]  /*9440*/  PRMT R142, R4, 0x7632, R142 ;  /* 0x00007632048e7816 */ /* 0x000fe2000000008e */
[C---:B------:R-:W-:Y:S01]  /*9450*/  FMUL R81, R217.reuse, R29 ;  /* 0x0000001dd9517220 */ /* 0x040fe20000400000 */
[----:B------:R-:W-:Y:S01]  /*9460*/  F2FP.F16.E4M3.UNPACK_B R6, R8.H1 ;  /* 0x00000008ff06723e */ /* 0x000fe200030006ff */
[----:B------:R-:W-:Y:S02]  /*9470*/  HADD2.F32 R25, -RZ, R242.H0_H0 ;  /* 0x200000f2ff197230 */ /* 0x000fe40000004100 */
[----:B------:R-:W-:Y:S01]  /*9480*/  FMUL R4, R217, R59 ;  /* 0x0000003bd9047220 */ /* 0x000fe20000400000 */
[----:B------:R-:W-:Y:S01]  /*9490*/  FFMA R96, R219, R26, R96 ;  /* 0x0000001adb607223 */ /* 0x000fe20000000060 */
[----:B------:R-:W-:Y:S02]  /*94a0*/  HADD2.F32 R29, -RZ, R209.H0_H0 ;  /* 0x200000d1ff1d7230 */ /* 0x000fe40000004100 */
[----:B------:R-:W-:Y:S01]  /*94b0*/  FMUL R70, R217, R82 ;  /* 0x00000052d9467220 */ /* 0x000fe20000400000 */
[C---:B------:R-:W-:Y:S01]  /*94c0*/  PRMT R135, R5.reuse, 0x7610, R135 ;  /* 0x0000761005877816 */ /* 0x040fe20000000087 */
[----:B------:R-:W-:Y:S01]  /*94d0*/  HADD2.F32 R26, -RZ, R240.H0_H0 ;  /* 0x200000f0ff1a7230 */ /* 0x000fe20000004100 */
[----:B------:R-:W-:Y:S01]  /*94e0*/  PRMT R134, R5, 0x7632, R134 ;  /* 0x0000763205867816 */ /* 0x000fe20000000086 */
[----:B------:R-:W-:Y:S01]  /*94f0*/  FFMA R97, R219, R27, R97 ;  /* 0x0000001bdb617223 */ /* 0x000fe20000000061 */
[C---:B------:R-:W-:Y:S01]  /*9500*/  FMUL R59, R217.reuse, R71 ;  /* 0x00000047d93b7220 */ /* 0x040fe20000400000 */
[C---:B------:R-:W-:Y:S01]  /*9510*/  FMUL R82, R217.reuse, R30 ;  /* 0x0000001ed9527220 */ /* 0x040fe20000400000 */
[----:B------:R-:W-:Y:S01]  /*9520*/  FMUL R5, R217, R60 ;  /* 0x0000003cd9057220 */ /* 0x000fe20000400000 */
[----:B------:R-:W-:Y:S02]  /*9530*/  HADD2.F32 R30, -RZ, R250.H0_H0 ;  /* 0x200000faff1e7230 */ /* 0x000fe40000004100 */
[----:B------:R-:W-:Y:S01]  /*9540*/  FFMA R98, R219, R24, R98 ;  /* 0x00000018db627223 */ /* 0x000fe20000000062 */
[C---:B------:R-:W-:Y:S01]  /*9550*/  FMUL R71, R217.reuse, R83 ;  /* 0x00000053d9477220 */ /* 0x040fe20000400000 */
[C---:B------:R-:W-:Y:S01]  /*9560*/  PRMT R128, R6.reuse, 0x7610, R128 ;  /* 0x0000761006807816 */ /* 0x040fe20000000080 */
[C---:B------:R-:W-:Y:S01]  /*9570*/  FMUL R60, R217.reuse, R72 ;  /* 0x00000048d93c7220 */ /* 0x040fe20000400000 */
[----:B------:R-:W-:Y:S01]  /*9580*/  PRMT R144, R6, 0x7632, R144 ;  /* 0x0000763206907816 */ /* 0x000fe20000000090 */
[--C-:B------:R-:W-:Y:S02]  /*9590*/  HADD2.F32 R27, -RZ, R201.reuse.H0_H0 ;  /* 0x200000c9ff1b7230 */ /* 0x100fe40000004100 */
[----:B------:R-:W-:Y:S01]  /*95a0*/  FMUL R83, R217, R31 ;  /* 0x0000001fd9537220 */ /* 0x000fe20000400000 */
[----:B------:R-:W-:Y:S01]  /*95b0*/  FFMA R99, R219, R28, R99 ;  /* 0x0000001cdb637223 */ /* 0x000fe20000000063 */
[----:B------:R-:W-:Y:S01]  /*95c0*/  FMUL R6, R217, R61 ;  /* 0x0000003dd9067220 */ /* 0x000fe20000400000 */
[----:B------:R-:W-:Y:S02]  /*95d0*/  HADD2.F32 R31, -RZ, R201.H1_H1 ;  /* 0x300000c9ff1f7230 */ /* 0x000fe40000004100 */
[----:B------:R-:W-:Y:S01]  /*95e0*/  FFMA R100, R219, R25, R100 ;  /* 0x00000019db647223 */ /* 0x000fe20000000064 */
[----:B------:R-:W-:Y:S01]  /*95f0*/  FMUL R72, R217, R84 ;  /* 0x00000054d9487220 */ /* 0x000fe20000400000 */
[--C-:B------:R-:W-:Y:S02]  /*9600*/  HADD2.F32 R24, -RZ, R207.reuse.H0_H0 ;  /* 0x200000cfff187230 */ /* 0x100fe40000004100 */
[----:B------:R-:W-:Y:S01]  /*9610*/  FFMA R101, R219, R29, R101 ;  /* 0x0000001ddb657223 */ /* 0x000fe20000000065 */
[C---:B------:R-:W-:Y:S01]  /*9620*/  FMUL R61, R217.reuse, R73 ;  /* 0x00000049d93d7220 */ /* 0x040fe20000400000 */
[C---:B------:R-:W-:Y:S01]  /*9630*/  FMUL R84, R217.reuse, R32 ;  /* 0x00000020d9547220 */ /* 0x040fe20000400000 */
        /* <DEDUP_REMOVED lines=15> */
[----:B------:R-:W-:Y:S01]  /*9730*/  FMUL R86, R217, R34 ;  /* 0x00000022d9567220 */ /* 0x000fe20000400000 */
[----:B------:R-:W-:Y:S02]  /*9740*/  HADD2.F32 R34, -RZ, R222.H1_H1 ;  /* 0x300000deff227230 */ /* 0x000fe40000004100 */
[----:B------:R-:W-:Y:S01]  /*9750*/  FFMA R106, R219, R24, R106 ;  /* 0x00000018db6a7223 */ /* 0x000fe2000000006a */
[----:B------:R-:W-:Y:S01]  /*9760*/  FMUL R75, R217, R87 ;  /* 0x00000057d94b7220 */ /* 0x000fe20000400000 */
[--C-:B------:R-:W-:Y:S02]  /*9770*/  HADD2.F32 R29, -RZ, R226.reuse.H0_H0 ;  /* 0x200000e2ff1d7230 */ /* 0x100fe40000004100 */
[----:B------:R-:W-:Y:S01]  /*9780*/  FFMA R107, R219, R32, R107 ;  /* 0x00000020db6b7223 */ /* 0x000fe2000000006b */
[----:B------:R-:W-:Y:S01]  /*9790*/  FMUL R87, R217, R35 ;  /* 0x00000023d9577220 */ /* 0x000fe20000400000 */
[----:B------:R-:W-:Y:S02]  /*97a0*/  HADD2.F32 R35, -RZ, R226.H1_H1 ;  /* 0x300000e2ff237230 */ /* 0x000fe40000004100 */
[C---:B------:R-:W-:Y:S01]  /*97b0*/  FFMA R108, R219.reuse, R28, R108 ;  /* 0x0000001cdb6c7223 */ /* 0x040fe2000000006c */
[----:B------:R-:W-:Y:S02]  /*97c0*/  HADD2.F32 R26, -RZ, R232.H0_H0 ;  /* 0x200000e8ff1a7230 */ /* 0x000fe40000004100 */
[C---:B------:R-:W-:Y:S01]  /*97d0*/  FFMA R109, R219.reuse, R33, R109 ;  /* 0x00000021db6d7223 */ /* 0x040fe2000000006d */
        /* <DEDUP_REMOVED lines=18> */
[----:B------:R-:W2:Y:S01]  /*9900*/  LDL.LU R20, [R1+0xf0] ;  /* 0x0000f00001147983 */ /* 0x000ea20000300800 */
[C---:B------:R-:W-:Y:S01]  /*9910*/  FFMA R3, R219.reuse, R24, R3 ;  /* 0x00000018db037223 */ /* 0x040fe20000000003 */
[C---:B------:R-:W-:Y:S01]  /*9920*/  FFMA R193, R219.reuse, R197, R4 ;  /* 0x000000c5dbc17223 */ /* 0x040fe20000000004 */
[C---:B------:R-:W-:Y:S01]  /*9930*/  FFMA R194, R219.reuse, R32, R5 ;  /* 0x00000020dbc27223 */ /* 0x040fe20000000005 */
[----:B------:R-:W-:Y:S01]  /*9940*/  HADD2.F32 R5, -RZ, R19.H0_H0 ;  /* 0x20000013ff057230 */ /* 0x000fe20000004100 */
[----:B------:R-:W-:Y:S01]  /*9950*/  F2FP.SATFINITE.E4M3.F32.PACK_AB_MERGE_C R4, R16, R15, RZ ;  /* 0x0000000f1004723e */ /* 0x000fe200048070ff */
[----:B------:R-:W2:Y:S01]  /*9960*/  LDL.LU R19, [R1+0xec] ;  /* 0x0000ec0001137983 */ /* 0x000ea20000300800 */
[----:B------:R-:W-:Y:S01]  /*9970*/  FFMA R195, R219, R198, R6 ;  /* 0x000000c6dbc37223 */ /* 0x000fe20000000006 */
[----:B------:R-:W-:Y:S01]  /*9980*/  HADD2.F32 R6, -RZ, R153.H0_H0 ;  /* 0x20000099ff067230 */ /* 0x000fe20000004100 */
[----:B------:R-:W-:Y:S01]  /*9990*/  F2FP.SATFINITE.E4M3.F32.PACK_AB_MERGE_C R94, R95, R94, RZ ;  /* 0x0000005e5f5e723e */ /* 0x000fe200048070ff */
[----:B------:R-:W3:Y:S01]  /*99a0*/  LDL.LU R153, [R1+0xe8] ;  /* 0x0000e80001997983 */ /* 0x000ee20000300800 */
[----:B------:R-:W-:Y:S01]  /*99b0*/  HADD2.F32 R28, -RZ, R220.H0_H0 ;  /* 0x200000dcff1c7230 */ /* 0x000fe20000004100 */
[----:B------:R-:W-:Y:S01]  /*99c0*/  F2FP.SATFINITE.E4M3.F32.PACK_AB_MERGE_C R95, R107, R106, RZ ;  /* 0x0000006a6b5f723e */ /* 0x000fe200048070ff */
[----:B------:R-:W-:Y:S01]  /*99d0*/  HADD2.F32 R33, -RZ, R224.H0_H0 ;  /* 0x200000e0ff217230 */ /* 0x000fe20000004100 */
[----:B------:R1:W-:Y:S01]  /*99e0*/  STL [R1], R5 ;  /* 0x0000000501007387 */ /* 0x0003e20000100800 */
[----:B------:R-:W-:Y:S02]  /*99f0*/  HADD2.F32 R25, -RZ, R230.H0_H0 ;  /* 0x200000e6ff197230 */ /* 0x000fe40000004100 */
[----:B------:R-:W-:Y:S01]  /*9a00*/  FFMA R196, R219, R28, R7 ;  /* 0x0000001cdbc47223 */ /* 0x000fe20000000007 */
[----:B------:R-:W-:Y:S01]  /*9a10*/  HADD2.F32 R34, -RZ, R236.H0_H0 ;  /* 0x200000ecff227230 */ /* 0x000fe20000004100 */
[----:B------:R4:W-:Y:S01]  /*9a20*/  STL [R1+0x4], R6 ;  /* 0x0000040601007387 */ /* 0x0009e20000100800 */
[----:B------:R-:W-:Y:S01]  /*9a30*/  HADD2.F32 R199, -RZ, R220.H1_H1 ;  /* 0x300000dcffc77230 */ /* 0x000fe20000004100 */
[----:B------:R-:W-:Y:S01]  /*9a40*/  F2FP.SATFINITE.E4M3.F32.PACK_AB_MERGE_C R104, R105, R104, R95 ;  /* 0x000000686968723e */ /* 0x000fe2000480705f */
[----:B------:R-:W-:Y:S02]  /*9a50*/  HADD2.F32 R201, -RZ, R230.H1_H1 ;  /* 0x300000e6ffc97230 */ /* 0x000fe40000004100 */
[--C-:B------:R-:W-:Y:S02]  /*9a60*/  HADD2.F32 R29, -RZ, R238.reuse.H0_H0 ;  /* 0x200000eeff1d7230 */ /* 0x100fe40000004100 */
[C---:B------:R-:W-:Y:S01]  /*9a70*/  FFMA R197, R219.reuse, R199, R8 ;  /* 0x000000c7dbc57223 */ /* 0x040fe20000000008 */
[C---:B------:R-:W-:Y:S01]  /*9a80*/  FFMA R198, R219.reuse, R33, R9 ;  /* 0x00000021dbc67223 */ /* 0x040fe20000000009 */
[C---:B------:R-:W-:Y:S01]  /*9a90*/  FFMA R199, R219.reuse, R200, R10 ;  /* 0x000000c8dbc77223 */ /* 0x040fe2000000000a */
[C---:B------:R-:W-:Y:S01]  /*9aa0*/  FFMA R200, R219.reuse, R25, R11 ;  /* 0x00000019dbc87223 */ /* 0x040fe2000000000b */
[----:B------:R-:W-:Y:S02]  /*9ab0*/  HADD2.F32 R203, -RZ, R238.H1_H1 ;  /* 0x300000eeffcb7230 */ /* 0x000fe40000004100 */
[C---:B------:R-:W-:Y:S01]  /*9ac0*/  FFMA R201, R219.reuse, R201, R12 ;  /* 0x000000c9dbc97223 */ /* 0x040fe2000000000c */
[--C-:B------:R-:W-:Y:S02]  /*9ad0*/  HADD2.F32 R35, -RZ, R204.reuse.H0_H0 ;  /* 0x200000ccff237230 */ /* 0x100fe40000004100 */
[C---:B------:R-:W-:Y:S01]  /*9ae0*/  FFMA R56, R219.reuse, R34, R56 ;  /* 0x00000022db387223 */ /* 0x040fe20000000038 */
[C---:B------:R-:W-:Y:S01]  /*9af0*/  FFMA R57, R219.reuse, R202, R57 ;  /* 0x000000cadb397223 */ /* 0x040fe20000000039 */
[C---:B------:R-:W-:Y:S01]  /*9b00*/  FFMA R58, R219.reuse, R29, R58 ;  /* 0x0000001ddb3a7223 */ /* 0x040fe2000000003a */
[C---:B------:R-:W-:Y:S01]  /*9b10*/  FFMA R59, R219.reuse, R203, R59 ;  /* 0x000000cbdb3b7223 */ /* 0x040fe2000000003b */
[C---:B------:R-:W-:Y:S01]  /*9b20*/  FFMA R60, R219.reuse, R35, R60 ;  /* 0x00000023db3c7223 */ /* 0x040fe2000000003c */
[----:B------:R-:W-:Y:S02]  /*9b30*/  HADD2.F32 R204, -RZ, R204.H1_H1 ;  /* 0x300000ccffcc7230 */ /* 0x000fe40000004100 */
[----:B------:R-:W-:Y:S02]  /*9b40*/  HADD2.F32 R207, -RZ, R208.H0_H0 ;  /* 0x200000d0ffcf7230 */ /* 0x000fe40000004100 */
[----:B-1----:R-:W-:Y:S01]  /*9b50*/  HADD2.F32 R5, -RZ, R132.H0_H0 ;  /* 0x20000084ff057230 */ /* 0x002fe20000004100 */
[----:B------:R-:W-:Y:S01]  /*9b60*/  F2FP.SATFINITE.E4M3.F32.PACK_AB_MERGE_C R132, R14, R13, R4 ;  /* 0x0000000d0e84723e */ /* 0x000fe20004807004 */
[----:B------:R-:W-:Y:S02]  /*9b70*/  HADD2.F32 R4, -RZ, R18.H0_H0 ;  /* 0x20000012ff047230 */ /* 0x000fe40000004100 */
[C---:B------:R-:W-:Y:S01]  /*9b80*/  FFMA R61, R219.reuse, R204, R61 ;  /* 0x000000ccdb3d7223 */ /* 0x040fe2000000003d */
[----:B----4-:R-:W-:Y:S01]  /*9b90*/  HADD2.F32 R6, -RZ, R17.H0_H0 ;  /* 0x20000011ff067230 */ /* 0x010fe20000004100 */
[----:B------:R1:W-:Y:S01]  /*9ba0*/  STL [R1+0x8], R5 ;  /* 0x0000080501007387 */ /* 0x0003e20000100800 */
[----:B------:R-:W-:Y:S02]  /*9bb0*/  HADD2.F32 R208, -RZ, R208.H1_H1 ;  /* 0x300000d0ffd07230 */ /* 0x000fe40000004100 */
[C---:B------:R-:W-:Y:S01]  /*9bc0*/  FFMA R62, R219.reuse, R205, R62 ;  /* 0x000000cddb3e7223 */ /* 0x040fe2000000003e */
[C---:B------:R-:W-:Y:S01]  /*9bd0*/  FFMA R63, R219.reuse, R206, R63 ;  /* 0x000000cedb3f7223 */ /* 0x040fe2000000003f */
[----:B------:R-:W4:Y:S01]  /*9be0*/  LDL.LU R18, [R1+0xe4] ;  /* 0x0000e40001127983 */ /* 0x000f220000300800 */
[C---:B------:R-:W-:Y:S01]  /*9bf0*/  FFMA R64, R219.reuse, R207, R64 ;  /* 0x000000cfdb407223 */ /* 0x040fe20000000040 */
[----:B------:R-:W-:Y:S01]  /*9c00*/  FFMA R65, R219, R208, R65 ;  /* 0x000000d0db417223 */ /* 0x000fe20000000041 */
[--C-:B------:R-:W-:Y:S01]  /*9c10*/  HADD2.F32 R215, -RZ, R218.reuse.H0_H0 ;  /* 0x200000daffd77230 */ /* 0x100fe20000004100 */
[----:B------:R-:W4:Y:S01]  /*9c20*/  LDL.LU R17, [R1+0xe0] ;  /* 0x0000e00001117983 */ /* 0x000f220000300800 */
[----:B------:R-:W-:Y:S01]  /*9c30*/  F2FP.SATFINITE.E4M3.F32.PACK_AB_MERGE_C R62, R63, R62, RZ ;  /* 0x0000003e3f3e723e */ /* 0x000fe200048070ff */
[----:B------:R-:W-:Y:S02]  /*9c40*/  HADD2.F32 R218, -RZ, R218.H1_H1 ;  /* 0x300000daffda7230 */ /* 0x000fe40000004100 */
[----:B------:R-:W-:Y:S01]  /*9c50*/  STL [R1+0xc], R4 ;  /* 0x00000c0401007387 */ /* 0x000fe20000100800 */
[----:B------:R-:W-:Y:S01]  /*9c60*/  F2FP.SATFINITE.E4M3.F32.PACK_AB_MERGE_C R60, R61, R60, R62 ;  /* 0x0000003c3d3c723e */ /* 0x000fe2000480703e */
[----:B------:R-:W-:Y:S02]  /*9c70*/  HADD2.F32 R222, -RZ, R223.H0_H0 ;  /* 0x200000dfffde7230 */ /* 0x000fe40000004100 */
[----:B------:R1:W-:Y:S01]  /*9c80*/  STL [R1+0x10], R6 ;  /* 0x0000100601007387 */ /* 0x0003e20000100800 */
[--C-:B------:R-:W-:Y:S02]  /*9c90*/  HADD2.F32 R209, -RZ, R210.reuse.H0_H0 ;  /* 0x200000d2ffd17230 */ /* 0x100fe40000004100 */
[----:B------:R-:W-:Y:S02]  /*9ca0*/  HADD2.F32 R210, -RZ, R210.H1_H1 ;  /* 0x300000d2ffd27230 */ /* 0x000fe40000004100 */
[--C-:B------:R-:W-:Y:S02]  /*9cb0*/  HADD2.F32 R213, -RZ, R214.reuse.H0_H0 ;  /* 0x200000d6ffd57230 */ /* 0x100fe40000004100 */
[C---:B------:R-:W-:Y:S01]  /*9cc0*/  FFMA R66, R219.reuse, R209, R66 ;  /* 0x000000d1db427223 */ /* 0x040fe20000000042 */
[----:B------:R-:W-:Y:S02]  /*9cd0*/  HADD2.F32 R214, -RZ, R214.H1_H1 ;  /* 0x300000d6ffd67230 */ /* 0x000fe40000004100 */
[C---:B------:R-:W-:Y:S01]  /*9ce0*/  FFMA R67, R219.reuse, R210, R67 ;  /* 0x000000d2db437223 */ /* 0x040fe20000000043 */
[----:B-1----:R-:W-:Y:S02]  /*9cf0*/  HADD2.F32 R5, -RZ, R192.H0_H0 ;  /* 0x200000c0ff057230 */ /* 0x002fe40000004100 */
[C---:B------:R-:W-:Y:S01]  /*9d00*/  FFMA R68, R219.reuse, R211, R68 ;  /* 0x000000d3db447223 */ /* 0x040fe20000000044 */
[----:B------:R-:W3:Y:S01]  /*9d10*/  LDL.LU R192, [R1+0xdc] ;  /* 0x0000dc0001c07983 */ /* 0x000ee20000300800 */
[C---:B------:R-:W-:Y:S01]  /*9d20*/  FFMA R69, R219.reuse, R212, R69 ;  /* 0x000000d4db457223 */ /* 0x040fe20000000045 */
[--C-:B------:R-:W-:Y:S02]  /*9d30*/  HADD2.F32 R220, -RZ, R221.reuse.H0_H0 ;  /* 0x200000ddffdc7230 */ /* 0x100fe40000004100 */
[C---:B------:R-:W-:Y:S01]  /*9d40*/  FFMA R70, R219.reuse, R213, R70 ;  /* 0x000000d5db467223 */ /* 0x040fe20000000046 */
[----:B------:R-:W-:Y:S02]  /*9d50*/  HADD2.F32 R221, -RZ, R221.H1_H1 ;  /* 0x300000ddffdd7230 */ /* 0x000fe40000004100 */
[C---:B------:R-:W-:Y:S01]  /*9d60*/  FFMA R71, R219.reuse, R214, R71 ;  /* 0x000000d6db477223 */ /* 0x040fe20000000047 */
[C---:B------:R-:W-:Y:S01]  /*9d70*/  FFMA R72, R219.reuse, R215, R72 ;  /* 0x000000d7db487223 */ /* 0x040fe20000000048 */
[----:B------:R-:W-:Y:S02]  /*9d80*/  HADD2.F32 R223, -RZ, R223.H1_H1 ;  /* 0x300000dfffdf7230 */ /* 0x000fe40000004100 */
[C---:B------:R-:W-:Y:S01]  /*9d90*/  FFMA R73, R219.reuse, R218, R73 ;  /* 0x000000dadb497223 */ /* 0x040fe20000000049 */
[--C-:B------:R-:W-:Y:S02]  /*9da0*/  HADD2.F32 R224, -RZ, R225.reuse.H0_H0 ;  /* 0x200000e1ffe07230 */ /* 0x100fe40000004100 */
[C---:B------:R-:W-:Y:S01]  /*9db0*/  FFMA R74, R219.reuse, R220, R74 ;  /* 0x000000dcdb4a7223 */ /* 0x040fe2000000004a */
[----:B------:R-:W-:Y:S02]  /*9dc0*/  HADD2.F32 R225, -RZ, R225.H1_H1 ;  /* 0x300000e1ffe17230 */ /* 0x000fe40000004100 */
[C---:B------:R-:W-:Y:S01]  /*9dd0*/  FFMA R75, R219.reuse, R221, R75 ;  /* 0x000000dddb4b7223 */ /* 0x040fe2000000004b */
[----:B------:R-:W-:Y:S02]  /*9de0*/  HADD2.F32 R226, -RZ, R227.H0_H0 ;  /* 0x200000e3ffe27230 */ /* 0x000fe40000004100 */
[C---:B------:R-:W-:Y:S01]  /*9df0*/  FFMA R76, R219.reuse, R222, R76 ;  /* 0x000000dedb4c7223 */ /* 0x040fe2000000004c */
[----:B------:R-:W-:Y:S02]  /*9e00*/  HADD2.F32 R6, -RZ, R191.H0_H0 ;  /* 0x200000bfff067230 */ /* 0x000fe40000004100 */
[C---:B------:R-:W-:Y:S01]  /*9e10*/  FFMA R77, R219.reuse, R223, R77 ;  /* 0x000000dfdb4d7223 */ /* 0x040fe2000000004d */
[----:B------:R-:W3:Y:S01]  /*9e20*/  LDL.LU R191, [R1+0xd8] ;  /* 0x0000d80001bf7983 */ /* 0x000ee20000300800 */
[C---:B------:R-:W-:Y:S01]  /*9e30*/  FFMA R78, R219.reuse, R224, R78 ;  /* 0x000000e0db4e7223 */ /* 0x040fe2000000004e */
[C---:B------:R-:W-:Y:S01]  /*9e40*/  FFMA R79, R219.reuse, R225, R79 ;  /* 0x000000e1db4f7223 */ /* 0x040fe2000000004f */
[C---:B------:R-:W-:Y:S01]  /*9e50*/  FFMA R80, R219.reuse, R226, R80 ;  /* 0x000000e2db507223 */ /* 0x040fe20000000050 */
[----:B------:R1:W-:Y:S01]  /*9e60*/  STL [R1+0x14], R5 ;  /* 0x0000140501007387 */ /* 0x0003e20000100800 */
[----:B------:R-:W-:Y:S02]  /*9e70*/  HADD2.F32 R227, -RZ, R227.H1_H1 ;  /* 0x300000e3ffe37230 */ /* 0x000fe40000004100 */
[--C-:B------:R-:W-:Y:S02]  /*9e80*/  HADD2.F32 R230, -RZ, R231.reuse.H0_H0 ;  /* 0x200000e7ffe67230 */ /* 0x100fe40000004100 */
[----:B------:R-:W-:Y:S02]  /*9e90*/  HADD2.F32 R231, -RZ, R231.H1_H1 ;  /* 0x300000e7ffe77230 */ /* 0x000fe40000004100 */
[C---:B------:R-:W-:Y:S01]  /*9ea0*/  FFMA R81, R219.reuse, R227, R81 ;  /* 0x000000e3db517223 */ /* 0x040fe20000000051 */
[--C-:B------:R-:W-:Y:S02]  /*9eb0*/  HADD2.F32 R234, -RZ, R235.reuse.H0_H0 ;  /* 0x200000ebffea7230 */ /* 0x100fe40000004100 */
[----:B------:R-:W-:Y:S02]  /*9ec0*/  HADD2.F32 R235, -RZ, R235.H1_H1 ;  /* 0x300000ebffeb7230 */ /* 0x000fe40000004100 */
[--C-:B------:R-:W-:Y:S02]  /*9ed0*/  HADD2.F32 R236, -RZ, R237.reuse.H0_H0 ;  /* 0x200000edffec7230 */ /* 0x100fe40000004100 */
[----:B------:R-:W-:Y:S02]  /*9ee0*/  HADD2.F32 R237, -RZ, R237.H1_H1 ;  /* 0x300000edffed7230 */ /* 0x000fe40000004100 */
[--C-:B------:R-:W-:Y:S02]  /*9ef0*/  HADD2.F32 R238, -RZ, R239.reuse.H0_H0 ;  /* 0x200000efffee7230 */ /* 0x100fe40000004100 */
[----:B------:R-:W-:Y:S02]  /*9f00*/  HADD2.F32 R239, -RZ, R239.H1_H1 ;  /* 0x300000efffef7230 */ /* 0x000fe40000004100 */
[--C-:B------:R-:W-:Y:S02]  /*9f10*/  HADD2.F32 R240, -RZ, R241.reuse.H0_H0 ;  /* 0x200000f1fff07230 */ /* 0x100fe40000004100 */
[----:B------:R-:W-:Y:S02]  /*9f20*/  HADD2.F32 R241, -RZ, R241.H1_H1 ;  /* 0x300000f1fff17230 */ /* 0x000fe40000004100 */
[--C-:B------:R-:W-:Y:S02]  /*9f30*/  HADD2.F32 R242, -RZ, R243.reuse.H0_H0 ;  /* 0x200000f3fff27230 */ /* 0x100fe40000004100 */
[----:B-1----:R-:W-:Y:S02]  /*9f40*/  HADD2.F32 R5, -RZ, R184.H0_H0 ;  /* 0x200000b8ff057230 */ /* 0x002fe40000004100 */
[----:B------:R-:W3:Y:S01]  /*9f50*/  LDL.LU R184, [R1+0xd4] ;  /* 0x0000d40001b87983 */ /* 0x000ee20000300800 */
[----:B------:R-:W-:Y:S02]  /*9f60*/  HADD2.F32 R243, -RZ, R243.H1_H1 ;  /* 0x300000f3fff37230 */ /* 0x000fe40000004100 */
[--C-:B------:R-:W-:Y:S01]  /*9f70*/  HADD2.F32 R202, -RZ, R246.reuse.H0_H0 ;  /* 0x200000f6ffca7230 */ /* 0x100fe20000004100 */
[----:B------:R1:W-:Y:S01]  /*9f80*/  STL [R1+0x18], R6 ;  /* 0x0000180601007387 */ /* 0x0003e20000100800 */
[----:B------:R-:W-:Y:S02]  /*9f90*/  HADD2.F32 R246, -RZ, R246.H1_H1 ;  /* 0x300000f6fff67230 */ /* 0x000fe40000004100 */
[--C-:B------:R-:W-:Y:S02]  /*9fa0*/  HADD2.F32 R203, -RZ, R249.reuse.H0_H0 ;  /* 0x200000f9ffcb7230 */ /* 0x100fe40000004100 */
[----:B------:R-:W-:Y:S02]  /*9fb0*/  HADD2.F32 R249, -RZ, R249.H1_H1 ;  /* 0x300000f9fff97230 */ /* 0x000fe40000004100 */
[--C-:B------:R-:W-:Y:S02]  /*9fc0*/  HADD2.F32 R228, -RZ, R229.reuse.H0_H0 ;  /* 0x200000e5ffe47230 */ /* 0x100fe40000004100 */
[----:B------:R-:W-:Y:S02]  /*9fd0*/  HADD2.F32 R229, -RZ, R229.H1_H1 ;  /* 0x300000e5ffe57230 */ /* 0x000fe40000004100 */
[--C-:B------:R-:W-:Y:S02]  /*9fe0*/  HADD2.F32 R232, -RZ, R233.reuse.H0_H0 ;  /* 0x200000e9ffe87230 */ /* 0x100fe40000004100 */
[C---:B------:R-:W-:Y:S01]  /*9ff0*/  FFMA R82, R219.reuse, R228, R82 ;  /* 0x000000e4db527223 */ /* 0x040fe20000000052 */
[----:B------:R-:W-:Y:S02]  /*a000*/  HADD2.F32 R233, -RZ, R233.H1_H1 ;  /* 0x300000e9ffe97230 */ /* 0x000fe40000004100 */
[C---:B------:R-:W-:Y:S01]  /*a010*/  FFMA R83, R219.reuse, R229, R83 ;  /* 0x000000e5db537223 */ /* 0x040fe20000000053 */
        /* <DEDUP_REMOVED lines=10> */
[----:B-1----:R-:W-:Y:S02]  /*a0c0*/  HADD2.F32 R6, -RZ, R23.H0_H0 ;  /* 0x20000017ff067230 */ /* 0x002fe40000004100 */
[C---:B------:R-:W-:Y:S01]  /*a0d0*/  FFMA R42, R219.reuse, R240, R42 ;  /* 0x000000f0db2a7223 */ /* 0x040fe2000000002a */
[----:B------:R-:W3:Y:S01]  /*a0e0*/  LDL.LU R23, [R1+0xd0] ;  /* 0x0000d00001177983 */ /* 0x000ee20000300800 */
[C---:B------:R-:W-:Y:S01]  /*a0f0*/  FFMA R43, R219.reuse, R241, R43 ;  /* 0x000000f1db2b7223 */ /* 0x040fe2000000002b */
[C---:B------:R-:W-:Y:S01]  /*a100*/  FFMA R44, R219.reuse, R242, R44 ;  /* 0x000000f2db2c7223 */ /* 0x040fe2000000002c */
[C---:B------:R-:W-:Y:S01]  /*a110*/  FFMA R45, R219.reuse, R243, R45 ;  /* 0x000000f3db2d7223 */ /* 0x040fe2000000002d */
[----:B------:R1:W-:Y:S01]  /*a120*/  STL [R1+0x1c], R5 ;  /* 0x00001c0501007387 */ /* 0x0003e20000100800 */
[--C-:B------:R-:W-:Y:S02]  /*a130*/  HADD2.F32 R244, -RZ, R245.reuse.H0_H0 ;  /* 0x200000f5fff47230 */ /* 0x100fe40000004100 */
[----:B------:R-:W-:Y:S01]  /*a140*/  HADD2.F32 R245, -RZ, R245.H1_H1 ;  /* 0x300000f5fff57230 */ /* 0x000fe20000004100 */
[----:B------:R-:W-:Y:S01]  /*a150*/  STL [R1+0x20], R6 ;  /* 0x0000200601007387 */ /* 0x000fe20000100800 */
        /* <DEDUP_REMOVED lines=10> */
[--C-:B------:R-:W-:Y:S02]  /*a200*/  HADD2.F32 R250, -RZ, R251.reuse.H0_H0 ;  /* 0x200000fbfffa7230 */ /* 0x100fe40000004100 */
[----:B------:R-:W-:Y:S03]  /*a210*/  HADD2.F32 R251, -RZ, R251.H1_H1 ;  /* 0x300000fbfffb7230 */ /* 0x000fe60000004100 */
[C---:B------:R-:W-:Y:S02]  /*a220*/  FFMA R54, R219.reuse, R250, R54 ;  /* 0x000000fadb367223 */ /* 0x040fe40000000036 */
[----:B------:R-:W-:Y:S01]  /*a230*/  FFMA R55, R219, R251, R55 ;  /* 0x000000fbdb377223 */ /* 0x000fe20000000037 */
[----:B-1----:R-:W-:Y:S02]  /*a240*/  HADD2.F32 R5, -RZ, R188.H0_H0 ;  /* 0x200000bcff057230 */ /* 0x002fe40000004100 */
[----:B------:R-:W3:Y:S01]  /*a250*/  LDL.LU R188, [R1+0xcc] ;  /* 0x0000cc0001bc7983 */ /* 0x000ee20000300800 */
[----:B--2---:R-:W-:Y:S04]  /*a260*/  F2FP.SATFINITE.E4M3.F32.PACK_AB_MERGE_C R4, R20, R19, RZ ;  /* 0x000000131404723e */ /* 0x004fe800048070ff */
[----:B----4-:R-:W-:Y:S01]  /*a270*/  F2FP.SATFINITE.E4M3.F32.PACK_AB_MERGE_C R8, R18, R17, R4 ;  /* 0x000000111208723e */ /* 0x010fe20004807004 */
[----:B------:R-:W-:Y:S02]  /*a280*/  HADD2.F32 R4, -RZ, R187.H0_H0 ;  /* 0x200000bbff047230 */ /* 0x000fe40000004100 */
[----:B------:R-:W2:Y:S04]  /*a290*/  LDL.LU R187, [R1+0xc8] ;  /* 0x0000c80001bb7983 */ /* 0x000ea80000300800 */
[----:B------:R1:W-:Y:S02]  /*a2a0*/  STL [R1+0x24], R5 ;  /* 0x0000240501007387 */ /* 0x0003e40000100800 */
[----:B-1----:R-:W-:Y:S02]  /*a2b0*/  HADD2.F32 R5, -RZ, R190.H0_H0 ;  /* 0x200000beff057230 */ /* 0x002fe40000004100 */
[----:B------:R-:W4:Y:S04]  /*a2c0*/  LDL.LU R190, [R1+0xc4] ;  /* 0x0000c40001be7983 */ /* 0x000f280000300800 */
[----:B------:R1:W-:Y:S02]  /*a2d0*/  STL [R1+0x28], R4 ;  /* 0x0000280401007387 */ /* 0x0003e40000100800 */
[----:B-1----:R-:W-:Y:S02]  /*a2e0*/  HADD2.F32 R4, -RZ, R186.H0_H0 ;  /* 0x200000baff047230 */ /* 0x002fe40000004100 */
[----:B------:R-:W4:Y:S04]  /*a2f0*/  LDL.LU R186, [R1+0xc0] ;  /* 0x0000c00001ba7983 */ /* 0x000f280000300800 */
[----:B------:R3:W-:Y:S04]  /*a300*/  STL [R1+0x2c], R5 ;  /* 0x00002c0501007387 */ /* 0x0007e80000100800 */
[----:B------:R1:W-:Y:S01]  /*a310*/  STL [R1+0x30], R4 ;  /* 0x0000300401007387 */ /* 0x0003e20000100800 */
[----:B---3--:R-:W-:Y:S01]  /*a320*/  F2FP.SATFINITE.E4M3.F32.PACK_AB_MERGE_C R5, R192, R191, RZ ;  /* 0x000000bfc005723e */ /* 0x008fe200048070ff */
[----:B------:R-:W-:Y:S02]  /*a330*/  HADD2.F32 R191, -RZ, R189.H0_H0 ;  /* 0x200000bdffbf7230 */ /* 0x000fe40000004100 */
[----:B------:R-:W-:Y:S01]  /*a340*/  HADD2.F32 R192, -RZ, R152.H0_H0 ;  /* 0x20000098ffc07230 */ /* 0x000fe20000004100 */
[----:B------:R-:W-:Y:S01]  /*a350*/  F2FP.SATFINITE.E4M3.F32.PACK_AB_MERGE_C R7, R184, R23, RZ ;  /* 0x00000017b807723e */ /* 0x000fe200048070ff */
[----:B------:R-:W-:Y:S01]  /*a360*/  HADD2.F32 R184, -RZ, R185.H0_H0 ;  /* 0x200000b9ffb87230 */ /* 0x000fe20000004100 */
[----:B-1----:R-:W-:Y:S01]  /*a370*/  F2FP.SATFINITE.E4M3.F32.PACK_AB_MERGE_C R4, R155, R154, RZ ;  /* 0x0000009a9b04723e */ /* 0x002fe200048070ff */
[----:B------:R-:W4:Y:S01]  /*a380*/  LDL.LU R185, [R1+0xbc] ;  /* 0x0000bc0001b97983 */ /* 0x000f220000300800 */
[----:B------:R-:W-:Y:S02]  /*a390*/  HADD2.F32 R154, -RZ, R157.H0_H0 ;  /* 0x2000009dff9a7230 */ /* 0x000fe40000004100 */
[----:B------:R-:W-:Y:S01]  /*a3a0*/  HADD2.F32 R155, -RZ, R156.H0_H0 ;  /* 0x2000009cff9b7230 */ /* 0x000fe20000004100 */
[----:B--2---:R-:W-:Y:S01]  /*a3b0*/  F2FP.SATFINITE.E4M3.F32.PACK_AB_MERGE_C R6, R188, R187, RZ ;  /* 0x000000bbbc06723e */ /* 0x004fe200048070ff */
[----:B------:R-:W-:Y:S02]  /*a3c0*/  HADD2.F32 R187, -RZ, R22.H0_H0 ;  /* 0x20000016ffbb7230 */ /* 0x000fe40000004100 */
[----:B------:R-:W2:Y:S01]  /*a3d0*/  LDL.LU R22, [R1+0xb8] ;  /* 0x0000b80001167983 */ /* 0x000ea20000300800 */
[----:B------:R-:W-:Y:S03]  /*a3e0*/  HADD2.F32 R188, -RZ, R21.H0_H0 ;  /* 0x20000015ffbc7230 */ /* 0x000fe60000004100 */
[----:B------:R-:W2:Y:S04]  /*a3f0*/  LDL.LU R21, [R1+0xb4] ;  /* 0x0000b40001157983 */ /* 0x000ea80000300800 */
[----:B------:R-:W3:Y:S04]  /*a400*/  LDL.LU R189, [R1+0xb0] ;  /* 0x0000b00001bd7983 */ /* 0x000ee80000300800 */
[----:B------:R-:W3:Y:S04]  /*a410*/  LDL.LU R152, [R1+0xac] ;  /* 0x0000ac0001987983 */ /* 0x000ee80000300800 */
[----:B------:R-:W3:Y:S04]  /*a420*/  LDL.LU R157, [R1+0xa8] ;  /* 0x0000a800019d7983 */ /* 0x000ee80000300800 */
[----:B------:R-:W3:Y:S01]  /*a430*/  LDL.LU R156, [R1+0xa4] ;  /* 0x0000a400019c7983 */ /* 0x000ee20000300800 */
[----:B----4-:R-:W-:Y:S02]  /*a440*/  F2FP.SATFINITE.E4M3.F32.PACK_AB_MERGE_C R185, R186, R185, R6 ;  /* 0x000000b9bab9723e */ /* 0x010fe40004807006 */
[----:B------:R-:W-:Y:S02]  /*a450*/  F2FP.SATFINITE.E4M3.F32.PACK_AB_MERGE_C R6, R163, R162, RZ ;  /* 0x000000a2a306723e */ /* 0x000fe400048070ff */
[----:B--2---:R-:W-:Y:S04]  /*a460*/  F2FP.SATFINITE.E4M3.F32.PACK_AB_MERGE_C R7, R22, R21, R7 ;  /* 0x000000151607723e */ /* 0x004fe80004807007 */
[----:B------:R-:W-:Y:S02]  /*a470*/  MOV R186, R7 ;  /* 0x0000000700ba7202 */ /* 0x000fe40000000f00 */
[----:B------:R-:W-:Y:S02]  /*a480*/  F2FP.SATFINITE.E4M3.F32.PACK_AB_MERGE_C R7, R159, R158, RZ ;  /* 0x0000009e9f07723e */ /* 0x000fe400048070ff */
[----:B---3--:R-:W-:Y:S01]  /*a490*/  F2FP.SATFINITE.E4M3.F32.PACK_AB_MERGE_C R4, R153, R152, R4 ;  /* 0x000000989904723e */ /* 0x008fe20004807004 */
[----:B------:R-:W1:Y:S01]  /*a4a0*/  S2R R159, SR_TID.X ;  /* 0x00000000009f7919 */ /* 0x000e620000002100 */
[----:B------:R-:W-:Y:S02]  /*a4b0*/  F2FP.SATFINITE.E4M3.F32.PACK_AB_MERGE_C R153, R161, R160, R6 ;  /* 0x000000a0a199723e */ /* 0x000fe40004807006 */
[----:B------:R-:W-:Y:S02]  /*a4c0*/  MOV R158, R4 ;  /* 0x00000004009e7202 */ /* 0x000fe40000000f00 */
[----:B------:R-:W-:Y:S02]  /*a4d0*/  F2FP.SATFINITE.E4M3.F32.PACK_AB_MERGE_C R4, R171, R170, RZ ;  /* 0x000000aaab04723e */ /* 0x000fe400048070ff */
[----:B------:R-:W-:Y:S01]  /*a4e0*/  F2FP.SATFINITE.E4M3.F32.PACK_AB_MERGE_C R161, R125, R124, R127 ;  /* 0x0000007c7da1723e */ /* 0x000fe2000480707f */
[----:B------:R-:W-:Y:S01]  /*a4f0*/  HADD2.F32 R124, -RZ, R143.H0_H0 ;  /* 0x2000008fff7c7230 */ /* 0x000fe20000004100 */
[----:B------:R-:W-:Y:S01]  /*a500*/  F2FP.SATFINITE.E4M3.F32.PACK_AB_MERGE_C R168, R169, R168, R4 ;  /* 0x000000a8a9a8723e */ /* 0x000fe20004807004 */
[----:B------:R-:W-:Y:S01]  /*a510*/  HADD2.F32 R125, -RZ, R142.H0_H0 ;  /* 0x2000008eff7d7230 */ /* 0x000fe20000004100 */
[----:B------:R-:W-:Y:S01]  /*a520*/  F2FP.SATFINITE.E4M3.F32.PACK_AB_MERGE_C R4, R123, R122, RZ ;  /* 0x0000007a7b04723e */ /* 0x000fe200048070ff */
[----:B------:R-:W-:Y:S01]  /*a530*/  HADD2.F32 R122, -RZ, R135.H0_H0 ;  /* 0x20000087ff7a7230 */ /* 0x000fe20000004100 */
[----:B------:R-:W-:Y:S01]  /*a540*/  F2FP.SATFINITE.E4M3.F32.PACK_AB_MERGE_C R189, R190, R189, R5 ;  /* 0x000000bdbebd723e */ /* 0x000fe20004807005 */
[----:B------:R-:W-:Y:S01]  /*a550*/  HADD2.F32 R123, -RZ, R134.H0_H0 ;  /* 0x20000086ff7b7230 */ /* 0x000fe20000004100 */
[----:B------:R-:W-:Y:S01]  /*a560*/  F2FP.SATFINITE.E4M3.F32.PACK_AB_MERGE_C R160, R121, R120, R4 ;  /* 0x0000007879a0723e */ /* 0x000fe20004807004 */
[----:B------:R-:W-:Y:S01]  /*a570*/  HADD2.F32 R120, -RZ, R128.H0_H0 ;  /* 0x20000080ff787230 */ /* 0x000fe20000004100 */
[----:B------:R-:W-:Y:S01]  /*a580*/  F2FP.SATFINITE.E4M3.F32.PACK_AB_MERGE_C R5, R167, R166, RZ ;  /* 0x000000a6a705723e */ /* 0x000fe200048070ff */
[----:B------:R-:W2:Y:S01]  /*a590*/  LDL.LU R128, [R1+0xa0] ;  /* 0x0000a00001807983 */ /* 0x000ea20000300800 */
[----:B------:R-:W-:Y:S01]  /*a5a0*/  F2FP.SATFINITE.E4M3.F32.PACK_AB_MERGE_C R156, R157, R156, R7 ;  /* 0x0000009c9d9c723e */ /* 0x000fe20004807007 */
[----:B------:R-:W-:Y:S01]  /*a5b0*/  HADD2.F32 R121, -RZ, R144.H0_H0 ;  /* 0x20000090ff797230 */ /* 0x000fe20000004100 */
[----:B------:R-:W-:Y:S01]  /*a5c0*/  F2FP.SATFINITE.E4M3.F32.PACK_AB_MERGE_C R167, R165, R164, R5 ;  /* 0x000000a4a5a7723e */ /* 0x000fe20004807005 */
[----:B------:R-:W3:Y:S01]  /*a5d0*/  LDL.LU R144, [R1+0x9c] ;  /* 0x00009c0001907983 */ /* 0x000ee20000300800 */
[----:B------:R-:W-:Y:S01]  /*a5e0*/  MOV R165, R156 ;  /* 0x0000009c00a57202 */ /* 0x000fe20000000f00 */
[----:B------:R-:W-:Y:S01]  /*a5f0*/  HADD2.F32 R127, -RZ, R140.H0_H0 ;  /* 0x2000008cff7f7230 */ /* 0x000fe20000004100 */
[----:B------:R-:W-:Y:S01]  /*a600*/  MOV R156, R137 ;  /* 0x00000089009c7202 */ /* 0x000fe20000000f00 */
[----:B------:R-:W4:Y:S01]  /*a610*/  LDL.LU R135, [R1+0x98] ;  /* 0x0000980001877983 */ /* 0x000f220000300800 */
[----:B------:R-:W-:Y:S02]  /*a620*/  MOV R157, R136 ;  /* 0x00000088009d7202 */ /* 0x000fe40000000f00 */
[----:B------:R-:W-:Y:S01]  /*a630*/  MOV R164, R158 ;  /* 0x0000009e00a47202 */ /* 0x000fe20000000f00 */
[----:B------:R-:W4:Y:S01]  /*a640*/  LDL.LU R134, [R1+0x94] ;  /* 0x0000940001867983 */ /* 0x000f220000300800 */
[----:B------:R-:W-:Y:S02]  /*a650*/  MOV R158, R133 ;  /* 0x00000085009e7202 */ /* 0x000fe40000000f00 */
[----:B-1----:R-:W-:Y:S01]  /*a660*/  SHF.L.U32 R152, R159, 0x5, RZ ;  /* 0x000000059f987819 */ /* 0x002fe200000006ff */
[----:B------:R-:W3:Y:S01]  /*a670*/  LDL.LU R143, [R1+0x90] ;  /* 0x00009000018f7983 */ /* 0x000ee20000300800 */
[----:B------:R-:W-:Y:S02]  /*a680*/  F2FP.SATFINITE.E4M3.F32.PACK_AB_MERGE_C R7, R175, R174, RZ ;  /* 0x000000aeaf07723e */ /* 0x000fe400048070ff */
[C---:B------:R-:W-:Y:S01]  /*a690*/  LOP3.LUT R130, R152.reuse, 0x80, RZ, 0xc0, !PT ;  /* 0x0000008098827812 */ /* 0x040fe200078ec0ff */
[----:B------:R-:W3:Y:S01]  /*a6a0*/  LDL.LU R142, [R1+0x8c] ;  /* 0x00008c00018e7983 */ /* 0x000ee20000300800 */
[----:B------:R-:W-:Y:S02]  /*a6b0*/  F2FP.SATFINITE.E4M3.F32.PACK_AB_MERGE_C R6, R179, R178, RZ ;  /* 0x000000b2b306723e */ /* 0x000fe400048070ff */
[----:B------:R-:W-:Y:S02]  /*a6c0*/  F2FP.SATFINITE.E4M3.F32.PACK_AB_MERGE_C R5, R183, R182, RZ ;  /* 0x000000b6b705723e */ /* 0x000fe400048070ff */
[----:B------:R-:W-:Y:S02]  /*a6d0*/  MOV R190, R8 ;  /* 0x0000000800be7202 */ /* 0x000fe40000000f00 */
[----:B------:R-:W-:Y:S02]  /*a6e0*/  F2FP.SATFINITE.E4M3.F32.PACK_AB_MERGE_C R169, R173, R172, R7 ;  /* 0x000000acada9723e */ /* 0x000fe40004807007 */
[----:B------:R-:W-:Y:S02]  /*a6f0*/  F2FP.SATFINITE.E4M3.F32.PACK_AB_MERGE_C R170, R177, R176, R6 ;  /* 0x000000b0b1aa723e */ /* 0x000fe40004807006 */
[----:B------:R-:W-:Y:S02]  /*a700*/  F2FP.SATFINITE.E4M3.F32.PACK_AB_MERGE_C R171, R181, R180, R5 ;  /* 0x000000b4b5ab723e */ /* 0x000fe40004807005 */
[----:B------:R-:W-:Y:S01]  /*a710*/  MOV R172, R190 ;  /* 0x000000be00ac7202 */ /* 0x000fe20000000f00 */
[----:B------:R-:W1:Y:S01]  /*a720*/  LDTM.x32 R4, tmem[UR4+0xc0] ;  /* 0x0000c004000479ee */ /* 0x000e6200082c0000 */
[----:B------:R-:W-:Y:S01]  /*a730*/  MOV R173, R186 ;  /* 0x000000ba00ad7202 */ /* 0x000fe20000000f00 */
[----:B------:R-:W-:Y:S01]  /*a740*/  NOP ;  /* 0x0000000000007918 */ /* 0x000fe20000000000 */
[----:B------:R-:W-:Y:S01]  /*a750*/  MOV R174, R185 ;  /* 0x000000b900ae7202 */ /* 0x000fe20000000f00 */
[----:B------:R-:W-:Y:S01]  /*a760*/  UMOV UR4, 0x400 ;  /* 0x0000040000047882 */ /* 0x000fe20000000000 */
[----:B------:R-:W-:Y:S01]  /*a770*/  MOV R175, R189 ;  /* 0x000000bd00af7202 */ /* 0x000fe20000000f00 */
[----:B------:R-:W-:Y:S01]  /*a780*/  ULEA UR4, UR6, UR4, 0x18 ;  /* 0x0000000406047291 */ /* 0x000fe2000f8ec0ff */
[----:B------:R-:W-:Y:S02]  /*a790*/  MOV R166, R153 ;  /* 0x0000009900a67202 */ /* 0x000fe40000000f00 */
[----:B------:R-:W-:Y:S01]  /*a7a0*/  LOP3.LUT P0, RZ, R152, 0x80, RZ, 0xc0, !PT ;  /* 0x0000008098ff7812 */ /* 0x000fe2000780c0ff */
[----:B------:R-:W-:Y:S04]  /*a7b0*/  ULEA UR5, UR43, UR4, 0x3 ;  /* 0x000000042b057291 */ /* 0x000fe8000f8e18ff */
[----:B------:R-:W-:Y:S04]  /*a7c0*/  UIADD3 UR5, UPT, UPT, UR5, 0xc0, URZ ;  /* 0x000000c005057890 */ /* 0x000fe8000fffe0ff */
[----:B------:R-:W-:Y:S01]  /*a7d0*/  UPRMT UR5, UR6, 0x654, UR5 ;  /* 0x0000065406057896 */ /* 0x000fe20008000005 */
[C---:B-1----:R-:W-:Y:S01]  /*a7e0*/  FMUL R19, R217.reuse, R19 ;  /* 0x00000013d9137220 */ /* 0x042fe20000400000 */
[C---:B------:R-:W-:Y:S01]  /*a7f0*/  FMUL R4, R217.reuse, R4 ;  /* 0x00000004d9047220 */ /* 0x040fe20000400000 */
[C---:B------:R-:W-:Y:S06]  /*a800*/  FMUL R5, R217.reuse, R5 ;  /* 0x00000005d9057220 */ /* 0x040fec0000400000 */
[----:B------:R-:W-:Y:S01]  /*a810*/  SYNCS.ARRIVE.TRANS64.RED.A1T0 RZ, [UR5], RZ ;  /* 0x000000ffffff79a7 */ /* 0x000fe20008100405 */
[----:B------:R-:W-:Y:S01]  /*a820*/  FMUL R8, R217, R8 ;  /* 0x00000008d9087220 */ /* 0x000fe20000400000 */
[----:B------:R-:W-:Y:S01]  /*a830*/  FFMA R4, R219, R252, R4 ;  /* 0x000000fcdb047223 */ /* 0x000fe20000000004 */
        /* <DEDUP_REMOVED lines=28> */
[----:B------:R-:W-:Y:S01]  /*aa00*/  UIADD3 UR5, UPT, UPT, UR43, 0x1, URZ ;  /* 0x000000012b057890 */ /* 0x000fe2000fffe0ff */
[----:B--2---:R-:W-:Y:S01]  /*aa10*/  F2FP.SATFINITE.E4M3.F32.PACK_AB_MERGE_C R162, R129, R128, R126 ;  /* 0x0000008081a2723e */ /* 0x004fe2000480707e */
[----:B------:R-:W-:Y:S01]  /*aa20*/  HADD2.F32 R126, -RZ, R141.H0_H0 ;  /* 0x2000008dff7e7230 */ /* 0x000fe20000004100 */
[----:B------:R-:W-:Y:S01]  /*aa30*/  SHF.L.U32 R128, R159, 0x2, RZ ;  /* 0x000000029f807819 */ /* 0x000fe200000006ff */
[----:B------:R-:W2:Y:S01]  /*aa40*/  LDL.LU R141, [R1+0x88] ;  /* 0x00008800018d7983 */ /* 0x000ea20000300800 */
[----:B------:R-:W-:Y:S01]  /*aa50*/  MOV R159, R132 ;  /* 0x00000084009f7202 */ /* 0x000fe20000000f00 */
[----:B------:R-:W-:Y:S01]  /*aa60*/  HADD2.F32 R129, -RZ, R138.H0_H0 ;  /* 0x2000008aff817230 */ /* 0x000fe20000004100 */
[----:B------:R-:W-:Y:S01]  /*aa70*/  LOP3.LUT R130, R130, 0x10, R128, 0xf8, !PT ;  /* 0x0000001082827812 */ /* 0x000fe200078ef880 */
[----:B------:R-:W2:Y:S01]  /*aa80*/  LDL.LU R140, [R1+0x84] ;  /* 0x00008400018c7983 */ /* 0x000ea20000300800 */
[----:B------:R-:W-:Y:S02]  /*aa90*/  HADD2.F32 R128, -RZ, R139.H0_H0 ;  /* 0x2000008bff807230 */ /* 0x000fe40000004100 */
[----:B------:R-:W-:Y:S01]  /*aaa0*/  LOP3.LUT R130, R130, 0xf60, R152, 0xf8, !PT ;  /* 0x00000f6082827812 */ /* 0x000fe200078ef898 */
[----:B------:R-:W2:Y:S01]  /*aab0*/  LDL.LU R139, [R1+0x80] ;  /* 0x00008000018b7983 */ /* 0x000ea20000300800 */
[----:B----4-:R-:W-:Y:S02]  /*aac0*/  F2FP.SATFINITE.E4M3.F32.PACK_AB_MERGE_C R131, R135, R134, RZ ;  /* 0x000000868783723e */ /* 0x010fe400048070ff */
[----:B------:R-:W-:Y:S01]  /*aad0*/  IADD3 R152, PT, PT, R130, UR4, RZ ;  /* 0x0000000482987c10 */ /* 0x000fe2000fffe0ff */
[----:B------:R-:W2:Y:S03]  /*aae0*/  LDL.LU R138, [R1+0x7c] ;  /* 0x00007c00018a7983 */ /* 0x000ea60000300800 */
[C---:B------:R-:W-:Y:S01]  /*aaf0*/  IADD3 R135, PT, PT, R152.reuse, 0x9210, RZ ;  /* 0x0000921098877810 */ /* 0x040fe20007ffe0ff */
[----:B------:R-:W4:Y:S01]  /*ab00*/  LDL.LU R137, [R1+0x78] ;  /* 0x0000780001897983 */ /* 0x000f220000300800 */
[C---:B------:R-:W-:Y:S02]  /*ab10*/  IADD3 R134, PT, PT, R152.reuse, 0xa210, RZ ;  /* 0x0000a21098867810 */ /* 0x040fe40007ffe0ff */
[C---:B------:R-:W-:Y:S01]  /*ab20*/  IADD3 R153, PT, PT, R152.reuse, 0xc210, RZ ;  /* 0x0000c21098997810 */ /* 0x040fe20007ffe0ff */
[----:B------:R-:W4:Y:S01]  /*ab30*/  LDL.LU R136, [R1+0x74] ;  /* 0x0000740001887983 */ /* 0x000f220000300800 */
[----:B---3--:R-:W-:Y:S03]  /*ab40*/  F2FP.SATFINITE.E4M3.F32.PACK_AB_MERGE_C R142, R143, R142, RZ ;  /* 0x0000008e8f8e723e */ /* 0x008fe600048070ff */
[----:B------:R-:W3:Y:S04]  /*ab50*/  LDL.LU R133, [R1+0x70] ;  /* 0x0000700001857983 */ /* 0x000ee80000300800 */
[----:B------:R-:W3:Y:S04]  /*ab60*/  LDL.LU R132, [R1+0x6c] ;  /* 0x00006c0001847983 */ /* 0x000ee80000300800 */
[----:B------:R1:W-:Y:S02]  /*ab70*/  STS.128 [R130+UR4+0x7200], R156 ;  /* 0x0072009c82007988 */ /* 0x0003e40008000c04 */
[C---:B-1----:R-:W-:Y:S02]  /*ab80*/  IADD3 R156, PT, PT, R152.reuse, 0xb210, RZ ;  /* 0x0000b210989c7810 */ /* 0x042fe40007ffe0ff */
[----:B---3--:R-:W-:Y:S02]  /*ab90*/  F2FP.SATFINITE.E4M3.F32.PACK_AB_MERGE_C R163, R133, R132, R131 ;  /* 0x0000008485a3723e */ /* 0x008fe40004807083 */
[C---:B------:R-:W-:Y:S02]  /*aba0*/  IADD3 R131, PT, PT, R152.reuse, 0x7200, RZ ;  /* 0x0000720098837810 */ /* 0x040fe40007ffe0ff */
[C---:B------:R-:W-:Y:S02]  /*abb0*/  IADD3 R133, PT, PT, R152.reuse, 0x7210, RZ ;  /* 0x0000721098857810 */ /* 0x040fe40007ffe0ff */
[C---:B------:R-:W-:Y:S02]  /*abc0*/  @P0 IADD3 R133, PT, PT, R131.reuse, -0x10, RZ ;  /* 0xfffffff083850810 */ /* 0x040fe40007ffe0ff */
[C---:B------:R-:W-:Y:S02]  /*abd0*/  IADD3 R132, PT, PT, R152.reuse, 0x8210, RZ ;  /* 0x0000821098847810 */ /* 0x040fe40007ffe0ff */
[----:B------:R-:W-:Y:S01]  /*abe0*/  IADD3 R152, PT, PT, R152, 0xd210, RZ ;  /* 0x0000d21098987810 */ /* 0x000fe20007ffe0ff */
[----:B------:R1:W-:Y:S01]  /*abf0*/  STS.128 [R133], R172 ;  /* 0x000000ac85007388 */ /* 0x0003e20000000c00 */
[C---:B------:R-:W-:Y:S02]  /*ac00*/  @P0 IADD3 R132, PT, PT, R131.reuse, 0xff0, RZ ;  /* 0x00000ff083840810 */ /* 0x040fe40007ffe0ff */
[C---:B------:R-:W-:Y:S01]  /*ac10*/  @P0 IADD3 R135, PT, PT, R131.reuse, 0x1ff0, RZ ;  /* 0x00001ff083870810 */ /* 0x040fe20007ffe0ff */
[----:B------:R3:W-:Y:S01]  /*ac20*/  STS.128 [R130+UR4+0x8200], R164 ;  /* 0x008200a482007988 */ /* 0x0007e20008000c04 */
[C---:B------:R-:W-:Y:S02]  /*ac30*/  @P0 IADD3 R134, PT, PT, R131.reuse, 0x2ff0, RZ ;  /* 0x00002ff083860810 */ /* 0x040fe40007ffe0ff */
[C---:B------:R-:W-:Y:S01]  /*ac40*/  @P0 IADD3 R156, PT, PT, R131.reuse, 0x3ff0, RZ ;  /* 0x00003ff0839c0810 */ /* 0x040fe20007ffe0ff */
[----:B------:R3:W-:Y:S01]  /*ac50*/  STS.128 [R132], R168 ;  /* 0x000000a884007388 */ /* 0x0007e20000000c00 */
[C---:B------:R-:W-:Y:S02]  /*ac60*/  @P0 IADD3 R153, PT, PT, R131.reuse, 0x4ff0, RZ ;  /* 0x00004ff083990810 */ /* 0x040fe40007ffe0ff */
[----:B------:R-:W-:Y:S01]  /*ac70*/  @P0 IADD3 R152, PT, PT, R131, 0x5ff0, RZ ;  /* 0x00005ff083980810 */ /* 0x000fe20007ffe0ff */
[----:B------:R3:W-:Y:S01]  /*ac80*/  STS.128 [R130+UR4+0x9200], R160 ;  /* 0x009200a082007988 */ /* 0x0007e20008000c04 */
[----:B--2---:R-:W-:Y:S02]  /*ac90*/  F2FP.SATFINITE.E4M3.F32.PACK_AB_MERGE_C R131, R139, R138, RZ ;  /* 0x0000008a8b83723e */ /* 0x004fe400048070ff */
[----:B------:R-:W-:Y:S02]  /*aca0*/  F2FP.SATFINITE.E4M3.F32.PACK_AB_MERGE_C R138, R147, R146, RZ ;  /* 0x00000092938a723e */ /* 0x000fe400048070ff */
[----:B----4-:R-:W-:Y:S02]  /*acb0*/  F2FP.SATFINITE.E4M3.F32.PACK_AB_MERGE_C R136, R137, R136, R131 ;  /* 0x000000888988723e */ /* 0x010fe40004807083 */
[----:B------:R-:W-:Y:S02]  /*acc0*/  F2FP.SATFINITE.E4M3.F32.PACK_AB_MERGE_C R131, R91, R90, RZ ;  /* 0x0000005a5b83723e */ /* 0x000fe400048070ff */
[----:B------:R-:W-:Y:S02]  /*acd0*/  F2FP.SATFINITE.E4M3.F32.PACK_AB_MERGE_C R139, R151, R150, RZ ;  /* 0x00000096978b723e */ /* 0x000fe400048070ff */
[----:B------:R-:W-:Y:S02]  /*ace0*/  F2FP.SATFINITE.E4M3.F32.PACK_AB_MERGE_C R88, R89, R88, R131 ;  /* 0x000000585958723e */ /* 0x000fe40004807083 */
[----:B------:R-:W-:Y:S02]  /*acf0*/  F2FP.SATFINITE.E4M3.F32.PACK_AB_MERGE_C R89, R93, R92, R94 ;  /* 0x0000005c5d59723e */ /* 0x000fe4000480705e */
[----:B------:R-:W-:Y:S02]  /*ad00*/  F2FP.SATFINITE.E4M3.F32.PACK_AB_MERGE_C R94, R111, R110, RZ ;  /* 0x0000006e6f5e723e */ /* 0x000fe400048070ff */
[----:B------:R-:W-:Y:S02]  /*ad10*/  F2FP.SATFINITE.E4M3.F32.PACK_AB_MERGE_C R93, R115, R114, RZ ;  /* 0x00000072735d723e */ /* 0x000fe400048070ff */
[----:B------:R-:W-:Y:S01]  /*ad20*/  F2FP.SATFINITE.E4M3.F32.PACK_AB_MERGE_C R105, R109, R108, R94 ;  /* 0x0000006c6d69723e */ /* 0x000fe2000480705e */
[----:B-1----:R-:W2:Y:S01]  /*ad30*/  LDL.LU R175, [R1] ;  /* 0x0000000001af7983 */ /* 0x002ea20000300800 */
[----:B------:R-:W-:Y:S02]  /*ad40*/  F2FP.SATFINITE.E4M3.F32.PACK_AB_MERGE_C R94, R193, R3, RZ ;  /* 0x00000003c15e723e */ /* 0x000fe400048070ff */
[----:B------:R-:W-:Y:S01]  /*ad50*/  F2FP.SATFINITE.E4M3.F32.PACK_AB_MERGE_C R106, R113, R112, R93 ;  /* 0x00000070716a723e */ /* 0x000fe2000480705d */
[----:B------:R-:W4:Y:S01]  /*ad60*/  LDL.LU R174, [R1+0x4] ;  /* 0x0000040001ae7983 */ /* 0x000f220000300800 */
[----:B------:R-:W-:Y:S02]  /*ad70*/  F2FP.SATFINITE.E4M3.F32.PACK_AB_MERGE_C R93, R197, R196, RZ ;  /* 0x000000c4c55d723e */ /* 0x000fe400048070ff */
[----:B------:R-:W-:Y:S01]  /*ad80*/  F2FP.SATFINITE.E4M3.F32.PACK_AB_MERGE_C R196, R2, R0, R94 ;  /* 0x0000000002c4723e */ /* 0x000fe2000480705e */
[----:B---3--:R-:W3:Y:S01]  /*ad90*/  LDL.LU R165, [R1+0x8] ;  /* 0x0000080001a57983 */ /* 0x008ee20000300800 */
[----:B------:R-:W-:Y:S02]  /*ada0*/  F2FP.SATFINITE.E4M3.F32.PACK_AB_MERGE_C R0, R79, R78, RZ ;  /* 0x0000004e4f00723e */ /* 0x000fe400048070ff */
[----:B------:R-:W-:Y:S01]  /*adb0*/  F2FP.SATFINITE.E4M3.F32.PACK_AB_MERGE_C R92, R119, R118, RZ ;  /* 0x00000076775c723e */ /* 0x000fe200048070ff */
[----:B------:R-:W3:Y:S01]  /*adc0*/  LDL.LU R164, [R1+0xc] ;  /* 0x00000c0001a47983 */ /* 0x000ee20000300800 */
[----:B------:R-:W-:Y:S02]  /*add0*/  F2FP.SATFINITE.E4M3.F32.PACK_AB_MERGE_C R137, R141, R140, R142 ;  /* 0x0000008c8d89723e */ /* 0x000fe4000480708e */
[----:B------:R-:W-:Y:S01]  /*ade0*/  F2FP.SATFINITE.E4M3.F32.PACK_AB_MERGE_C R138, R145, R144, R138 ;  /* 0x00000090918a723e */ /* 0x000fe2000480708a */
[----:B------:R-:W3:Y:S01]  /*adf0*/  LDL.LU R157, [R1+0x10] ;  /* 0x00001000019d7983 */ /* 0x000ee20000300800 */
[----:B------:R-:W-:Y:S02]  /*ae00*/  F2FP.SATFINITE.E4M3.F32.PACK_AB_MERGE_C R139, R149, R148, R139 ;  /* 0x00000094958b723e */ /* 0x000fe4000480708b */
[----:B------:R-:W-:Y:S01]  /*ae10*/  F2FP.SATFINITE.E4M3.F32.PACK_AB_MERGE_C R90, R99, R98, RZ ;  /* 0x00000062635a723e */ /* 0x000fe200048070ff */
[----:B------:R-:W3:Y:S01]  /*ae20*/  LDL.LU R167, [R1+0x14] ;  /* 0x0000140001a77983 */ /* 0x000ee20000300800 */
[----:B------:R-:W-:Y:S02]  /*ae30*/  F2FP.SATFINITE.E4M3.F32.PACK_AB_MERGE_C R91, R103, R102, RZ ;  /* 0x00000066675b723e */ /* 0x000fe400048070ff */
[----:B------:R-:W-:Y:S01]  /*ae40*/  F2FP.SATFINITE.E4M3.F32.PACK_AB_MERGE_C R2, R75, R74, RZ ;  /* 0x0000004a4b02723e */ /* 0x000fe200048070ff */
[----:B------:R-:W3:Y:S01]  /*ae50*/  LDL.LU R166, [R1+0x18] ;  /* 0x0000180001a67983 */ /* 0x000ee20000300800 */
[----:B------:R-:W-:Y:S02]  /*ae60*/  F2FP.SATFINITE.E4M3.F32.PACK_AB_MERGE_C R76, R77, R76, R0 ;  /* 0x0000004c4d4c723e */ /* 0x000fe40004807000 */
[----:B------:R-:W-:Y:S01]  /*ae70*/  F2FP.SATFINITE.E4M3.F32.PACK_AB_MERGE_C R107, R117, R116, R92 ;  /* 0x00000074756b723e */ /* 0x000fe2000480705c */
[----:B------:R-:W3:Y:S01]  /*ae80*/  LDL.LU R159, [R1+0x1c] ;  /* 0x00001c00019f7983 */ /* 0x000ee20000300800 */
[----:B------:R-:W-:Y:S02]  /*ae90*/  F2FP.SATFINITE.E4M3.F32.PACK_AB_MERGE_C R0, R83, R82, RZ ;  /* 0x000000525300723e */ /* 0x000fe400048070ff */
[----:B------:R-:W-:Y:S01]  /*aea0*/  F2FP.SATFINITE.E4M3.F32.PACK_AB_MERGE_C R90, R97, R96, R90 ;  /* 0x00000060615a723e */ /* 0x000fe2000480705a */
[----:B------:R-:W3:Y:S01]  /*aeb0*/  LDL.LU R158, [R1+0x20] ;  /* 0x00002000019e7983 */ /* 0x000ee20000300800 */
[----:B------:R-:W-:Y:S02]  /*aec0*/  F2FP.SATFINITE.E4M3.F32.PACK_AB_MERGE_C R91, R101, R100, R91 ;  /* 0x00000064655b723e */ /* 0x000fe4000480705b */
[----:B------:R-:W-:Y:S01]  /*aed0*/  F2FP.SATFINITE.E4M3.F32.PACK_AB_MERGE_C R92, R201, R200, RZ ;  /* 0x000000c8c95c723e */ /* 0x000fe200048070ff */
[----:B------:R-:W3:Y:S01]  /*aee0*/  LDL.LU R190, [R1+0x24] ;  /* 0x0000240001be7983 */ /* 0x000ee20000300800 */
[----:B------:R-:W-:Y:S02]  /*aef0*/  F2FP.SATFINITE.E4M3.F32.PACK_AB_MERGE_C R3, R59, R58, RZ ;  /* 0x0000003a3b03723e */ /* 0x000fe400048070ff */
[----:B------:R-:W-:Y:S01]  /*af00*/  F2FP.SATFINITE.E4M3.F32.PACK_AB_MERGE_C R63, R73, R72, R2 ;  /* 0x00000048493f723e */ /* 0x000fe20004807002 */
[----:B------:R-:W3:Y:S01]  /*af10*/  LDL.LU R189, [R1+0x28] ;  /* 0x0000280001bd7983 */ /* 0x000ee20000300800 */
[----:B------:R-:W-:Y:S02]  /*af20*/  F2FP.SATFINITE.E4M3.F32.PACK_AB_MERGE_C R77, R81, R80, R0 ;  /* 0x00000050514d723e */ /* 0x000fe40004807000 */
[----:B------:R-:W-:Y:S01]  /*af30*/  F2FP.SATFINITE.E4M3.F32.PACK_AB_MERGE_C R2, R43, R42, RZ ;  /* 0x0000002a2b02723e */ /* 0x000fe200048070ff */
[----:B------:R-:W3:Y:S01]  /*af40*/  LDL.LU R186, [R1+0x2c] ;  /* 0x00002c0001ba7983 */ /* 0x000ee20000300800 */
[----:B------:R-:W-:Y:S02]  /*af50*/  F2FP.SATFINITE.E4M3.F32.PACK_AB_MERGE_C R198, R199, R198, R92 ;  /* 0x000000c6c7c6723e */ /* 0x000fe4000480705c */
[----:B------:R-:W-:Y:S01]  /*af60*/  F2FP.SATFINITE.E4M3.F32.PACK_AB_MERGE_C R0, R47, R46, RZ ;  /* 0x0000002e2f00723e */ /* 0x000fe200048070ff */
[----:B------:R-:W3:Y:S01]  /*af70*/  LDL.LU R185, [R1+0x30] ;  /* 0x0000300001b97983 */ /* 0x000ee20000300800 */
[----:B------:R-:W-:Y:S02]  /*af80*/  F2FP.SATFINITE.E4M3.F32.PACK_AB_MERGE_C R199, R57, R56, R3 ;  /* 0x0000003839c7723e */ /* 0x000fe40004807003 */
[----:B------:R-:W-:Y:S01]  /*af90*/  F2FP.SATFINITE.E4M3.F32.PACK_AB_MERGE_C R3, R71, R70, RZ ;  /* 0x000000464703723e */ /* 0x000fe200048070ff */
[----:B------:R1:W-:Y:S01]  /*afa0*/  STS.128 [R135], R136 ;  /* 0x0000008887007388 */ /* 0x0003e20000000c00 */
[----:B------:R-:W-:Y:S02]  /*afb0*/  F2FP.SATFINITE.E4M3.F32.PACK_AB_MERGE_C R56, R67, R66, RZ ;  /* 0x000000424338723e */ /* 0x000fe400048070ff */
[----:B------:R-:W-:Y:S01]  /*afc0*/  F2FP.SATFINITE.E4M3.F32.PACK_AB_MERGE_C R40, R41, R40, R2 ;  /* 0x000000282928723e */ /* 0x000fe20004807002 */
[----:B------:R1:W-:Y:S01]  /*afd0*/  STS.128 [R130+UR4+0xa200], R88 ;  /* 0x00a2005882007988 */ /* 0x0003e20008000c04 */
[----:B------:R-:W-:Y:S02]  /*afe0*/  F2FP.SATFINITE.E4M3.F32.PACK_AB_MERGE_C R197, R195, R194, R93 ;  /* 0x000000c2c3c5723e */ /* 0x000fe4000480705d */
[----:B------:R-:W-:Y:S01]  /*aff0*/  F2FP.SATFINITE.E4M3.F32.PACK_AB_MERGE_C R41, R45, R44, R0 ;  /* 0x0000002c2d29723e */ /* 0x000fe20004807000 */
[----:B------:R1:W-:Y:S01]  /*b000*/  STS.128 [R134], R104 ;  /* 0x0000006886007388 */ /* 0x0003e20000000c00 */
[----:B------:R-:W-:Y:S02]  /*b010*/  F2FP.SATFINITE.E4M3.F32.PACK_AB_MERGE_C R0, R51, R50, RZ ;  /* 0x000000323300723e */ /* 0x000fe400048070ff */
[----:B------:R-:W-:Y:S01]  /*b020*/  F2FP.SATFINITE.E4M3.F32.PACK_AB_MERGE_C R62, R69, R68, R3 ;  /* 0x00000044453e723e */ /* 0x000fe20004807003 */
[----:B------:R1:W-:Y:S01]  /*b030*/  STS.128 [R130+UR4+0xb200], R196 ;  /* 0x00b200c482007988 */ /* 0x0003e20008000c04 */
[----:B------:R-:W-:Y:S02]  /*b040*/  F2FP.SATFINITE.E4M3.F32.PACK_AB_MERGE_C R61, R65, R64, R56 ;  /* 0x00000040413d723e */ /* 0x000fe40004807038 */
[----:B------:R-:W-:Y:S02]  /*b050*/  F2FP.SATFINITE.E4M3.F32.PACK_AB_MERGE_C R3, R39, R38, RZ ;  /* 0x000000262703723e */ /* 0x000fe400048070ff */
[----:B------:R-:W-:Y:S01]  /*b060*/  F2FP.SATFINITE.E4M3.F32.PACK_AB_MERGE_C R56, R87, R86, RZ ;  /* 0x000000565738723e */ /* 0x000fe200048070ff */
[----:B------:R1:W-:Y:S01]  /*b070*/  STS.128 [R156], R60 ;  /* 0x0000003c9c007388 */ /* 0x0003e20000000c00 */
[----:B------:R-:W-:Y:S02]  /*b080*/  F2FP.SATFINITE.E4M3.F32.PACK_AB_MERGE_C R42, R49, R48, R0 ;  /* 0x00000030312a723e */ /* 0x000fe40004807000 */
[----:B------:R-:W-:Y:S02]  /*b090*/  F2FP.SATFINITE.E4M3.F32.PACK_AB_MERGE_C R79, R37, R36, R3 ;  /* 0x00000024254f723e */ /* 0x000fe40004807003 */
[----:B------:R-:W-:Y:S02]  /*b0a0*/  F2FP.SATFINITE.E4M3.F32.PACK_AB_MERGE_C R78, R85, R84, R56 ;  /* 0x00000054554e723e */ /* 0x000fe40004807038 */
[----:B------:R-:W-:Y:S03]  /*b0b0*/  F2FP.SATFINITE.E4M3.F32.PACK_AB_MERGE_C R36, R55, R54, RZ ;  /* 0x000000363724723e */ /* 0x000fe600048070ff */
[----:B------:R1:W-:Y:S01]  /*b0c0*/  STS.128 [R130+UR4+0xc200], R76 ;  /* 0x00c2004c82007988 */ /* 0x0003e20008000c04 */
[----:B------:R-:W-:Y:S05]  /*b0d0*/  F2FP.SATFINITE.E4M3.F32.PACK_AB_MERGE_C R43, R53, R52, R36 ;  /* 0x00000034352b723e */ /* 0x000fea0004807024 */
[----:B------:R1:W-:Y:S01]  /*b0e0*/  STS.128 [R153], R40 ;  /* 0x0000002899007388 */ /* 0x0003e20000000c00 */
[C---:B--2---:R-:W-:Y:S01]  /*b0f0*/  FFMA R5, R219.reuse, R175, R5 ;  /* 0x000000afdb057223 */ /* 0x044fe20000000005 */
[C---:B----4-:R-:W-:Y:S01]  /*b100*/  FFMA R6, R219.reuse, R174, R6 ;  /* 0x000000aedb067223 */ /* 0x050fe20000000006 */
[C---:B---3--:R-:W-:Y:S01]  /*b110*/  FFMA R7, R219.reuse, R165, R7 ;  /* 0x000000a5db077223 */ /* 0x048fe20000000007 */
[----:B------:R-:W-:Y:S04]  /*b120*/  FFMA R8, R219, R164, R8 ;  /* 0x000000a4db087223 */ /* 0x000fe80000000008 */
[----:B------:R-:W-:Y:S01]  /*b130*/  F2FP.SATFINITE.E4M3.F32.PACK_AB_MERGE_C R3, R7, R6, RZ ;  /* 0x000000060703723e */ /* 0x000fe200048070ff */
[----:B------:R-:W-:Y:S03]  /*b140*/  FFMA R9, R219, R157, R9 ;  /* 0x0000009ddb097223 */ /* 0x000fe60000000009 */
[----:B------:R-:W-:Y:S01]  /*b150*/  F2FP.SATFINITE.E4M3.F32.PACK_AB_MERGE_C R36, R5, R4, R3 ;  /* 0x000000040524723e */ /* 0x000fe20004807003 */
[C---:B------:R-:W-:Y:S01]  /*b160*/  FFMA R10, R219.reuse, R167, R10 ;  /* 0x000000a7db0a7223 */ /* 0x040fe2000000000a */
[C---:B------:R-:W-:Y:S01]  /*b170*/  FFMA R11, R219.reuse, R166, R11 ;  /* 0x000000a6db0b7223 */ /* 0x040fe2000000000b */
        /* <DEDUP_REMOVED lines=8> */
[C---:B------:R-:W-:Y:S01]  /*b200*/  FFMA R17, R219.reuse, R185, R17 ;  /* 0x000000b9db117223 */ /* 0x040fe20000000011 */
[C---:B------:R-:W-:Y:S01]  /*b210*/  FFMA R18, R219.reuse, R184, R18 ;  /* 0x000000b8db127223 */ /* 0x040fe20000000012 */
[----:B------:R-:W-:Y:S01]  /*b220*/  FFMA R19, R219, R216, R19 ;  /* 0x000000d8db137223 */ /* 0x000fe20000000013 */
[----:B------:R-:W-:Y:S01]  /*b230*/  F2FP.SATFINITE.E4M3.F32.PACK_AB_MERGE_C R38, R13, R12, R0 ;  /* 0x0000000c0d26723e */ /* 0x000fe20004807000 */
[----:B------:R1:W5:Y:S01]  /*b240*/  LDL.LU R216, [R1+0x68] ;  /* 0x0000680001d87983 */ /* 0x0003620000300800 */
        /* <DEDUP_REMOVED lines=14> */
[----:B------:R-:W-:Y:S01]  /*b330*/  FFMA R34, R219, R128, R34 ;  /* 0x00000080db227223 */ /* 0x000fe20000000022 */
[----:B------:R-:W-:Y:S01]  /*b340*/  F2FP.SATFINITE.E4M3.F32.PACK_AB_MERGE_C R0, R19, R18, RZ ;  /* 0x000000121300723e */ /* 0x000fe200048070ff */
[----:B------:R-:W-:Y:S01]  /*b350*/  FFMA R35, R219, R129, R35 ;  /* 0x00000081db237223 */ /* 0x000fe20000000023 */
[----:B------:R-:W-:Y:S02]  /*b360*/  F2FP.SATFINITE.E4M3.F32.PACK_AB_MERGE_C R4, R23, R22, RZ ;  /* 0x000000161704723e */ /* 0x000fe400048070ff */
[----:B------:R-:W-:Y:S02]  /*b370*/  F2FP.SATFINITE.E4M3.F32.PACK_AB_MERGE_C R39, R17, R16, R0 ;  /* 0x000000101127723e */ /* 0x000fe40004807000 */
[----:B------:R-:W-:Y:S02]  /*b380*/  F2FP.SATFINITE.E4M3.F32.PACK_AB_MERGE_C R3, R27, R26, RZ ;  /* 0x0000001a1b03723e */ /* 0x000fe400048070ff */
[----:B------:R-:W-:Y:S01]  /*b390*/  F2FP.SATFINITE.E4M3.F32.PACK_AB_MERGE_C R2, R31, R30, RZ ;  /* 0x0000001e1f02723e */ /* 0x000fe200048070ff */
[----:B------:R1:W-:Y:S01]  /*b3a0*/  STS.128 [R130+UR4+0xd200], R36 ;  /* 0x00d2002482007988 */ /* 0x0003e20008000c04 */
[----:B------:R-:W-:Y:S02]  /*b3b0*/  F2FP.SATFINITE.E4M3.F32.PACK_AB_MERGE_C R0, R35, R34, RZ ;  /* 0x000000222300723e */ /* 0x000fe400048070ff */
[----:B------:R-:W-:Y:S02]  /*b3c0*/  F2FP.SATFINITE.E4M3.F32.PACK_AB_MERGE_C R20, R21, R20, R4 ;  /* 0x000000141514723e */ /* 0x000fe40004807004 */
[----:B------:R-:W-:Y:S02]  /*b3d0*/  F2FP.SATFINITE.E4M3.F32.PACK_AB_MERGE_C R21, R25, R24, R3 ;  /* 0x000000181915723e */ /* 0x000fe40004807003 */
[----:B------:R-:W-:Y:S02]  /*b3e0*/  F2FP.SATFINITE.E4M3.F32.PACK_AB_MERGE_C R22, R29, R28, R2 ;  /* 0x0000001c1d16723e */ /* 0x000fe40004807002 */
[----:B------:R-:W-:Y:S05]  /*b3f0*/  F2FP.SATFINITE.E4M3.F32.PACK_AB_MERGE_C R23, R33, R32, R0 ;  /* 0x000000202117723e */ /* 0x000fea0004807000 */
[----:B------:R1:W-:Y:S01]  /*b400*/  STS.128 [R152], R20 ;  /* 0x0000001498007388 */ /* 0x0003e20000000c00 */
[----:B------:R-:W-:Y:S01]  /*b410*/  @!PT LDS RZ, [RZ] ;  /* 0x00000000fffff984 */ /* 0x000fe20000000800 */
[----:B------:R-:W-:Y:S01]  /*b420*/  @!PT LDS RZ, [RZ] ;  /* 0x00000000fffff984 */ /* 0x000fe20000000800 */
[----:B------:R-:W-:Y:S01]  /*b430*/  @!PT LDS RZ, [RZ] ;  /* 0x00000000fffff984 */ /* 0x000fe20000000800 */
[----:B------:R-:W-:Y:S01]  /*b440*/  @!PT LDS RZ, [RZ] ;  /* 0x00000000fffff984 */ /* 0x000fe20000000800 */
[----:B------:R2:W-:Y:S06]  /*b450*/  MEMBAR.ALL.CTA ;  /* 0x0000000000007992 */ /* 0x0005ec0000008000 */
[----:B--2---:R-:W2:Y:S02]  /*b460*/  FENCE.VIEW.ASYNC.S ;  /* 0x00000000000073c6 */ /* 0x004ea40000000000 */
[----:B--2---:R-:W-:Y:S06]  /*b470*/  BAR.SYNC.DEFER_BLOCKING 0x1, 0x80 ;  /* 0x0042000000007b1d */ /* 0x004fec0000010000 */
[----:B------:R-:W-:Y:S05]  /*b480*/  @P1 BRA `(.L_x_99) ;  /* 0x0000000000a01947 */ /* 0x000fea0003800000 */
[----:B------:R-:W2:Y:S01]  /*b490*/  LDCU.64 UR6, c[0x0][0x348] ;  /* 0x00006900ff0677ac */ /* 0x000ea20008000a00 */
[----:B------:R-:W-:Y:S02]  /*b4a0*/  UIMAD UR9, UR47, 0xe0, URZ ;  /* 0x000000e02f0978a4 */ /* 0x000fe4000f8e02ff */
[----:B------:R-:W-:Y:S02]  /*b4b0*/  USHF.L.U32 UR10, UR46, 0x7, URZ ;  /* 0x000000072e0a7899 */ /* 0x000fe400080006ff */
[----:B------:R-:W-:Y:S01]  /*b4c0*/  UIADD3 UR8, UPT, UPT, UR4, 0x7200, URZ ;  /* 0x0000720004087890 */ /* 0x000fe2000fffe0ff */
[----:B------:R-:W-:Y:S01]  /*b4d0*/  UMOV UR11, UR36 ;  /* 0x00000024000b7c82 */ /* 0x000fe20008000000 */
[----:B------:R-:W-:Y:S02]  /*b4e0*/  UIADD3 UR16, UPT, UPT, UR4, 0x8200, URZ ;  /* 0x0000820004107890 */ /* 0x000fe4000fffe0ff */
[----:B------:R-:W-:Y:S01]  /*b4f0*/  UIADD3 UR17, UPT, UPT, UR9, 0x20, URZ ;  /* 0x0000002009117890 */ /* 0x000fe2000fffe0ff */
[----:B------:R-:W-:Y:S01]  /*b500*/  UMOV UR19, UR36 ;  /* 0x0000002400137c82 */ /* 0x000fe20008000000 */
[----:B------:R-:W-:Y:S01]  /*b510*/  UMOV UR18, UR10 ;  /* 0x0000000a00127c82 */ /* 0x000fe20008000000 */
[----:B------:R-:W-:Y:S02]  /*b520*/  UIADD3 UR28, UPT, UPT, UR4, 0x9200, URZ ;  /* 0x00009200041c7890 */ /* 0x000fe4000fffe0ff */
[----:B--2---:R-:W-:Y:S02]  /*b530*/  UIADD3 UR6, UP0, UPT, UR6, 0x680, URZ ;  /* 0x0000068006067890 */ /* 0x004fe4000ff1e0ff */
[----:B------:R-:W-:Y:S02]  /*b540*/  UIADD3 UR29, UPT, UPT, UR9, 0x40, URZ ;  /* 0x00000040091d7890 */ /* 0x000fe4000fffe0ff */
[----:B------:R-:W-:Y:S01]  /*b550*/  UIADD3.X UR7, UPT, UPT, URZ, UR7, URZ, UP0, !UPT ;  /* 0x00000007ff077290 */ /* 0x000fe200087fe4ff */
[----:B------:R-:W-:Y:S01]  /*b560*/  UMOV UR31, UR36 ;  /* 0x00000024001f7c82 */ /* 0x000fe20008000000 */
[----:B------:R-:W-:Y:S01]  /*b570*/  UMOV UR30, UR10 ;  /* 0x0000000a001e7c82 */ /* 0x000fe20008000000 */
[----:B------:R-:W-:Y:S02]  /*b580*/  UIADD3 UR32, UPT, UPT, UR4, 0xa200, URZ ;  /* 0x0000a20004207890 */ /* 0x000fe4000fffe0ff */
[----:B------:R-:W-:Y:S01]  /*b590*/  UIADD3 UR33, UPT, UPT, UR9, 0x60, URZ ;  /* 0x0000006009217890 */ /* 0x000fe2000fffe0ff */
[----:B------:R-:W-:Y:S03]  /*b5a0*/  UMOV UR35, UR36 ;  /* 0x0000002400237c82 */ /* 0x000fe60008000000 */
[----:B------:R2:W-:Y:S01]  /*b5b0*/  UTMASTG.3D [UR8], [UR6] ;  /* 0x00000008060073b5 */ /* 0x0005e20008010000 */
[----:B------:R-:W-:Y:S01]  /*b5c0*/  UMOV UR34, UR10 ;  /* 0x0000000a00227c82 */ /* 0x000fe20008000000 */
[----:B------:R-:W-:Y:S02]  /*b5d0*/  UIADD3 UR24, UPT, UPT, UR4, 0xb200, URZ ;  /* 0x0000b20004187890 */ /* 0x000fe4000fffe0ff */
[----:B------:R-:W-:Y:S01]  /*b5e0*/  UIADD3 UR25, UPT, UPT, UR9, 0x80, URZ ;  /* 0x0000008009197890 */ /* 0x000fe2000fffe0ff */
[----:B------:R-:W-:Y:S01]  /*b5f0*/  UMOV UR27, UR36 ;  /* 0x00000024001b7c82 */ /* 0x000fe20008000000 */
[----:B------:R-:W-:Y:S01]  /*b600*/  UMOV UR26, UR10 ;  /* 0x0000000a001a7c82 */ /* 0x000fe20008000000 */
[----:B------:R2:W-:Y:S01]  /*b610*/  UTMASTG.3D [UR16], [UR6] ;  /* 0x00000010060073b5 */ /* 0x0005e20008010000 */
[----:B------:R-:W-:Y:S02]  /*b620*/  UIADD3 UR20, UPT, UPT, UR4, 0xc200, URZ ;  /* 0x0000c20004147890 */ /* 0x000fe4000fffe0ff */
[----:B------:R-:W-:Y:S01]  /*b630*/  UIADD3 UR21, UPT, UPT, UR9, 0xa0, URZ ;  /* 0x000000a009157890 */ /* 0x000fe2000fffe0ff */
[----:B------:R-:W-:Y:S01]  /*b640*/  UMOV UR23, UR36 ;  /* 0x0000002400177c82 */ /* 0x000fe20008000000 */
[----:B------:R-:W-:Y:S01]  /*b650*/  UMOV UR22, UR10 ;  /* 0x0000000a00167c82 */ /* 0x000fe20008000000 */
[----:B------:R-:W-:Y:S01]  /*b660*/  UIADD3 UR12, UPT, UPT, UR4, 0xd200, URZ ;  /* 0x0000d200040c7890 */ /* 0x000fe2000fffe0ff */
[----:B------:R2:W-:Y:S01]  /*b670*/  UTMASTG.3D [UR28], [UR6] ;  /* 0x0000001c060073b5 */ /* 0x0005e20008010000 */
[----:B------:R-:W-:Y:S01]  /*b680*/  UIADD3 UR13, UPT, UPT, UR9, 0xc0, URZ ;  /* 0x000000c0090d7890 */ /* 0x000fe2000fffe0ff */
[----:B------:R-:W-:Y:S01]  /*b690*/  UMOV UR15, UR36 ;  /* 0x00000024000f7c82 */ /* 0x000fe20008000000 */
[----:B------:R-:W-:Y:S01]  /*b6a0*/  UMOV UR14, UR10 ;  /* 0x0000000a000e7c82 */ /* 0x000fe20008000000 */
[----:B------:R2:W-:Y:S01]  /*b6b0*/  UTMASTG.3D [UR32], [UR6] ;  /* 0x00000020060073b5 */ /* 0x0005e20008010000 */
[----:B------:R2:W-:Y:S01]  /*b6c0*/  UTMASTG.3D [UR24], [UR6] ;  /* 0x00000018060073b5 */ /* 0x0005e20008010000 */
[----:B------:R2:W-:Y:S04]  /*b6d0*/  UTMASTG.3D [UR20], [UR6] ;  /* 0x00000014060073b5 */ /* 0x0005e80008010000 */
[----:B------:R2:W-:Y:S01]  /*b6e0*/  UTMASTG.3D [UR12], [UR6] ;  /* 0x0000000c060073b5 */ /* 0x0005e20008010000 */
[----:B------:R0:W-:Y:S01]  /*b6f0*/  UTMACMDFLUSH ;  /* 0x00000000000079b7 */ /* 0x0001e20000000000 */
[----:B--2---:R-:W-:Y:S04]  /*b700*/  DEPBAR.LE SB0, 0x0 ;  /* 0x000080000000791a */ /* 0x004fe80000000000 */
.L_x_99:
[----:B------:R-:W-:Y:S05]  /*b710*/  BSYNC.RECONVERGENT B0 ;  /* 0x0000000000007941 */ /* 0x000fea0003800200 */
.L_x_98:
[----:B------:R-:W-:Y:S01]  /*b720*/  UISETP.NE.AND UP2, UPT, UR48, URZ, UPT ;  /* 0x000000ff3000728c */ /* 0x000fe2000bf45270 */
[----:B------:R-:W-:Y:S01]  /*b730*/  BAR.SYNC.DEFER_BLOCKING 0x1, 0x80 ;  /* 0x0042000000007b1d */ /* 0x000fe20000010000 */
[----:B------:R-:W-:Y:S02]  /*b740*/  UISETP.NE.AND UP0, UPT, UR45, 0x2, UPT ;  /* 0x000000022d00788c */ /* 0x000fe4000bf05270 */
[----:B------:R-:W-:Y:S02]  /*b750*/  UISETP.NE.AND UP1, UPT, UR5, 0x2, UPT ;  /* 0x000000020500788c */ /* 0x000fe4000bf25270 */
[----:B------:R-:W-:Y:S02]  /*b760*/  USEL UR6, URZ, 0x1, UP0 ;  /* 0x00000001ff067887 */ /* 0x000fe40008000000 */
[----:B------:R-:W-:Y:S02]  /*b770*/  USEL UR4, URZ, 0x1, UP1 ;  /* 0x00000001ff047887 */ /* 0x000fe40008800000 */
[----:B------:R-:W-:Y:S02]  /*b780*/  UIADD3 UR47, UPT, UPT, UR37, UR56, URZ ;  /* 0x00000038252f7290 */ /* 0x000fe4000fffe0ff */
[----:B------:R-:W-:Y:S02]  /*b790*/  UIADD3 UR46, UPT, UPT, UR38, UR57, URZ ;  /* 0x00000039262e7290 */ /* 0x000fe4000fffe0ff */
[----:B------:R-:W-:Y:S02]  /*b7a0*/  USEL UR18, UR45, URZ, UP0 ;  /* 0x000000ff2d127287 */ /* 0x000fe40008000000 */
[----:B------:R-:W-:Y:S02]  /*b7b0*/  USEL UR43, UR5, URZ, UP1 ;  /* 0x000000ff052b7287 */ /* 0x000fe40008800000 */
[----:B------:R-:W-:Y:S02]  /*b7c0*/  ULOP3.LUT UR49, UR49, UR6, URZ, 0x3c, !UPT ;  /* 0x0000000631317292 */ /* 0x000fe4000f8e3cff */
[----:B------:R-:W-:Y:S01]  /*b7d0*/  ULOP3.LUT UR50, UR50, UR4, URZ, 0x3c, !UPT ;  /* 0x0000000432327292 */ /* 0x000fe2000f8e3cff */
[----:B------:R-:W-:Y:S01]  /*b7e0*/  UMOV UR36, UR51 ;  /* 0x0000003300247c82 */ /* 0x000fe20008000000 */
[----:B------:R-:W-:Y:S10]  /*b7f0*/  BRA.U UP2, `(.L_x_100) ;  /* 0xffffff9102ac7547 */ /* 0x000ff4000b83ffff */
[----:B------:R-:W-:Y:S05]  /*b800*/  EXIT ;  /* 0x000000000000794d */ /* 0x000fea0003800000 */
.L_x_19:
[----:B--2---:R2:W3:Y:S02]  /*b810*/  SYNCS.PHASECHK.TRANS64.TRYWAIT P0, [R2+URZ+0xe0], R3 ;  /* 0x0000e003020075a7 */ /* 0x0044e400080011ff */
[----:B---3--:R-:W-:Y:S05]  /*b820*/  @!P0 NANOSLEEP.SYNCS 0x989680 ;  /* 0x009896800000895d */ /* 0x008fea0003900000 */
[----:B------:R-:W3:Y:S02]  /*b830*/  @!P0 SYNCS.PHASECHK.TRANS64 P0, [R2+URZ+0xe0], R3 ;  /* 0x0000e003020085a7 */ /* 0x000ee400080010ff */
[----:B---3--:R-:W-:Y:S05]  /*b840*/  @!P0 BRA `(.L_x_19) ;  /* 0xfffffffc00f08947 */ /* 0x008fea000383ffff */
[----:B------:R-:W-:Y:S05]  /*b850*/  BRA `(.L_x_101) ;  /* 0xffffff5c00907947 */ /* 0x000fea000383ffff */
.L_x_22:
[----:B------:R-:W-:Y:S07]  /*b860*/  MOV R4, UR33 ;  /* 0x0000002100047c02 */ /* 0x000fee0008000f00 */
.L_x_102:
[----:B-1----:R1:W2:Y:S02]  /*b870*/  SYNCS.PHASECHK.TRANS64.TRYWAIT P0, [R4+URZ+0x38], R2 ;  /* 0x00003802040075a7 */ /* 0x0022a400080011ff */
[----:B--2---:R-:W-:Y:S05]  /*b880*/  @!P0 NANOSLEEP.SYNCS 0x989680 ;  /* 0x009896800000895d */ /* 0x004fea0003900000 */
[----:B------:R-:W2:Y:S02]  /*b890*/  @!P0 SYNCS.PHASECHK.TRANS64 P0, [R4+URZ+0x38], R2 ;  /* 0x00003802040085a7 */ /* 0x000ea400080010ff */
[----:B--2---:R-:W-:Y:S05]  /*b8a0*/  @!P0 BRA `(.L_x_102) ;  /* 0xfffffffc00f08947 */ /* 0x004fea000383ffff */
[----:B------:R-:W-:Y:S05]  /*b8b0*/  BRA `(.L_x_21) ;  /* 0xffffff5c00d87947 */ /* 0x000fea000383ffff */
.L_x_28:
[----:B------:R-:W-:Y:S07]  /*b8c0*/  MOV R4, UR17 ;  /* 0x0000001100047c02 */ /* 0x000fee0008000f00 */
.L_x_103:
[----:B-1----:R1:W2:Y:S02]  /*b8d0*/  SYNCS.PHASECHK.TRANS64.TRYWAIT P0, [R4+URZ+0x38], R2 ;  /* 0x00003802040075a7 */ /* 0x0022a400080011ff */
[----:B--2---:R-:W-:Y:S05]  /*b8e0*/  @!P0 NANOSLEEP.SYNCS 0x989680 ;  /* 0x009896800000895d */ /* 0x004fea0003900000 */
[----:B------:R-:W2:Y:S02]  /*b8f0*/  @!P0 SYNCS.PHASECHK.TRANS64 P0, [R4+URZ+0x38], R2 ;  /* 0x00003802040085a7 */ /* 0x000ea400080010ff */
[----:B--2---:R-:W-:Y:S05]  /*b900*/  @!P0 BRA `(.L_x_103) ;  /* 0xfffffffc00f08947 */ /* 0x004fea000383ffff */
[----:B------:R-:W-:Y:S05]  /*b910*/  BRA `(.L_x_27) ;  /* 0xffffff6000807947 */ /* 0x000fea000383ffff */
.L_x_32:
[----:B-1----:R1:W2:Y:S02]  /*b920*/  SYNCS.PHASECHK.TRANS64.TRYWAIT P0, [R3+URZ+0x90], R2 ;  /* 0x00009002030075a7 */ /* 0x0022a400080011ff */
[----:B--2---:R-:W-:Y:S05]  /*b930*/  @!P0 NANOSLEEP.SYNCS 0x989680 ;  /* 0x009896800000895d */ /* 0x004fea0003900000 */
[----:B------:R-:W2:Y:S02]  /*b940*/  @!P0 SYNCS.PHASECHK.TRANS64 P0, [R3+URZ+0x90], R2 ;  /* 0x00009002030085a7 */ /* 0x000ea400080010ff */
[----:B--2---:R-:W-:Y:S05]  /*b950*/  @!P0 BRA `(.L_x_32) ;  /* 0xfffffffc00f08947 */ /* 0x004fea000383ffff */
[----:B------:R-:W-:Y:S05]  /*b960*/  BRA `(.L_x_104) ;  /* 0xffffff6400107947 */ /* 0x000fea000383ffff */
.L_x_36:
[----:B------:R-:W-:-:S07]  /*b970*/  MOV R3, UR4 ;  /* 0x0000000400037c02 */ /* 0x000fce0008000f00 */
.L_x_105:
[----:B-1----:R1:W2:Y:S02]  /*b980*/  SYNCS.PHASECHK.TRANS64.TRYWAIT P0, [R3+URZ], R2 ;  /* 0x00000002030075a7 */ /* 0x0022a400080011ff */
[----:B--2---:R-:W-:Y:S05]  /*b990*/  @!P0 NANOSLEEP.SYNCS 0x989680 ;  /* 0x009896800000895d */ /* 0x004fea0003900000 */
[----:B------:R-:W2:Y:S02]  /*b9a0*/  @!P0 SYNCS.PHASECHK.TRANS64 P0, [R3+URZ], R2 ;  /* 0x00000002030085a7 */ /* 0x000ea400080010ff */
[----:B--2---:R-:W-:Y:S05]  /*b9b0*/  @!P0 BRA `(.L_x_105) ;  /* 0xfffffffc00f08947 */ /* 0x004fea000383ffff */
[----:B------:R-:W-:Y:S05]  /*b9c0*/  BRA `(.L_x_106) ;  /* 0xffffff6800b47947 */ /* 0x000fea000383ffff */
.L_x_37:
[----:B------:R-:W-:-:S07]  /*b9d0*/  MOV R3, UR5 ;  /* 0x0000000500037c02 */ /* 0x000fce0008000f00 */
.L_x_107:
[----:B-1----:R1:W2:Y:S02]  /*b9e0*/  SYNCS.PHASECHK.TRANS64.TRYWAIT P0, [R3+URZ], R2 ;  /* 0x00000002030075a7 */ /* 0x0022a400080011ff */
[----:B--2---:R-:W-:Y:S05]  /*b9f0*/  @!P0 NANOSLEEP.SYNCS 0x989680 ;  /* 0x009896800000895d */ /* 0x004fea0003900000 */
[----:B------:R-:W2:Y:S02]  /*ba00*/  @!P0 SYNCS.PHASECHK.TRANS64 P0, [R3+URZ], R2 ;  /* 0x00000002030085a7 */ /* 0x000ea400080010ff */
[----:B--2---:R-:W-:Y:S05]  /*ba10*/  @!P0 BRA `(.L_x_107) ;  /* 0xfffffffc00f08947 */ /* 0x004fea000383ffff */
[----:B------:R-:W-:Y:S05]  /*ba20*/  BRA `(.L_x_108) ;  /* 0xffffff6800c07947 */ /* 0x000fea000383ffff */
.L_x_38:
[----:B------:R-:W-:-:S07]  /*ba30*/  MOV R3, UR5 ;  /* 0x0000000500037c02 */ /* 0x000fce0008000f00 */
.L_x_109:
[----:B-1----:R1:W2:Y:S02]  /*ba40*/  SYNCS.PHASECHK.TRANS64.TRYWAIT P0, [R3+URZ], R2 ;  /* 0x00000002030075a7 */ /* 0x0022a400080011ff */
[----:B--2---:R-:W-:Y:S05]  /*ba50*/  @!P0 NANOSLEEP.SYNCS 0x989680 ;  /* 0x009896800000895d */ /* 0x004fea0003900000 */
[----:B------:R-:W2:Y:S02]  /*ba60*/  @!P0 SYNCS.PHASECHK.TRANS64 P0, [R3+URZ], R2 ;  /* 0x00000002030085a7 */ /* 0x000ea400080010ff */
[----:B--2---:R-:W-:Y:S05]  /*ba70*/  @!P0 BRA `(.L_x_109) ;  /* 0xfffffffc00f08947 */ /* 0x004fea000383ffff */
[----:B------:R-:W-:Y:S05]  /*ba80*/  BRA `(.L_x_110) ;  /* 0xffffff6800cc7947 */ /* 0x000fea000383ffff */
.L_x_39:
[----:B------:R-:W-:-:S07]  /*ba90*/  MOV R3, UR5 ;  /* 0x0000000500037c02 */ /* 0x000fce0008000f00 */
.L_x_111:
[----:B-1----:R1:W2:Y:S02]  /*baa0*/  SYNCS.PHASECHK.TRANS64.TRYWAIT P0, [R3+URZ], R2 ;  /* 0x00000002030075a7 */ /* 0x0022a400080011ff */
[----:B--2---:R-:W-:Y:S05]  /*bab0*/  @!P0 NANOSLEEP.SYNCS 0x989680 ;  /* 0x009896800000895d */ /* 0x004fea0003900000 */
[----:B------:R-:W2:Y:S02]  /*bac0*/  @!P0 SYNCS.PHASECHK.TRANS64 P0, [R3+URZ], R2 ;  /* 0x00000002030085a7 */ /* 0x000ea400080010ff */
[----:B--2---:R-:W-:Y:S05]  /*bad0*/  @!P0 BRA `(.L_x_111) ;  /* 0xfffffffc00f08947 */ /* 0x004fea000383ffff */
[----:B------:R-:W-:Y:S05]  /*bae0*/  BRA `(.L_x_112) ;  /* 0xffffff6800d87947 */ /* 0x000fea000383ffff */
.L_x_40:
[----:B------:R-:W-:-:S07]  /*baf0*/  MOV R3, UR5 ;  /* 0x0000000500037c02 */ /* 0x000fce0008000f00 */
.L_x_113:
[----:B-1----:R1:W2:Y:S02]  /*bb00*/  SYNCS.PHASECHK.TRANS64.TRYWAIT P0, [R3+URZ], R2 ;  /* 0x00000002030075a7 */ /* 0x0022a400080011ff */
[----:B--2---:R-:W-:Y:S05]  /*bb10*/  @!P0 NANOSLEEP.SYNCS 0x989680 ;  /* 0x009896800000895d */ /* 0x004fea0003900000 */
[----:B------:R-:W2:Y:S02]  /*bb20*/  @!P0 SYNCS.PHASECHK.TRANS64 P0, [R3+URZ], R2 ;  /* 0x00000002030085a7 */ /* 0x000ea400080010ff */
[----:B--2---:R-:W-:Y:S05]  /*bb30*/  @!P0 BRA `(.L_x_113) ;  /* 0xfffffffc00f08947 */ /* 0x004fea000383ffff */
[----:B------:R-:W-:Y:S05]  /*bb40*/  BRA `(.L_x_114) ;  /* 0xffffff6800e47947 */ /* 0x000fea000383ffff */
.L_x_41:
[----:B------:R-:W-:-:S07]  /*bb50*/  MOV R3, UR5 ;  /* 0x0000000500037c02 */ /* 0x000fce0008000f00 */
.L_x_115:
[----:B-1----:R1:W2:Y:S02]  /*bb60*/  SYNCS.PHASECHK.TRANS64.TRYWAIT P0, [R3+URZ], R2 ;  /* 0x00000002030075a7 */ /* 0x0022a400080011ff */
[----:B--2---:R-:W-:Y:S05]  /*bb70*/  @!P0 NANOSLEEP.SYNCS 0x989680 ;  /* 0x009896800000895d */ /* 0x004fea0003900000 */
[----:B------:R-:W2:Y:S02]  /*bb80*/  @!P0 SYNCS.PHASECHK.TRANS64 P0, [R3+URZ], R2 ;  /* 0x00000002030085a7 */ /* 0x000ea400080010ff */
[----:B--2---:R-:W-:Y:S05]  /*bb90*/  @!P0 BRA `(.L_x_115) ;  /* 0xfffffffc00f08947 */ /* 0x004fea000383ffff */
[----:B------:R-:W-:Y:S05]  /*bba0*/  BRA `(.L_x_116) ;  /* 0xffffff6800f07947 */ /* 0x000fea000383ffff */
.L_x_44:
[----:B--2---:R2:W3:Y:S02]  /*bbb0*/  SYNCS.PHASECHK.TRANS64.TRYWAIT P0, [R0+URZ+0xd0], R2 ;  /* 0x0000d002000075a7 */ /* 0x0044e400080011ff */
[----:B---3--:R-:W-:Y:S05]  /*bbc0*/  @!P0 NANOSLEEP.SYNCS 0x989680 ;  /* 0x009896800000895d */ /* 0x008fea0003900000 */
[----:B------:R-:W3:Y:S02]  /*bbd0*/  @!P0 SYNCS.PHASECHK.TRANS64 P0, [R0+URZ+0xd0], R2 ;  /* 0x0000d002000085a7 */ /* 0x000ee400080010ff */
[----:B---3--:R-:W-:Y:S05]  /*bbe0*/  @!P0 BRA `(.L_x_44) ;  /* 0xfffffffc00f08947 */ /* 0x008fea000383ffff */
[----:B------:R-:W-:Y:S05]  /*bbf0*/  BRA `(.L_x_117) ;  /* 0xffffff6c00547947 */ /* 0x000fea000383ffff */
.L_x_45:
[----:B------:R-:W-:-:S07]  /*bc00*/  MOV R3, UR4 ;  /* 0x0000000400037c02 */ /* 0x000fce0008000f00 */
.L_x_118:
[----:B--2---:R2:W3:Y:S02]  /*bc10*/  SYNCS.PHASECHK.TRANS64.TRYWAIT P0, [R3+URZ+0xa0], R2 ;  /* 0x0000a002030075a7 */ /* 0x0044e400080011ff */
[----:B---3--:R-:W-:Y:S05]  /*bc20*/  @!P0 NANOSLEEP.SYNCS 0x989680 ;  /* 0x009896800000895d */ /* 0x008fea0003900000 */
[----:B------:R-:W3:Y:S02]  /*bc30*/  @!P0 SYNCS.PHASECHK.TRANS64 P0, [R3+URZ+0xa0], R2 ;  /* 0x0000a002030085a7 */ /* 0x000ee400080010ff */
[----:B---3--:R-:W-:Y:S05]  /*bc40*/  @!P0 BRA `(.L_x_118) ;  /* 0xfffffffc00f08947 */ /* 0x008fea000383ffff */
[----:B------:R-:W-:Y:S05]  /*bc50*/  BRA `(.L_x_119) ;  /* 0xffffff6c00647947 */ /* 0x000fea000383ffff */
.L_x_46:
[----:B--2---:R2:W3:Y:S02]  /*bc60*/  SYNCS.PHASECHK.TRANS64.TRYWAIT P1, [R0+URZ+0x90], R2 ;  /* 0x00009002000075a7 */ /* 0x0044e400080211ff */
[----:B---3--:R-:W-:Y:S05]  /*bc70*/  @!P1 NANOSLEEP.SYNCS 0x989680 ;  /* 0x009896800000995d */ /* 0x008fea0003900000 */
[----:B------:R-:W3:Y:S02]  /*bc80*/  @!P1 SYNCS.PHASECHK.TRANS64 P1, [R0+URZ+0x90], R2 ;  /* 0x00009002000095a7 */ /* 0x000ee400080210ff */
[----:B---3--:R-:W-:Y:S05]  /*bc90*/  @!P1 BRA `(.L_x_46) ;  /* 0xfffffffc00f09947 */ /* 0x008fea000383ffff */
[----:B------:R-:W-:Y:S05]  /*bca0*/  BRA `(.L_x_120) ;  /* 0xffffff6c00947947 */ /* 0x000fea000383ffff */
.L_x_49:
[----:B------:R-:W-:-:S07]  /*bcb0*/  MOV R2, UR4 ;  /* 0x0000000400027c02 */ /* 0x000fce0008000f00 */
.L_x_121:
[----:B--2---:R2:W3:Y:S02]  /*bcc0*/  SYNCS.PHASECHK.TRANS64.TRYWAIT P0, [R2+URZ+0xa0], R0 ;  /* 0x0000a000020075a7 */ /* 0x0044e400080011ff */
[----:B---3--:R-:W-:Y:S05]  /*bcd0*/  @!P0 NANOSLEEP.SYNCS 0x989680 ;  /* 0x009896800000895d */ /* 0x008fea0003900000 */
[----:B------:R-:W3:Y:S02]  /*bce0*/  @!P0 SYNCS.PHASECHK.TRANS64 P0, [R2+URZ+0xa0], R0 ;  /* 0x0000a000020085a7 */ /* 0x000ee400080010ff */
[----:B---3--:R-:W-:Y:S05]  /*bcf0*/  @!P0 BRA `(.L_x_121) ;  /* 0xfffffffc00f08947 */ /* 0x008fea000383ffff */
[----:B------:R-:W-:Y:S05]  /*bd00*/  BRA `(.L_x_48) ;  /* 0xffffff6c00e87947 */ /* 0x000fea000383ffff */
.L_x_56:
[----:B-1----:R1:W2:Y:S02]  /*bd10*/  SYNCS.PHASECHK.TRANS64.TRYWAIT P1, [R3+URZ+0x90], R4 ;  /* 0x00009004030075a7 */ /* 0x0022a400080211ff */
[----:B--2---:R-:W-:Y:S05]  /*bd20*/  @!P1 NANOSLEEP.SYNCS 0x989680 ;  /* 0x009896800000995d */ /* 0x004fea0003900000 */
[----:B------:R-:W2:Y:S02]  /*bd30*/  @!P1 SYNCS.PHASECHK.TRANS64 P1, [R3+URZ+0x90], R4 ;  /* 0x00009004030095a7 */ /* 0x000ea400080210ff */
[----:B--2---:R-:W-:Y:S05]  /*bd40*/  @!P1 BRA `(.L_x_56) ;  /* 0xfffffffc00f09947 */ /* 0x004fea000383ffff */
[----:B------:R-:W-:Y:S05]  /*bd50*/  BRA `(.L_x_122) ;  /* 0xffffff74004c7947 */ /* 0x000fea000383ffff */
.L_x_57:
[----:B------:R-:W-:-:S07]  /*bd60*/  MOV R4, UR21 ;  /* 0x0000001500047c02 */ /* 0x000fce0008000f00 */
.L_x_123:
[----:B-1----:R1:W2:Y:S02]  /*bd70*/  SYNCS.PHASECHK.TRANS64.TRYWAIT P0, [R4+URZ+0xc0], R3 ;  /* 0x0000c003040075a7 */ /* 0x0022a400080011ff */
[----:B--2---:R-:W-:Y:S05]  /*bd80*/  @!P0 NANOSLEEP.SYNCS 0x989680 ;  /* 0x009896800000895d */ /* 0x004fea0003900000 */
[----:B------:R-:W2:Y:S02]  /*bd90*/  @!P0 SYNCS.PHASECHK.TRANS64 P0, [R4+URZ+0xc0], R3 ;  /* 0x0000c003040085a7 */ /* 0x000ea400080010ff */
[----:B--2---:R-:W-:Y:S05]  /*bda0*/  @!P0 BRA `(.L_x_123) ;  /* 0xfffffffc00f08947 */ /* 0x004fea000383ffff */
[----:B------:R-:W-:Y:S05]  /*bdb0*/  BRA `(.L_x_124) ;  /* 0xffffff7400807947 */ /* 0x000fea000383ffff */
.L_x_60:
[----:B------:R-:W-:Y:S07]  /*bdc0*/  MOV R3, UR7 ;  /* 0x0000000700037c02 */ /* 0x000fee0008000f00 */
.L_x_125:
[----:B-1----:R1:W2:Y:S02]  /*bdd0*/  SYNCS.PHASECHK.TRANS64.TRYWAIT P0, [R3+URZ], R2 ;  /* 0x00000002030075a7 */ /* 0x0022a400080011ff */
[----:B--2---:R-:W-:Y:S05]  /*bde0*/  @!P0 NANOSLEEP.SYNCS 0x989680 ;  /* 0x009896800000895d */ /* 0x004fea0003900000 */
[----:B------:R-:W2:Y:S02]  /*bdf0*/  @!P0 SYNCS.PHASECHK.TRANS64 P0, [R3+URZ], R2 ;  /* 0x00000002030085a7 */ /* 0x000ea400080010ff */
[----:B--2---:R-:W-:Y:S05]  /*be00*/  @!P0 BRA `(.L_x_125) ;  /* 0xfffffffc00f08947 */ /* 0x004fea000383ffff */
[----:B------:R-:W-:Y:S05]  /*be10*/  BRA `(.L_x_59) ;  /* 0xffffff74009c7947 */ /* 0x000fea000383ffff */
.L_x_63:
[----:B------:R-:W-:-:S07]  /*be20*/  MOV R2, UR4 ;  /* 0x0000000400027c02 */ /* 0x000fce0008000f00 */
.L_x_126:
[----:B--2---:R2:W3:Y:S02]  /*be30*/  SYNCS.PHASECHK.TRANS64.TRYWAIT P0, [R2+URZ], R0 ;  /* 0x00000000020075a7 */ /* 0x0044e400080011ff */
[----:B---3--:R-:W-:Y:S05]  /*be40*/  @!P0 NANOSLEEP.SYNCS 0x989680 ;  /* 0x009896800000895d */ /* 0x008fea0003900000 */
[----:B------:R-:W3:Y:S02]  /*be50*/  @!P0 SYNCS.PHASECHK.TRANS64 P0, [R2+URZ], R0 ;  /* 0x00000000020085a7 */ /* 0x000ee400080010ff */
[----:B---3--:R-:W-:Y:S05]  /*be60*/  @!P0 BRA `(.L_x_126) ;  /* 0xfffffffc00f08947 */ /* 0x008fea000383ffff */
[----:B------:R-:W-:Y:S05]  /*be70*/  BRA `(.L_x_127) ;  /* 0xffffff7800547947 */ /* 0x000fea000383ffff */
.L_x_64:
[----:B------:R-:W-:-:S07]  /*be80*/  MOV R2, UR4 ;  /* 0x0000000400027c02 */ /* 0x000fce0008000f00 */
.L_x_128:
[----:B--2---:R2:W3:Y:S02]  /*be90*/  SYNCS.PHASECHK.TRANS64.TRYWAIT P0, [R2+URZ], R0 ;  /* 0x00000000020075a7 */ /* 0x0044e400080011ff */
[----:B---3--:R-:W-:Y:S05]  /*bea0*/  @!P0 NANOSLEEP.SYNCS 0x989680 ;  /* 0x009896800000895d */ /* 0x008fea0003900000 */
[----:B------:R-:W3:Y:S02]  /*beb0*/  @!P0 SYNCS.PHASECHK.TRANS64 P0, [R2+URZ], R0 ;  /* 0x00000000020085a7 */ /* 0x000ee400080010ff */
[----:B---3--:R-:W-:Y:S05]  /*bec0*/  @!P0 BRA `(.L_x_128) ;  /* 0xfffffffc00f08947 */ /* 0x008fea000383ffff */
[----:B------:R-:W-:Y:S05]  /*bed0*/  BRA `(.L_x_129) ;  /* 0xffffff7800607947 */ /* 0x000fea000383ffff */
.L_x_69:
[----:B---3--:R3:W4:Y:S02]  /*bee0*/  SYNCS.PHASECHK.TRANS64.TRYWAIT P0, [R2+URZ+0x90], R0 ;  /* 0x00009000020075a7 */ /* 0x00872400080011ff */
[----:B----4-:R-:W-:Y:S05]  /*bef0*/  @!P0 NANOSLEEP.SYNCS 0x989680 ;  /* 0x009896800000895d */ /* 0x010fea0003900000 */
[----:B------:R-:W4:Y:S02]  /*bf00*/  @!P0 SYNCS.PHASECHK.TRANS64 P0, [R2+URZ+0x90], R0 ;  /* 0x00009000020085a7 */ /* 0x000f2400080010ff */
[----:B----4-:R-:W-:Y:S05]  /*bf10*/  @!P0 BRA `(.L_x_69) ;  /* 0xfffffffc00f08947 */ /* 0x010fea000383ffff */
[----:B------:R-:W-:Y:S05]  /*bf20*/  BRA `(.L_x_130) ;  /* 0xffffff7c00847947 */ /* 0x000fea000383ffff */
.L_x_72:
[----:B------:R-:W-:Y:S07]  /*bf30*/  MOV R2, UR29 ;  /* 0x0000001d00027c02 */ /* 0x000fee0008000f00 */
.L_x_131:
[----:B-1----:R1:W3:Y:S02]  /*bf40*/  SYNCS.PHASECHK.TRANS64.TRYWAIT P1, [R2+URZ+0x88], R0 ;  /* 0x00008800020075a7 */ /* 0x0022e400080211ff */
[----:B---3--:R-:W-:Y:S05]  /*bf50*/  @!P1 NANOSLEEP.SYNCS 0x989680 ;  /* 0x009896800000995d */ /* 0x008fea0003900000 */
[----:B------:R-:W3:Y:S02]  /*bf60*/  @!P1 SYNCS.PHASECHK.TRANS64 P1, [R2+URZ+0x88], R0 ;  /* 0x00008800020095a7 */ /* 0x000ee400080210ff */
[----:B---3--:R-:W-:Y:S05]  /*bf70*/  @!P1 BRA `(.L_x_131) ;  /* 0xfffffffc00f09947 */ /* 0x008fea000383ffff */
[----:B------:R-:W-:Y:S05]  /*bf80*/  BRA `(.L_x_71) ;  /* 0xffffff8000f87947 */ /* 0x000fea000383ffff */
.L_x_75:
[----:B------:R-:W-:Y:S07]  /*bf90*/  MOV R2, UR29 ;  /* 0x0000001d00027c02 */ /* 0x000fee0008000f00 */
.L_x_132:
[----:B-1----:R1:W3:Y:S02]  /*bfa0*/  SYNCS.PHASECHK.TRANS64.TRYWAIT P0, [R2+URZ+0x78], R4 ;  /* 0x00007804020075a7 */ /* 0x0022e400080011ff */
[----:B---3--:R-:W-:Y:S05]  /*bfb0*/  @!P0 NANOSLEEP.SYNCS 0x989680 ;  /* 0x009896800000895d */ /* 0x008fea0003900000 */
[----:B------:R-:W3:Y:S02]  /*bfc0*/  @!P0 SYNCS.PHASECHK.TRANS64 P0, [R2+URZ+0x78], R4 ;  /* 0x00007804020085a7 */ /* 0x000ee400080010ff */
[----:B---3--:R-:W-:Y:S05]  /*bfd0*/  @!P0 BRA `(.L_x_132) ;  /* 0xfffffffc00f08947 */ /* 0x008fea000383ffff */
[----:B------:R-:W-:Y:S05]  /*bfe0*/  BRA `(.L_x_133) ;  /* 0xffffff84005c7947 */ /* 0x000fea000383ffff */
.L_x_78:
[----:B------:R-:W-:Y:S07]  /*bff0*/  MOV R2, UR4 ;  /* 0x0000000400027c02 */ /* 0x000fee0008000f00 */
.L_x_134:
[----:B-1----:R1:W2:Y:S02]  /*c000*/  SYNCS.PHASECHK.TRANS64.TRYWAIT P0, [R2+URZ+0x90], R0 ;  /* 0x00009000020075a7 */ /* 0x0022a400080011ff */
[----:B--2---:R-:W-:Y:S05]  /*c010*/  @!P0 NANOSLEEP.SYNCS 0x989680 ;  /* 0x009896800000895d */ /* 0x004fea0003900000 */
[----:B------:R-:W2:Y:S02]  /*c020*/  @!P0 SYNCS.PHASECHK.TRANS64 P0, [R2+URZ+0x90], R0 ;  /* 0x00009000020085a7 */ /* 0x000ea400080010ff */
[----:B--2---:R-:W-:Y:S05]  /*c030*/  @!P0 BRA `(.L_x_134) ;  /* 0xfffffffc00f08947 */ /* 0x004fea000383ffff */
[----:B------:R-:W-:Y:S05]  /*c040*/  BRA `(.L_x_135) ;  /* 0xffffff8800b87947 */ /* 0x000fea000383ffff */
.L_x_88:
[----:B-1----:R-:W-:Y:S04]  /*c050*/  MOV R3, UR44 ;  /* 0x0000002c00037c02 */ /* 0x002fe80008000f00 */
[----:B------:R1:W4:Y:S03]  /*c060*/  SYNCS.PHASECHK.TRANS64.TRYWAIT P3, [R3+URZ+0x70], R0 ;  /* 0x00007000030075a7 */ /* 0x00032600080611ff */
[----:B----4-:R-:W-:Y:S05]  /*c070*/  @!P3 NANOSLEEP.SYNCS 0x989680 ;  /* 0x009896800000b95d */ /* 0x010fea0003900000 */
[----:B------:R-:W4:Y:S02]  /*c080*/  @!P3 SYNCS.PHASECHK.TRANS64 P3, [R3+URZ+0x70], R0 ;  /* 0x000070000300b5a7 */ /* 0x000f2400080610ff */
[----:B----4-:R-:W-:Y:S05]  /*c090*/  @!P3 BRA `(.L_x_88) ;  /* 0xfffffffc00ecb947 */ /* 0x010fea000383ffff */
[----:B------:R-:W-:Y:S05]  /*c0a0*/  BRA `(.L_x_87) ;  /* 0xffffff9c00187947 */ /* 0x000fea000383ffff */
.L_x_90:
[----:B-1----:R1:W2:Y:S02]  /*c0b0*/  SYNCS.PHASECHK.TRANS64.TRYWAIT P1, [R10+URZ+0xb0], R9 ;  /* 0x0000b0090a0075a7 */ /* 0x0022a400080211ff */
[----:B--2---:R-:W-:Y:S05]  /*c0c0*/  @!P1 NANOSLEEP.SYNCS 0x989680 ;  /* 0x009896800000995d */ /* 0x004fea0003900000 */
[----:B------:R-:W2:Y:S02]  /*c0d0*/  @!P1 SYNCS.PHASECHK.TRANS64 P1, [R10+URZ+0xb0], R9 ;  /* 0x0000b0090a0095a7 */ /* 0x000ea400080210ff */
[----:B--2---:R-:W-:Y:S05]  /*c0e0*/  @!P1 BRA `(.L_x_90) ;  /* 0xfffffffc00f09947 */ /* 0x004fea000383ffff */
[----:B------:R-:W-:Y:S05]  /*c0f0*/  BRA `(.L_x_89) ;  /* 0xffffffa000587947 */ /* 0x000fea000383ffff */
        .weak           $__internal_0_$__cuda_sm10x_tcgen05_guardrail_trap_col_being_dealloced_not_returned_by_alloc
        .type           $__internal_0_$__cuda_sm10x_tcgen05_guardrail_trap_col_being_dealloced_not_returned_by_alloc,@function
        .size           $__internal_0_$__cuda_sm10x_tcgen05_guardrail_trap_col_being_dealloced_not_returned_by_alloc,($__internal_1_$__cuda_sm10x_tcgen05_guardrail_trap_phase_invalid_during_alloc - $__internal_0_$__cuda_sm10x_tcgen05_guardrail_trap_col_being_dealloced_not_returned_by_alloc)
$__internal_0_$__cuda_sm10x_tcgen05_guardrail_trap_col_being_dealloced_not_returned_by_alloc:
[----:B------:R-:W-:Y:S05]  /*c100*/  BPT.TRAP 0x1 ;  /* 0x000000040000795c */ /* 0x000fea0000300000 */
[----:B------:R-:W-:-:S04]  /*c110*/  HFMA2 R3, -RZ, RZ, 0, 0 ;  /* 0x00000000ff037431 */ /* 0x000fc800000001ff */
[----:B------:R-:W-:Y:S05]  /*c120*/  RET.REL.NODEC R2 `(_ZN7cutlass13device_kernelINS_4gemm6kernel13GemmUniversalIN4cute5tupleIJiiiiEEENS1_10collective13CollectiveMmaINS1_35MainloopSm100TmaUmmaWarpSpecializedILi7ELi2ELi2ENS5_IJNS4_1CILi1EEESB_SB_EEEEENS5_IJNSA_ILi128EEENSA_ILi224EEENSA_ILi64EEEEEENS_12float_e4m3_tENS5_IJlSB_lEEESI_SJ_NS4_8TiledMMAINS4_8MMA_AtomIJNS4_10MMA_TraitsINS4_19SM100_MMA_F8F6F4_SSEJSI_SI_fSE_SF_NS4_17integral_constantINS4_4UMMA5MajorELSQ_0EEESR_NSO_INSP_7ScaleInELSS_0EEEST_EEEEEENS4_6LayoutISC_NS5_IJNSA_ILi0EEESX_SX_EEEEENS5_IJNS4_10UnderscoreES10_S10_EEEEENS4_13SM90_TMA_LOADENS4_14ComposedLayoutINS4_7SwizzleILi2ELi4ELi3EEENS4_18smem_ptr_flag_bitsILi8EEENSW_INS5_IJNSA_ILi8EEESG_EEENS5_IJSG_SB_EEEEEEEvNS4_8identityES13_S1D_vS1E_EENS_8epilogue10collective18CollectiveEpilogueINS1G_23Sm100TmaWarpSpecializedILi1ELi1ELi224ELb0ELb0EEEJSH_NS5_IJNSW_ISE_SB_EENSW_ISF_SB_EEEEESI_SJ_SI_SJ_NS1G_6fusion15FusionCallbacksIS1K_NS1O_17LinearCombinationISI_fSI_fLNS_15FloatRoundStyleE2EEESH_S1N_JEEENS4_5SM1004TMEM4LOAD26SM100_TMEM_LOAD_32dp32b32xES13_NS14_INS15_ILi1ELi4ELi3EEES18_NSW_INS5_IJS19_NSA_ILi32EEEEEENS5_IJS1Z_SB_EEEEEEENS4_39AutoVectorizingCopyWithAssumedAlignmentILi128EEENS4_14SM90_TMA_STOREES23_S25_S25_EEEvvEEEEvNT_6ParamsE) ;  /* 0xffffff3c02b47950 */ /* 0x000fea0003c3ffff */
        .weak           $__internal_1_$__cuda_sm10x_tcgen05_guardrail_trap_phase_invalid_during_alloc
        .type           $__internal_1_$__cuda_sm10x_tcgen05_guardrail_trap_phase_invalid_during_alloc,@function
        .size           $__internal_1_$__cuda_sm10x_tcgen05_guardrail_trap_phase_invalid_during_alloc,($__internal_2_$__cuda_sm10x_tcgen05_guardrail_trap_unallocated_columns_being_dealloced - $__internal_1_$__cuda_sm10x_tcgen05_guardrail_trap_phase_invalid_during_alloc)
$__internal_1_$__cuda_sm10x_tcgen05_guardrail_trap_phase_invalid_during_alloc:
[----:B------:R-:W-:Y:S05]  /*c130*/  BPT.TRAP 0x1 ;  /* 0x000000040000795c */ /* 0x000fea0000300000 */
[----:B------:R-:W-:-:S04]  /*c140*/  MOV R3, 0x0 ;  /* 0x0000000000037802 */ /* 0x000fc80000000f00 */
[----:B------:R-:W-:Y:S05]  /*c150*/  RET.REL.NODEC R2 `(_ZN7cutlass13device_kernelINS_4gemm6kernel13GemmUniversalIN4cute5tupleIJiiiiEEENS1_10collective13CollectiveMmaINS1_35MainloopSm100TmaUmmaWarpSpecializedILi7ELi2ELi2ENS5_IJNS4_1CILi1EEESB_SB_EEEEENS5_IJNSA_ILi128EEENSA_ILi224EEENSA_ILi64EEEEEENS_12float_e4m3_tENS5_IJlSB_lEEESI_SJ_NS4_8TiledMMAINS4_8MMA_AtomIJNS4_10MMA_TraitsINS4_19SM100_MMA_F8F6F4_SSEJSI_SI_fSE_SF_NS4_17integral_constantINS4_4UMMA5MajorELSQ_0EEESR_NSO_INSP_7ScaleInELSS_0EEEST_EEEEEENS4_6LayoutISC_NS5_IJNSA_ILi0EEESX_SX_EEEEENS5_IJNS4_10UnderscoreES10_S10_EEEEENS4_13SM90_TMA_LOADENS4_14ComposedLayoutINS4_7SwizzleILi2ELi4ELi3EEENS4_18smem_ptr_flag_bitsILi8EEENSW_INS5_IJNSA_ILi8EEESG_EEENS5_IJSG_SB_EEEEEEEvNS4_8identityES13_S1D_vS1E_EENS_8epilogue10collective18CollectiveEpilogueINS1G_23Sm100TmaWarpSpecializedILi1ELi1ELi224ELb0ELb0EEEJSH_NS5_IJNSW_ISE_SB_EENSW_ISF_SB_EEEEESI_SJ_SI_SJ_NS1G_6fusion15FusionCallbacksIS1K_NS1O_17LinearCombinationISI_fSI_fLNS_15FloatRoundStyleE2EEESH_S1N_JEEENS4_5SM1004TMEM4LOAD26SM100_TMEM_LOAD_32dp32b32xES13_NS14_INS15_ILi1ELi4ELi3EEES18_NSW_INS5_IJS19_NSA_ILi32EEEEEENS5_IJS1Z_SB_EEEEEEENS4_39AutoVectorizingCopyWithAssumedAlignmentILi128EEENS4_14SM90_TMA_STOREES23_S25_S25_EEEvvEEEEvNT_6ParamsE) ;  /* 0xffffff3c02a87950 */ /* 0x000fea0003c3ffff */
        .weak           $__internal_2_$__cuda_sm10x_tcgen05_guardrail_trap_unallocated_columns_being_dealloced
        .type           $__internal_2_$__cuda_sm10x_tcgen05_guardrail_trap_unallocated_columns_being_dealloced,@function
        .size           $__internal_2_$__cuda_sm10x_tcgen05_guardrail_trap_unallocated_columns_being_dealloced,(.L_x_137 - $__internal_2_$__cuda_sm10x_tcgen05_guardrail_trap_unallocated_columns_being_dealloced)
$__internal_2_$__cuda_sm10x_tcgen05_guardrail_trap_unallocated_columns_being_dealloced:
[----:B------:R-:W-:Y:S05]  /*c160*/  BPT.TRAP 0x1 ;  /* 0x000000040000795c */ /* 0x000fea0000300000 */
[----:B------:R-:W-:-:S04]  /*c170*/  HFMA2 R3, -RZ, RZ, 0, 0 ;  /* 0x00000000ff037431 */ /* 0x000fc800000001ff */
[----:B------:R-:W-:Y:S05]  /*c180*/  RET.REL.NODEC R2 `(_ZN7cutlass13device_kernelINS_4gemm6kernel13GemmUniversalIN4cute5tupleIJiiiiEEENS1_10collective13CollectiveMmaINS1_35MainloopSm100TmaUmmaWarpSpecializedILi7ELi2ELi2ENS5_IJNS4_1CILi1EEESB_SB_EEEEENS5_IJNSA_ILi128EEENSA_ILi224EEENSA_ILi64EEEEEENS_12float_e4m3_tENS5_IJlSB_lEEESI_SJ_NS4_8TiledMMAINS4_8MMA_AtomIJNS4_10MMA_TraitsINS4_19SM100_MMA_F8F6F4_SSEJSI_SI_fSE_SF_NS4_17integral_constantINS4_4UMMA5MajorELSQ_0EEESR_NSO_INSP_7ScaleInELSS_0EEEST_EEEEEENS4_6LayoutISC_NS5_IJNSA_ILi0EEESX_SX_EEEEENS5_IJNS4_10UnderscoreES10_S10_EEEEENS4_13SM90_TMA_LOADENS4_14ComposedLayoutINS4_7SwizzleILi2ELi4ELi3EEENS4_18smem_ptr_flag_bitsILi8EEENSW_INS5_IJNSA_ILi8EEESG_EEENS5_IJSG_SB_EEEEEEEvNS4_8identityES13_S1D_vS1E_EENS_8epilogue10collective18CollectiveEpilogueINS1G_23Sm100TmaWarpSpecializedILi1ELi1ELi224ELb0ELb0EEEJSH_NS5_IJNSW_ISE_SB_EENSW_ISF_SB_EEEEESI_SJ_SI_SJ_NS1G_6fusion15FusionCallbacksIS1K_NS1O_17LinearCombinationISI_fSI_fLNS_15FloatRoundStyleE2EEESH_S1N_JEEENS4_5SM1004TMEM4LOAD26SM100_TMEM_LOAD_32dp32b32xES13_NS14_INS15_ILi1ELi4ELi3EEES18_NSW_INS5_IJS19_NSA_ILi32EEEEEENS5_IJS1Z_SB_EEEEEEENS4_39AutoVectorizingCopyWithAssumedAlignmentILi128EEENS4_14SM90_TMA_STOREES23_S25_S25_EEEvvEEEEvNT_6ParamsE) ;  /* 0xffffff3c029c7950 */ /* 0x000fea0003c3ffff */
.L_x_136:
[----:B------:R-:W-:-:S00]  /*c190*/  BRA `(.L_x_136) ;  /* 0xfffffffc00fc7947 */ /* 0x000fc0000383ffff */
[----:B------:R-:W-:-:S00]  /*c1a0*/  NOP ;  /* 0x0000000000007918 */ /* 0x000fc00000000000 */
        /* <DEDUP_REMOVED lines=13> */
.L_x_137:


//--------------------- .nv.global.init           --------------------------
	.section	.nv.global.init,"aw",@progbits
.nv.global.init:
	.type		$str$27,@object
	.size		$str$27,($str$28 - $str$27)
$str$27:
        /*0000*/ 	.byte	0x28, 0x61, 0x64, 0x64, 0x72, 0x65, 0x73, 0x73, 0x20, 0x26, 0x20, 0x6d, 0x61, 0x73, 0x6b, 0x29
        /*0010*/ 	.byte	0x20, 0x3d, 0x3d, 0x20, 0x30, 0x00
	.type		$str$28,@object
	.size		$str$28,($str$26 - $str$28)
$str$28:
        /*0016*/ 	.byte	0x2f, 0x74, 0x6d, 0x70, 0x2f, 0x63, 0x75, 0x74, 0x6c, 0x61, 0x73, 0x73, 0x5f, 0x73, 0x77, 0x65
        /*0026*/ 	.byte	0x65, 0x70, 0x5f, 0x73, 0x72, 0x63, 0x2f, 0x69, 0x6e, 0x63, 0x6c, 0x75, 0x64, 0x65, 0x2f, 0x63
        /*0036*/ 	.byte	0x75, 0x74, 0x65, 0x2f, 0x70, 0x6f, 0x69, 0x6e, 0x74, 0x65, 0x72, 0x5f, 0x66, 0x6c, 0x61, 0x67
        /*0046*/ 	.byte	0x67, 0x65, 0x64, 0x2e, 0x68, 0x70, 0x70, 0x00
	.type		$str$26,@object
	.size		$str$26,($str$25 - $str$26)
$str$26:
        /*004e*/ 	.byte	0x2f, 0x74, 0x6d, 0x70, 0x2f, 0x63, 0x75, 0x74, 0x6c, 0x61, 0x73, 0x73, 0x5f, 0x73, 0x77, 0x65
        /*005e*/ 	.byte	0x65, 0x70, 0x5f, 0x73, 0x72, 0x63, 0x2f, 0x69, 0x6e, 0x63, 0x6c, 0x75, 0x64, 0x65, 0x2f, 0x63
        /*006e*/ 	.byte	0x75, 0x74, 0x65, 0x2f, 0x61, 0x74, 0x6f, 0x6d, 0x2f, 0x63, 0x6f, 0x70, 0x79, 0x5f, 0x74, 0x72
        /*007e*/ 	.byte	0x61, 0x69, 0x74, 0x73, 0x5f, 0x73, 0x6d, 0x31, 0x30, 0x30, 0x2e, 0x68, 0x70, 0x70, 0x00
	.type		$str$25,@object
	.size		$str$25,(__unnamed_1 - $str$25)
$str$25:
        /*008d*/ 	.byte	0x28, 0x28, 0x75, 0x69, 0x6e, 0x74, 0x33, 0x32, 0x5f, 0x74, 0x28, 0x74, 0x68, 0x72, 0x65, 0x61
        /*009d*/ 	.byte	0x64, 0x49, 0x64, 0x78, 0x2e, 0x78, 0x29, 0x20, 0x2f, 0x20, 0x33, 0x32, 0x29, 0x20, 0x25, 0x20
        /*00ad*/ 	.byte	0x34, 0x29, 0x20, 0x3d, 0x3d, 0x20, 0x28, 0x28, 0x28, 0x74, 0x6d, 0x65, 0x6d, 0x5f, 0x61, 0x64
        /*00bd*/ 	.byte	0x64, 0x72, 0x20, 0x3e, 0x3e, 0x20, 0x31, 0x36, 0x29, 0x20, 0x2f, 0x20, 0x33, 0x32, 0x29, 0x20
        /*00cd*/ 	.byte	0x25, 0x20, 0x34, 0x29, 0x00
	.type		__unnamed_1,@object
	.size		__unnamed_1,(__unnamed_2 - __unnamed_1)
__unnamed_1:
        /* <DEDUP_REMOVED lines=26> */
	.type		__unnamed_2,@object
	.size		__unnamed_2,(.L_2 - __unnamed_2)
__unnamed_2:
        /* <DEDUP_REMOVED lines=40> */
        /*04f2*/ 	.byte	0x74, 0x65, 0x3a, 0x3a, 0x43, 0x3c, 0x30, 0x3e, 0x3e, 0x3e, 0x3e, 0x5d, 0x00
.L_2:


//--------------------- .nv.shared._ZN7cutlass13device_kernelINS_4gemm6kernel13GemmUniversalIN4cute5tupleIJiiiiEEENS1_10collective13CollectiveMmaINS1_35MainloopSm100TmaUmmaWarpSpecializedILi7ELi2ELi2ENS5_IJNS4_1CILi1EEESB_SB_EEEEENS5_IJNSA_ILi128EEENSA_ILi224EEENSA_ILi64EEEEEENS_12float_e4m3_tENS5_IJlSB_lEEESI_SJ_NS4_8TiledMMAINS4_8MMA_AtomIJNS4_10MMA_TraitsINS4_19SM100_MMA_F8F6F4_SSEJSI_SI_fSE_SF_NS4_17integral_constantINS4_4UMMA5MajorELSQ_0EEESR_NSO_INSP_7ScaleInELSS_0EEEST_EEEEEENS4_6LayoutISC_NS5_IJNSA_ILi0EEESX_SX_EEEEENS5_IJNS4_10UnderscoreES10_S10_EEEEENS4_13SM90_TMA_LOADENS4_14ComposedLayoutINS4_7SwizzleILi2ELi4ELi3EEENS4_18smem_ptr_flag_bitsILi8EEENSW_INS5_IJNSA_ILi8EEESG_EEENS5_IJSG_SB_EEEEEEEvNS4_8identityES13_S1D_vS1E_EENS_8epilogue10collective18CollectiveEpilogueINS1G_23Sm100TmaWarpSpecializedILi1ELi1ELi224ELb0ELb0EEEJSH_NS5_IJNSW_ISE_SB_EENSW_ISF_SB_EEEEESI_SJ_SI_SJ_NS1G_6fusion15FusionCallbacksIS1K_NS1O_17LinearCombinationISI_fSI_fLNS_15FloatRoundStyleE2EEESH_S1N_JEEENS4_5SM1004TMEM4LOAD26SM100_TMEM_LOAD_32dp32b32xES13_NS14_INS15_ILi1ELi4ELi3EEES18_NSW_INS5_IJS19_NSA_ILi32EEEEEENS5_IJS1Z_SB_EEEEEEENS4_39AutoVectorizingCopyWithAssumedAlignmentILi128EEENS4_14SM90_TMA_STOREES23_S25_S25_EEEvvEEEEvNT_6ParamsE --------------------------
	.section	.nv.shared._ZN7cutlass13device_kernelINS_4gemm6kernel13GemmUniversalIN4cute5tupleIJiiiiEEENS1_10collective13CollectiveMmaINS1_35MainloopSm100TmaUmmaWarpSpecializedILi7ELi2ELi2ENS5_IJNS4_1CILi1EEESB_SB_EEEEENS5_IJNSA_ILi128EEENSA_ILi224EEENSA_ILi64EEEEEENS_12float_e4m3_tENS5_IJlSB_lEEESI_SJ_NS4_8TiledMMAINS4_8MMA_AtomIJNS4_10MMA_TraitsINS4_19SM100_MMA_F8F6F4_SSEJSI_SI_fSE_SF_NS4_17integral_constantINS4_4UMMA5MajorELSQ_0EEESR_NSO_INSP_7ScaleInELSS_0EEEST_EEEEEENS4_6LayoutISC_NS5_IJNSA_ILi0EEESX_SX_EEEEENS5_IJNS4_10UnderscoreES10_S10_EEEEENS4_13SM90_TMA_LOADENS4_14ComposedLayoutINS4_7SwizzleILi2ELi4ELi3EEENS4_18smem_ptr_flag_bitsILi8EEENSW_INS5_IJNSA_ILi8EEESG_EEENS5_IJSG_SB_EEEEEEEvNS4_8identityES13_S1D_vS1E_EENS_8epilogue10collective18CollectiveEpilogueINS1G_23Sm100TmaWarpSpecializedILi1ELi1ELi224ELb0ELb0EEEJSH_NS5_IJNSW_ISE_SB_EENSW_ISF_SB_EEEEESI_SJ_SI_SJ_NS1G_6fusion15FusionCallbacksIS1K_NS1O_17LinearCombinationISI_fSI_fLNS_15FloatRoundStyleE2EEESH_S1N_JEEENS4_5SM1004TMEM4LOAD26SM100_TMEM_LOAD_32dp32b32xES13_NS14_INS15_ILi1ELi4ELi3EEES18_NSW_INS5_IJS19_NSA_ILi32EEEEEENS5_IJS1Z_SB_EEEEEEENS4_39AutoVectorizingCopyWithAssumedAlignmentILi128EEENS4_14SM90_TMA_STOREES23_S25_S25_EEEvvEEEEvNT_6ParamsE,"aw",@nobits
	.sectionflags	@""
	.align	16
	.zero		1024


//--------------------- .nv.shared.reserved.0     --------------------------
	.section	.nv.shared.reserved.0,"aw",@nobits
	.weak		__nv_reservedSMEM_offset_0_alias
	.size		__nv_reservedSMEM_offset_0_alias, 0, 64
	.other		__nv_reservedSMEM_offset_0_alias,@"STO_CUDA_RESERVED_SHARED STV_DEFAULT"
__nv_reservedSMEM_offset_0_alias:
	.zero		0
.nv.shared.reserved.0:
	.zero		64
	.weak		__nv_reservedSMEM_tcgen05_partition
	.type		__nv_reservedSMEM_tcgen05_partition,@object
	.size		__nv_reservedSMEM_tcgen05_partition,(.L_0 - __nv_reservedSMEM_tcgen05_partition)
__nv_reservedSMEM_tcgen05_partition:
	.zero		32
.L_0:


//--------------------- .nv.global                --------------------------
	.section	.nv.global,"aw",@nobits
.nv.global:
	.type		_ZN40_INTERNAL_c2e8aab4_4_k_cu_13cc0bb0_250364cute1_E,@object
	.size		_ZN40_INTERNAL_c2e8aab4_4_k_cu_13cc0bb0_250364cute1_E,(_ZN40_INTERNAL_c2e8aab4_4_k_cu_13cc0bb0_250364cuda3std3__45__cpo6cbeginE - _ZN40_INTERNAL_c2e8aab4_4_k_cu_13cc0bb0_250364cute1_E)
_ZN40_INTERNAL_c2e8aab4_4_k_cu_13cc0bb0_250364cute1_E:
	.zero		1
	.type		_ZN40_INTERNAL_c2e8aab4_4_k_cu_13cc0bb0_250364cuda3std3__45__cpo6cbeginE,@object
	.size		_ZN40_INTERNAL_c2e8aab4_4_k_cu_13cc0bb0_250364cuda3std3__45__cpo6cbeginE,(_ZN40_INTERNAL_c2e8aab4_4_k_cu_13cc0bb0_250364cuda3std3__48in_placeE - _ZN40_INTERNAL_c2e8aab4_4_k_cu_13cc0bb0_250364cuda3std3__45__cpo6cbeginE)
_ZN40_INTERNAL_c2e8aab4_4_k_cu_13cc0bb0_250364cuda3std3__45__cpo6cbeginE:
	.zero		1
	.type		_ZN40_INTERNAL_c2e8aab4_4_k_cu_13cc0bb0_250364cuda3std3__48in_placeE,@object
	.size		_ZN40_INTERNAL_c2e8aab4_4_k_cu_13cc0bb0_250364cuda3std3__48in_placeE,(_ZN40_INTERNAL_c2e8aab4_4_k_cu_13cc0bb0_250364cuda3std6ranges3__45__cpo9iter_moveE - _ZN40_INTERNAL_c2e8aab4_4_k_cu_13cc0bb0_250364cuda3std3__48in_placeE)
_ZN40_INTERNAL_c2e8aab4_4_k_cu_13cc0bb0_250364cuda3std3__48in_placeE:
	.zero		1
	.type		_ZN40_INTERNAL_c2e8aab4_4_k_cu_13cc0bb0_250364cuda3std6ranges3__45__cpo9iter_moveE,@object
	.size		_ZN40_INTERNAL_c2e8aab4_4_k_cu_13cc0bb0_250364cuda3std6ranges3__45__cpo9iter_moveE,(_ZN40_INTERNAL_c2e8aab4_4_k_cu_13cc0bb0_250364cuda3std3__45__cpo5beginE - _ZN40_INTERNAL_c2e8aab4_4_k_cu_13cc0bb0_250364cuda3std6ranges3__45__cpo9iter_moveE)
_ZN40_INTERNAL_c2e8aab4_4_k_cu_13cc0bb0_250364cuda3std6ranges3__45__cpo9iter_moveE:
	.zero		1
	.type		_ZN40_INTERNAL_c2e8aab4_4_k_cu_13cc0bb0_250364cuda3std3__45__cpo5beginE,@object
	.size		_ZN40_INTERNAL_c2e8aab4_4_k_cu_13cc0bb0_250364cuda3std3__45__cpo5beginE,(_ZN40_INTERNAL_c2e8aab4_4_k_cu_13cc0bb0_250364cuda3std3__442_GLOBAL__N__c2e8aab4_4_k_cu_13cc0bb0_250366ignoreE - _ZN40_INTERNAL_c2e8aab4_4_k_cu_13cc0bb0_250364cuda3std3__45__cpo5beginE)
_ZN40_INTERNAL_c2e8aab4_4_k_cu_13cc0bb0_250364cuda3std3__45__cpo5beginE:
	.zero		1
	.type		_ZN40_INTERNAL_c2e8aab4_4_k_cu_13cc0bb0_250364cuda3std3__442_GLOBAL__N__c2e8aab4_4_k_cu_13cc0bb0_250366ignoreE,@object
	.size		_ZN40_INTERNAL_c2e8aab4_4_k_cu_13cc0bb0_250364cuda3std3__442_GLOBAL__N__c2e8aab4_4_k_cu_13cc0bb0_250366ignoreE,(_ZN40_INTERNAL_c2e8aab4_4_k_cu_13cc0bb0_250364cute7productE - _ZN40_INTERNAL_c2e8aab4_4_k_cu_13cc0bb0_250364cuda3std3__442_GLOBAL__N__c2e8aab4_4_k_cu_13cc0bb0_250366ignoreE)
_ZN40_INTERNAL_c2e8aab4_4_k_cu_13cc0bb0_250364cuda3std3__442_GLOBAL__N__c2e8aab4_4_k_cu_13cc0bb0_250366ignoreE:
	.zero		1
	.type		_ZN40_INTERNAL_c2e8aab4_4_k_cu_13cc0bb0_250364cute7productE,@object
	.size		_ZN40_INTERNAL_c2e8aab4_4_k_cu_13cc0bb0_250364cute7productE,(_ZN40_INTERNAL_c2e8aab4_4_k_cu_13cc0bb0_250364cuda3std3__45__cpo3endE - _ZN40_INTERNAL_c2e8aab4_4_k_cu_13cc0bb0_250364cute7productE)
_ZN40_INTERNAL_c2e8aab4_4_k_cu_13cc0bb0_250364cute7productE:
	.zero		1
	.type		_ZN40_INTERNAL_c2e8aab4_4_k_cu_13cc0bb0_250364cuda3std3__45__cpo3endE,@object
	.size		_ZN40_INTERNAL_c2e8aab4_4_k_cu_13cc0bb0_250364cuda3std3__45__cpo3endE,(_ZN40_INTERNAL_c2e8aab4_4_k_cu_13cc0bb0_250364cuda3std3__419piecewise_constructE - _ZN40_INTERNAL_c2e8aab4_4_k_cu_13cc0bb0_250364cuda3std3__45__cpo3endE)
_ZN40_INTERNAL_c2e8aab4_4_k_cu_13cc0bb0_250364cuda3std3__45__cpo3endE:
	.zero		1
	.type		_ZN40_INTERNAL_c2e8aab4_4_k_cu_13cc0bb0_250364cuda3std3__419piecewise_constructE,@object
	.size		_ZN40_INTERNAL_c2e8aab4_4_k_cu_13cc0bb0_250364cuda3std3__419piecewise_constructE,(_ZN40_INTERNAL_c2e8aab4_4_k_cu_13cc0bb0_250364cuda3std3__45__cpo4cendE - _ZN40_INTERNAL_c2e8aab4_4_k_cu_13cc0bb0_250364cuda3std3__419piecewise_constructE)
_ZN40_INTERNAL_c2e8aab4_4_k_cu_13cc0bb0_250364cuda3std3__419piecewise_constructE:
	.zero		1
	.type		_ZN40_INTERNAL_c2e8aab4_4_k_cu_13cc0bb0_250364cuda3std3__45__cpo4cendE,@object
	.size		_ZN40_INTERNAL_c2e8aab4_4_k_cu_13cc0bb0_250364cuda3std3__45__cpo4cendE,(_ZN40_INTERNAL_c2e8aab4_4_k_cu_13cc0bb0_250364cuda3std6ranges3__45__cpo4swapE - _ZN40_INTERNAL_c2e8aab4_4_k_cu_13cc0bb0_250364cuda3std3__45__cpo4cendE)
_ZN40_INTERNAL_c2e8aab4_4_k_cu_13cc0bb0_250364cuda3std3__45__cpo4cendE:
	.zero		1
	.type		_ZN40_INTERNAL_c2e8aab4_4_k_cu_13cc0bb0_250364cuda3std6ranges3__45__cpo4swapE,@object
	.size		_ZN40_INTERNAL_c2e8aab4_4_k_cu_13cc0bb0_250364cuda3std6ranges3__45__cpo4swapE,(.L_10 - _ZN40_INTERNAL_c2e8aab4_4_k_cu_13cc0bb0_250364cuda3std6ranges3__45__cpo4swapE)
_ZN40_INTERNAL_c2e8aab4_4_k_cu_13cc0bb0_250364cuda3std6ranges3__45__cpo4swapE:
	.zero		1
.L_10:


//--------------------- .nv.constant0._ZN7cutlass13device_kernelINS_4gemm6kernel13GemmUniversalIN4cute5tupleIJiiiiEEENS1_10collective13CollectiveMmaINS1_35MainloopSm100TmaUmmaWarpSpecializedILi7ELi2ELi2ENS5_IJNS4_1CILi1EEESB_SB_EEEEENS5_IJNSA_ILi128EEENSA_ILi224EEENSA_ILi64EEEEEENS_12float_e4m3_tENS5_IJlSB_lEEESI_SJ_NS4_8TiledMMAINS4_8MMA_AtomIJNS4_10MMA_TraitsINS4_19SM100_MMA_F8F6F4_SSEJSI_SI_fSE_SF_NS4_17integral_constantINS4_4UMMA5MajorELSQ_0EEESR_NSO_INSP_7ScaleInELSS_0EEEST_EEEEEENS4_6LayoutISC_NS5_IJNSA_ILi0EEESX_SX_EEEEENS5_IJNS4_10UnderscoreES10_S10_EEEEENS4_13SM90_TMA_LOADENS4_14ComposedLayoutINS4_7SwizzleILi2ELi4ELi3EEENS4_18smem_ptr_flag_bitsILi8EEENSW_INS5_IJNSA_ILi8EEESG_EEENS5_IJSG_SB_EEEEEEEvNS4_8identityES13_S1D_vS1E_EENS_8epilogue10collective18CollectiveEpilogueINS1G_23Sm100TmaWarpSpecializedILi1ELi1ELi224ELb0ELb0EEEJSH_NS5_IJNSW_ISE_SB_EENSW_ISF_SB_EEEEESI_SJ_SI_SJ_NS1G_6fusion15FusionCallbacksIS1K_NS1O_17LinearCombinationISI_fSI_fLNS_15FloatRoundStyleE2EEESH_S1N_JEEENS4_5SM1004TMEM4LOAD26SM100_TMEM_LOAD_32dp32b32xES13_NS14_INS15_ILi1ELi4ELi3EEES18_NSW_INS5_IJS19_NSA_ILi32EEEEEENS5_IJS1Z_SB_EEEEEEENS4_39AutoVectorizingCopyWithAssumedAlignmentILi128EEENS4_14SM90_TMA_STOREES23_S25_S25_EEEvvEEEEvNT_6ParamsE --------------------------
	.section	.nv.constant0._ZN7cutlass13device_kernelINS_4gemm6kernel13GemmUniversalIN4cute5tupleIJiiiiEEENS1_10collective13CollectiveMmaINS1_35MainloopSm100TmaUmmaWarpSpecializedILi7ELi2ELi2ENS5_IJNS4_1CILi1EEESB_SB_EEEEENS5_IJNSA_ILi128EEENSA_ILi224EEENSA_ILi64EEEEEENS_12float_e4m3_tENS5_IJlSB_lEEESI_SJ_NS4_8TiledMMAINS4_8MMA_AtomIJNS4_10MMA_TraitsINS4_19SM100_MMA_F8F6F4_SSEJSI_SI_fSE_SF_NS4_17integral_constantINS4_4UMMA5MajorELSQ_0EEESR_NSO_INSP_7ScaleInELSS_0EEEST_EEEEEENS4_6LayoutISC_NS5_IJNSA_ILi0EEESX_SX_EEEEENS5_IJNS4_10UnderscoreES10_S10_EEEEENS4_13SM90_TMA_LOADENS4_14ComposedLayoutINS4_7SwizzleILi2ELi4ELi3EEENS4_18smem_ptr_flag_bitsILi8EEENSW_INS5_IJNSA_ILi8EEESG_EEENS5_IJSG_SB_EEEEEEEvNS4_8identityES13_S1D_vS1E_EENS_8epilogue10collective18CollectiveEpilogueINS1G_23Sm100TmaWarpSpecializedILi1ELi1ELi224ELb0ELb0EEEJSH_NS5_IJNSW_ISE_SB_EENSW_ISF_SB_EEEEESI_SJ_SI_SJ_NS1G_6fusion15FusionCallbacksIS1K_NS1O_17LinearCombinationISI_fSI_fLNS_15FloatRoundStyleE2EEESH_S1N_JEEENS4_5SM1004TMEM4LOAD26SM100_TMEM_LOAD_32dp32b32xES13_NS14_INS15_ILi1ELi4ELi3EEES18_NSW_INS5_IJS19_NSA_ILi32EEEEEENS5_IJS1Z_SB_EEEEEEENS4_39AutoVectorizingCopyWithAssumedAlignmentILi128EEENS4_14SM90_TMA_STOREES23_S25_S25_EEEvvEEEEvNT_6ParamsE,"a",@progbits
	.sectionflags	@""
	.align	4
.nv.constant0._ZN7cutlass13device_kernelINS_4gemm6kernel13GemmUniversalIN4cute5tupleIJiiiiEEENS1_10collective13CollectiveMmaINS1_35MainloopSm100TmaUmmaWarpSpecializedILi7ELi2ELi2ENS5_IJNS4_1CILi1EEESB_SB_EEEEENS5_IJNSA_ILi128EEENSA_ILi224EEENSA_ILi64EEEEEENS_12float_e4m3_tENS5_IJlSB_lEEESI_SJ_NS4_8TiledMMAINS4_8MMA_AtomIJNS4_10MMA_TraitsINS4_19SM100_MMA_F8F6F4_SSEJSI_SI_fSE_SF_NS4_17integral_constantINS4_4UMMA5MajorELSQ_0EEESR_NSO_INSP_7ScaleInELSS_0EEEST_EEEEEENS4_6LayoutISC_NS5_IJNSA_ILi0EEESX_SX_EEEEENS5_IJNS4_10UnderscoreES10_S10_EEEEENS4_13SM90_TMA_LOADENS4_14ComposedLayoutINS4_7SwizzleILi2ELi4ELi3EEENS4_18smem_ptr_flag_bitsILi8EEENSW_INS5_IJNSA_ILi8EEESG_EEENS5_IJSG_SB_EEEEEEEvNS4_8identityES13_S1D_vS1E_EENS_8epilogue10collective18CollectiveEpilogueINS1G_23Sm100TmaWarpSpecializedILi1ELi1ELi224ELb0ELb0EEEJSH_NS5_IJNSW_ISE_SB_EENSW_ISF_SB_EEEEESI_SJ_SI_SJ_NS1G_6fusion15FusionCallbacksIS1K_NS1O_17LinearCombinationISI_fSI_fLNS_15FloatRoundStyleE2EEESH_S1N_JEEENS4_5SM1004TMEM4LOAD26SM100_TMEM_LOAD_32dp32b32xES13_NS14_INS15_ILi1ELi4ELi3EEES18_NSW_INS5_IJS19_NSA_ILi32EEEEEENS5_IJS1Z_SB_EEEEEEENS4_39AutoVectorizingCopyWithAssumedAlignmentILi128EEENS4_14SM90_TMA_STOREES23_S25_S25_EEEvvEEEEvNT_6ParamsE:
	.zero		2944


//--------------------- SYMBOLS --------------------------

	.type		.nv.reservedSmem.offset0,@object
	.size		.nv.reservedSmem.offset0,0x4
	.type		.nv.reservedSmem.cap,@object
	.size		.nv.reservedSmem.cap,0x4
	.type		__assertfail,@function
